	.target	sm_90a

	.elftype	@"ET_EXEC"


//--------------------- .note.nv.tkinfo           --------------------------
	.section	.note.nv.tkinfo,"",@"SHT_NOTE"
	.sectionflags	@"SHF_NOTE_NV_TKINFO"
	.tkinfo
        /*0018*/ 	.word	0x00000002
        /*0030*/ 	.string	""
        /*0030*/ 	.string	"ptxas"
        /*0030*/ 	.string	"Cuda compilation tools, release 13.0, V13.0.88"
        /*0030*/ 	.string	"Build cuda_13.0.r13.0/compiler.36424714_0"
        /*0030*/ 	.string	"-arch sm_90a -m 64 "



//--------------------- .note.nv.cuinfo           --------------------------
	.section	.note.nv.cuinfo,"",@"SHT_NOTE"
	.sectionflags	@"SHF_NOTE_NV_CUINFO"
        /*0018*/ 	.short	0x0002
        /*001a*/ 	.short	0x005a
        /*001c*/ 	.short	0x0082
	.zero		2


//--------------------- .nv.info                  --------------------------
	.section	.nv.info,"",@"SHT_CUDA_INFO"
	.align	4


	//----- nvinfo : EIATTR_REGCOUNT
	.align		4
        /*0000*/ 	.byte	0x04, 0x2f
        /*0002*/ 	.short	(.L_15 - .L_14)
	.align		4
.L_14:
        /*0004*/ 	.word	index@(_ZN7cutlass13device_kernelINS_4gemm6kernel13GemmUniversalIN4cute5tupleIJiiiiEEENS1_10collective13CollectiveMmaINS1_34MainloopSm90TmaGmmaWarpSpecializedILi2ENS5_IJNS4_1CILi2EEENSA_ILi1EEESC_EEENS1_32KernelTmaWarpSpecializedPingpongEEENS5_IJNSA_ILi64EEENSA_ILi384EEENSA_ILi256EEEEEEaNS5_IJlSC_lEEEaSK_NS4_8TiledMMAINS4_8MMA_AtomIJNS4_4SM904GMMA27MMA_64x192x32_S32S8S8_SS_TNEEEENS4_6LayoutINS5_IJSC_SC_SC_EEENS5_IJNSA_ILi0EEEST_ST_EEEEENS5_IJNS4_10UnderscoreESW_SW_EEEEENS4_13SM90_TMA_LOADENS4_14ComposedLayoutINS4_7SwizzleILi3ELi4ELi3EEENS4_18smem_ptr_flag_bitsILi8EEENSR_INS5_IJNSA_ILi8EEENSA_ILi128EEEEEENS5_IJS16_SC_EEEEEEEvNS4_8identityENS4_23SM90_TMA_LOAD_MULTICASTES1A_vS1B_EENS_8epilogue10collective6detail29Sm90TmaWarpSpecializedAdapterINS1F_15DefaultEpilogueIaSK_SK_NS1E_6thread17LinearCombinationIaLi1EiiLNS1J_9ScaleType4KindE0ELNS_15FloatRoundStyleE2EaEENS1_15EpilogueDefaultEEEEEvvEEEEvNT_6ParamsE)
        /*0008*/ 	.word	0x000000a8


	//----- nvinfo : EIATTR_FRAME_SIZE
	.align		4
.L_15:
        /*000c*/ 	.byte	0x04, 0x11
        /*000e*/ 	.short	(.L_17 - .L_16)
	.align		4
.L_16:
        /*0010*/ 	.word	index@(_ZN7cutlass13device_kernelINS_4gemm6kernel13GemmUniversalIN4cute5tupleIJiiiiEEENS1_10collective13CollectiveMmaINS1_34MainloopSm90TmaGmmaWarpSpecializedILi2ENS5_IJNS4_1CILi2EEENSA_ILi1EEESC_EEENS1_32KernelTmaWarpSpecializedPingpongEEENS5_IJNSA_ILi64EEENSA_ILi384EEENSA_ILi256EEEEEEaNS5_IJlSC_lEEEaSK_NS4_8TiledMMAINS4_8MMA_AtomIJNS4_4SM904GMMA27MMA_64x192x32_S32S8S8_SS_TNEEEENS4_6LayoutINS5_IJSC_SC_SC_EEENS5_IJNSA_ILi0EEEST_ST_EEEEENS5_IJNS4_10UnderscoreESW_SW_EEEEENS4_13SM90_TMA_LOADENS4_14ComposedLayoutINS4_7SwizzleILi3ELi4ELi3EEENS4_18smem_ptr_flag_bitsILi8EEENSR_INS5_IJNSA_ILi8EEENSA_ILi128EEEEEENS5_IJS16_SC_EEEEEEEvNS4_8identityENS4_23SM90_TMA_LOAD_MULTICASTES1A_vS1B_EENS_8epilogue10collective6detail29Sm90TmaWarpSpecializedAdapterINS1F_15DefaultEpilogueIaSK_SK_NS1E_6thread17LinearCombinationIaLi1EiiLNS1J_9ScaleType4KindE0ELNS_15FloatRoundStyleE2EaEENS1_15EpilogueDefaultEEEEEvvEEEEvNT_6ParamsE)
        /*0014*/ 	.word	0x00000008


	//----- nvinfo : EIATTR_MIN_STACK_SIZE
	.align		4
.L_17:
        /*0018*/ 	.byte	0x04, 0x12
        /*001a*/ 	.short	(.L_19 - .L_18)
	.align		4
.L_18:
        /*001c*/ 	.word	index@(_ZN7cutlass13device_kernelINS_4gemm6kernel13GemmUniversalIN4cute5tupleIJiiiiEEENS1_10collective13CollectiveMmaINS1_34MainloopSm90TmaGmmaWarpSpecializedILi2ENS5_IJNS4_1CILi2EEENSA_ILi1EEESC_EEENS1_32KernelTmaWarpSpecializedPingpongEEENS5_IJNSA_ILi64EEENSA_ILi384EEENSA_ILi256EEEEEEaNS5_IJlSC_lEEEaSK_NS4_8TiledMMAINS4_8MMA_AtomIJNS4_4SM904GMMA27MMA_64x192x32_S32S8S8_SS_TNEEEENS4_6LayoutINS5_IJSC_SC_SC_EEENS5_IJNSA_ILi0EEEST_ST_EEEEENS5_IJNS4_10UnderscoreESW_SW_EEEEENS4_13SM90_TMA_LOADENS4_14ComposedLayoutINS4_7SwizzleILi3ELi4ELi3EEENS4_18smem_ptr_flag_bitsILi8EEENSR_INS5_IJNSA_ILi8EEENSA_ILi128EEEEEENS5_IJS16_SC_EEEEEEEvNS4_8identityENS4_23SM90_TMA_LOAD_MULTICASTES1A_vS1B_EENS_8epilogue10collective6detail29Sm90TmaWarpSpecializedAdapterINS1F_15DefaultEpilogueIaSK_SK_NS1E_6thread17LinearCombinationIaLi1EiiLNS1J_9ScaleType4KindE0ELNS_15FloatRoundStyleE2EaEENS1_15EpilogueDefaultEEEEEvvEEEEvNT_6ParamsE)
        /*0020*/ 	.word	0x00000008
.L_19:


//--------------------- .nv.compat                --------------------------
	.section	.nv.compat,"",@"SHT_CUDA_COMPAT_INFO"
	.align	4
        /*0000*/ 	.byte	0x02, 0x09, 0x01, 0x00, 0x02, 0x02, 0x04, 0x00, 0x02, 0x05, 0x05, 0x00, 0x03, 0x07, 0x01, 0x01
        /*0010*/ 	.byte	0x02, 0x03, 0x01, 0x00, 0x02, 0x06, 0x01, 0x00, 0x04, 0x0b, 0x08, 0x00, 0x00, 0x00, 0x00, 0x00
        /*0020*/ 	.byte	0x00, 0x00, 0x00, 0x00


//--------------------- .nv.info._ZN7cutlass13device_kernelINS_4gemm6kernel13GemmUniversalIN4cute5tupleIJiiiiEEENS1_10collective13CollectiveMmaINS1_34MainloopSm90TmaGmmaWarpSpecializedILi2ENS5_IJNS4_1CILi2EEENSA_ILi1EEESC_EEENS1_32KernelTmaWarpSpecializedPingpongEEENS5_IJNSA_ILi64EEENSA_ILi384EEENSA_ILi256EEEEEEaNS5_IJlSC_lEEEaSK_NS4_8TiledMMAINS4_8MMA_AtomIJNS4_4SM904GMMA27MMA_64x192x32_S32S8S8_SS_TNEEEENS4_6LayoutINS5_IJSC_SC_SC_EEENS5_IJNSA_ILi0EEEST_ST_EEEEENS5_IJNS4_10UnderscoreESW_SW_EEEEENS4_13SM90_TMA_LOADENS4_14ComposedLayoutINS4_7SwizzleILi3ELi4ELi3EEENS4_18smem_ptr_flag_bitsILi8EEENSR_INS5_IJNSA_ILi8EEENSA_ILi128EEEEEENS5_IJS16_SC_EEEEEEEvNS4_8identityENS4_23SM90_TMA_LOAD_MULTICASTES1A_vS1B_EENS_8epilogue10collective6detail29Sm90TmaWarpSpecializedAdapterINS1F_15DefaultEpilogueIaSK_SK_NS1E_6thread17LinearCombinationIaLi1EiiLNS1J_9ScaleType4KindE0ELNS_15FloatRoundStyleE2EaEENS1_15EpilogueDefaultEEEEEvvEEEEvNT_6ParamsE --------------------------
	.section	.nv.info._ZN7cutlass13device_kernelINS_4gemm6kernel13GemmUniversalIN4cute5tupleIJiiiiEEENS1_10collective13CollectiveMmaINS1_34MainloopSm90TmaGmmaWarpSpecializedILi2ENS5_IJNS4_1CILi2EEENSA_ILi1EEESC_EEENS1_32KernelTmaWarpSpecializedPingpongEEENS5_IJNSA_ILi64EEENSA_ILi384EEENSA_ILi256EEEEEEaNS5_IJlSC_lEEEaSK_NS4_8TiledMMAINS4_8MMA_AtomIJNS4_4SM904GMMA27MMA_64x192x32_S32S8S8_SS_TNEEEENS4_6LayoutINS5_IJSC_SC_SC_EEENS5_IJNSA_ILi0EEEST_ST_EEEEENS5_IJNS4_10UnderscoreESW_SW_EEEEENS4_13SM90_TMA_LOADENS4_14ComposedLayoutINS4_7SwizzleILi3ELi4ELi3EEENS4_18smem_ptr_flag_bitsILi8EEENSR_INS5_IJNSA_ILi8EEENSA_ILi128EEEEEENS5_IJS16_SC_EEEEEEEvNS4_8identityENS4_23SM90_TMA_LOAD_MULTICASTES1A_vS1B_EENS_8epilogue10collective6detail29Sm90TmaWarpSpecializedAdapterINS1F_15DefaultEpilogueIaSK_SK_NS1E_6thread17LinearCombinationIaLi1EiiLNS1J_9ScaleType4KindE0ELNS_15FloatRoundStyleE2EaEENS1_15EpilogueDefaultEEEEEvvEEEEvNT_6ParamsE,"",@"SHT_CUDA_INFO"
	.sectionflags	@""
	.align	4


	//----- nvinfo : EIATTR_CUDA_API_VERSION
	.align		4
        /*0000*/ 	.byte	0x04, 0x37
        /*0002*/ 	.short	(.L_21 - .L_20)
.L_20:
        /*0004*/ 	.word	0x00000082


	//----- nvinfo : EIATTR_KPARAM_INFO
	.align		4
.L_21:
        /*0008*/ 	.byte	0x04, 0x17
        /*000a*/ 	.short	(.L_23 - .L_22)
.L_22:
        /*000c*/ 	.word	0x00000000
        /*0010*/ 	.short	0x0000
        /*0012*/ 	.short	0x0070
        /*0014*/ 	.byte	0x00, 0xf0, 0x01, 0x10


	//----- nvinfo : EIATTR_SPARSE_MMA_MASK
	.align		4
.L_23:
        /*0018*/ 	.byte	0x03, 0x50
        /*001a*/ 	.short	0x0000


	//----- nvinfo : EIATTR_MAXREG_COUNT
	.align		4
        /*001c*/ 	.byte	0x03, 0x1b
        /*001e*/ 	.short	0x00a8


	//----- nvinfo : EIATTR_NUM_BARRIERS
	.align		4
        /*0020*/ 	.byte	0x02, 0x4c
        /*0022*/ 	.byte	0x01
	.zero		1


	//----- nvinfo : EIATTR_EXTERNS
	.align		4
        /*0024*/ 	.byte	0x04, 0x0f
        /*0026*/ 	.short	(.L_25 - .L_24)


	//   ....[0]....
	.align		4
.L_24:
        /*0028*/ 	.word	index@(__assertfail)


	//----- nvinfo : EIATTR_ANNOTATIONS
	.align		4
.L_25:
        /*002c*/ 	.byte	0x04, 0x55
        /*002e*/ 	.short	(.L_27 - .L_26)


	//   ....[0]....
.L_26:
        /*0030*/ 	.word	0x00000001
        /*0034*/ 	.byte	0x40, 0x0e, 0x00, 0x00, 0x01, 0x00, 0x00, 0x00, 0x50, 0x0e, 0x00, 0x00, 0x01, 0x00, 0x00, 0x00
        /*0044*/ 	.byte	0xb0, 0x13, 0x00, 0x00, 0x01, 0x00, 0x00, 0x00, 0xc0, 0x13, 0x00, 0x00, 0x01, 0x00, 0x00, 0x00
        /*0054*/ 	.byte	0x80, 0x2b, 0x00, 0x00, 0x01, 0x00, 0x00, 0x00, 0xc0, 0x2b, 0x00, 0x00, 0x01, 0x00, 0x00, 0x00
        /*0064*/ 	.byte	0x00, 0xcc, 0x00, 0x00, 0x01, 0x00, 0x00, 0x00, 0x20, 0xcc, 0x00, 0x00, 0x01, 0x00, 0x00, 0x00
        /*0074*/ 	.byte	0x70, 0xd2, 0x00, 0x00, 0x01, 0x00, 0x00, 0x00, 0x80, 0xd2, 0x00, 0x00, 0x01, 0x00, 0x00, 0x00
        /*0084*/ 	.byte	0x10, 0xd5, 0x00, 0x00, 0x01, 0x00, 0x00, 0x00, 0x20, 0xd5, 0x00, 0x00, 0x01, 0x00, 0x00, 0x00
        /*0094*/ 	.byte	0xf0, 0xda, 0x00, 0x00, 0x01, 0x00, 0x00, 0x00, 0x50, 0xdb, 0x00, 0x00, 0x01, 0x00, 0x00, 0x00
        /*00a4*/ 	.byte	0xf0, 0xe0, 0x00, 0x00, 0x01, 0x00, 0x00, 0x00, 0x00, 0xe1, 0x00, 0x00


	//----- nvinfo : EIATTR_MERCURY_ISA_VERSION
	.align		4
.L_27:
        /*00b0*/ 	.byte	0x03, 0x5f
        /*00b2*/ 	.short	0x0101


	//----- nvinfo : EIATTR_INT_WARP_WIDE_INSTR_OFFSETS
	.align		4
        /*00b4*/ 	.byte	0x04, 0x31
        /*00b6*/ 	.short	(.L_29 - .L_28)


	//   ....[0]....
.L_28:
        /*00b8*/ 	.word	0x000005a0


	//   ....[1]....
        /*00bc*/ 	.word	0x000005e0


	//   ....[2]....
        /*00c0*/ 	.word	0x00000670


	//   ....[3]....
        /*00c4*/ 	.word	0x00000680


	//   ....[4]....
        /*00c8*/ 	.word	0x000006a0


	//   ....[5]....
        /*00cc*/ 	.word	0x000006c0


	//   ....[6]....
        /*00d0*/ 	.word	0x000007b0


	//   ....[7]....
        /*00d4*/ 	.word	0x000007d0


	//   ....[8]....
        /*00d8*/ 	.word	0x000029e0


	//----- nvinfo : EIATTR_COOP_GROUP_MASK_REGIDS
	.align		4
.L_29:
        /*00dc*/ 	.byte	0x04, 0x29
        /*00de*/ 	.short	(.L_31 - .L_30)


	//   ....[0]....
.L_30:
        /*00e0*/ 	.word	0xffffffff


	//   ....[1]....
        /*00e4*/ 	.word	0xffffffff


	//   ....[2]....
        /*00e8*/ 	.word	0xffffffff


	//   ....[3]....
        /*00ec*/ 	.word	0xffffffff


	//   ....[4]....
        /*00f0*/ 	.word	0xffffffff


	//   ....[5]....
        /*00f4*/ 	.word	0xffffffff


	//   ....[6]....
        /*00f8*/ 	.word	0xffffffff


	//----- nvinfo : EIATTR_COOP_GROUP_INSTR_OFFSETS
	.align		4
.L_31:
        /*00fc*/ 	.byte	0x04, 0x28
        /*00fe*/ 	.short	(.L_33 - .L_32)


	//   ....[0]....
.L_32:
        /*0100*/ 	.word	0x00000070


	//   ....[1]....
        /*0104*/ 	.word	0x00000090


	//   ....[2]....
        /*0108*/ 	.word	0x00000190


	//   ....[3]....
        /*010c*/ 	.word	0x00000380


	//   ....[4]....
        /*0110*/ 	.word	0x000003d0


	//   ....[5]....
        /*0114*/ 	.word	0x000004c0


	//   ....[6]....
        /*0118*/ 	.word	0x00000950


	//----- nvinfo : EIATTR_REG_RECONFIG
	.align		4
.L_33:
        /*011c*/ 	.byte	0x01, 0x54
	.zero		2


	//----- nvinfo : EIATTR_SYSCALL_OFFSETS
	.align		4
        /*0120*/ 	.byte	0x04, 0x46
        /*0122*/ 	.short	(.L_35 - .L_34)


	//   ....[0]....
.L_34:
        /*0124*/ 	.word	0x000018d0


	//----- nvinfo : EIATTR_MBARRIER_INSTR_OFFSETS
	.align		4
.L_35:
        /*0128*/ 	.byte	0x04, 0x39
        /*012a*/ 	.short	(.L_37 - .L_36)


	//   ....[0]....
.L_36:
        /*012c*/ 	.word	0x00000310
        /*0130*/ 	.word	0x000000ff
        /*0134*/ 	.word	0x00000000
        /*0138*/ 	.short	0x0100
        /*013a*/ 	.byte	0x07
	.zero		1


	//   ....[1]....
        /*013c*/ 	.word	0x00000320
        /*0140*/ 	.word	0x000000ff
        /*0144*/ 	.word	0x00000010
        /*0148*/ 	.short	0x0100
        /*014a*/ 	.byte	0x07
	.zero		1


	//   ....[2]....
        /*014c*/ 	.word	0x00000330
        /*0150*/ 	.word	0x000000ff
        /*0154*/ 	.word	0x00000008
        /*0158*/ 	.short	0x0100
        /*015a*/ 	.byte	0x07
	.zero		1


	//   ....[3]....
        /*015c*/ 	.word	0x00000340
        /*0160*/ 	.word	0x000000ff
        /*0164*/ 	.word	0x00000018
        /*0168*/ 	.short	0x0100
        /*016a*/ 	.byte	0x07
	.zero		1


	//   ....[4]....
        /*016c*/ 	.word	0x00000810
        /*0170*/ 	.word	0x000000ff
        /*0174*/ 	.word	0x00000050
        /*0178*/ 	.short	0x0100
        /*017a*/ 	.byte	0x0c
	.zero		1


	//   ....[5]....
        /*017c*/ 	.word	0x00000860
        /*0180*/ 	.word	0x000000ff
        /*0184*/ 	.word	0x00000058
        /*0188*/ 	.short	0x0100
        /*018a*/ 	.byte	0x0c
	.zero		1


	//   ....[6]....
        /*018c*/ 	.word	0x00000890
        /*0190*/ 	.word	0x000000ff
        /*0194*/ 	.word	0x00000030
        /*0198*/ 	.short	0x0100
        /*019a*/ 	.byte	0x0d
	.zero		1


	//   ....[7]....
        /*019c*/ 	.word	0x000008e0
        /*01a0*/ 	.word	0x000000ff
        /*01a4*/ 	.word	0x00000038
        /*01a8*/ 	.short	0x0100
        /*01aa*/ 	.byte	0x0d
	.zero		1


	//   ....[8]....
        /*01ac*/ 	.word	0x000008f0
        /*01b0*/ 	.word	0x000000ff
        /*01b4*/ 	.word	0x00000040
        /*01b8*/ 	.short	0x0100
        /*01ba*/ 	.byte	0x0d
	.zero		1


	//   ....[9]....
        /*01bc*/ 	.word	0x00000900
        /*01c0*/ 	.word	0x000000ff
        /*01c4*/ 	.word	0x00000048
        /*01c8*/ 	.short	0x0100
        /*01ca*/ 	.byte	0x0d
	.zero		1


	//   ....[10]....
        /*01cc*/ 	.word	0x000017b0
        /*01d0*/ 	.word	0x000000e3
        /*01d4*/ 	.word	0x00000000
        /*01d8*/ 	.short	0x010a
        /*01da*/ 	.byte	0x2c
	.zero		1


	//   ....[11]....
        /*01dc*/ 	.word	0x00001970
        /*01e0*/ 	.word	0x00000003
        /*01e4*/ 	.word	0x00000000
        /*01e8*/ 	.short	0x010a
        /*01ea*/ 	.byte	0x3f
	.zero		1


	//   ....[12]....
        /*01ec*/ 	.word	0x000019d0
        /*01f0*/ 	.word	0x00000003
        /*01f4*/ 	.word	0x00000000
        /*01f8*/ 	.short	0x010a
        /*01fa*/ 	.byte	0x3f
	.zero		1


	//   ....[13]....
        /*01fc*/ 	.word	0x00002170
        /*0200*/ 	.word	0x000000ff
        /*0204*/ 	.word	0x00000000
        /*0208*/ 	.short	0x010a
        /*020a*/ 	.byte	0x07
	.zero		1


	//   ....[14]....
        /*020c*/ 	.word	0x000021b0
        /*0210*/ 	.word	0x000000ff
        /*0214*/ 	.word	0x00000000
        /*0218*/ 	.short	0x010a
        /*021a*/ 	.byte	0x07
	.zero		1


	//   ....[15]....
        /*021c*/ 	.word	0x00002860
        /*0220*/ 	.word	0x00000004
        /*0224*/ 	.word	0x00000000
        /*0228*/ 	.short	0x0101
        /*022a*/ 	.byte	0x3f
	.zero		1


	//   ....[16]....
        /*022c*/ 	.word	0x00002960
        /*0230*/ 	.word	0x000000e2
        /*0234*/ 	.word	0x00000000
        /*0238*/ 	.short	0x0101
        /*023a*/ 	.byte	0x2d
	.zero		1


	//   ....[17]....
        /*023c*/ 	.word	0x00002a60
        /*0240*/ 	.word	0x00000000
        /*0244*/ 	.word	0x00000000
        /*0248*/ 	.short	0x0101
        /*024a*/ 	.byte	0x3f
	.zero		1


	//   ....[18]....
        /*024c*/ 	.word	0x00002ac0
        /*0250*/ 	.word	0x000000e3
        /*0254*/ 	.word	0x00000010
        /*0258*/ 	.short	0x010a
        /*025a*/ 	.byte	0x2c
	.zero		1


	//   ....[19]....
        /*025c*/ 	.word	0x0000cb70
        /*0260*/ 	.word	0x000000e0
        /*0264*/ 	.word	0x00000000
        /*0268*/ 	.short	0x0101
        /*026a*/ 	.byte	0x2d
	.zero		1


	//   ....[20]....
        /*026c*/ 	.word	0x0000d600
        /*0270*/ 	.word	0x0000000c
        /*0274*/ 	.word	0x00000010
        /*0278*/ 	.short	0x010a
        /*027a*/ 	.byte	0x3f
	.zero		1


	//   ....[21]....
        /*027c*/ 	.word	0x0000da70
        /*0280*/ 	.word	0x00000003
        /*0284*/ 	.word	0x00000058
        /*0288*/ 	.short	0x0101
        /*028a*/ 	.byte	0x3f
	.zero		1


	//   ....[22]....
        /*028c*/ 	.word	0x0000e260
        /*0290*/ 	.word	0x00000007
        /*0294*/ 	.word	0x00000000
        /*0298*/ 	.short	0x010a
        /*029a*/ 	.byte	0x3f
	.zero		1


	//   ....[23]....
        /*029c*/ 	.word	0x0000e2e0
        /*02a0*/ 	.word	0x00000003
        /*02a4*/ 	.word	0x00000000
        /*02a8*/ 	.short	0x010a
        /*02aa*/ 	.byte	0x3f
	.zero		1


	//   ....[24]....
        /*02ac*/ 	.word	0x0000e340
        /*02b0*/ 	.word	0x000000e4
        /*02b4*/ 	.word	0x00000000
        /*02b8*/ 	.short	0x010a
        /*02ba*/ 	.byte	0x3f
	.zero		1


	//   ....[25]....
        /*02bc*/ 	.word	0x0000e390
        /*02c0*/ 	.word	0x00000003
        /*02c4*/ 	.word	0x00000000
        /*02c8*/ 	.short	0x010a
        /*02ca*/ 	.byte	0x3f
	.zero		1


	//   ....[26]....
        /*02cc*/ 	.word	0x0000e3f0
        /*02d0*/ 	.word	0x00000005
        /*02d4*/ 	.word	0x00000000
        /*02d8*/ 	.short	0x010a
        /*02da*/ 	.byte	0x3f
	.zero		1


	//   ....[27]....
        /*02dc*/ 	.word	0x0000e440
        /*02e0*/ 	.word	0x000000e4
        /*02e4*/ 	.word	0x00000010
        /*02e8*/ 	.short	0x010a
        /*02ea*/ 	.byte	0x3f
	.zero		1


	//   ....[28]....
        /*02ec*/ 	.word	0x0000e510
        /*02f0*/ 	.word	0x0000000c
        /*02f4*/ 	.word	0x00000010
        /*02f8*/ 	.short	0x010a
        /*02fa*/ 	.byte	0x3f
	.zero		1


	//   ....[29]....
        /*02fc*/ 	.word	0x0000e5e0
        /*0300*/ 	.word	0x00000007
        /*0304*/ 	.word	0x00000000
        /*0308*/ 	.short	0x010a
        /*030a*/ 	.byte	0x3f
	.zero		1


	//----- nvinfo : EIATTR_NUM_MBARRIERS
	.align		4
.L_37:
        /*030c*/ 	.byte	0x03, 0x38
        /*030e*/ 	.short	0x000a


	//----- nvinfo : EIATTR_EXIT_INSTR_OFFSETS
	.align		4
        /*0310*/ 	.byte	0x04, 0x1c
        /*0312*/ 	.short	(.L_39 - .L_38)


	//   ....[0]....
.L_38:
        /*0314*/ 	.word	0x000014a0


	//   ....[1]....
        /*0318*/ 	.word	0x00001500


	//   ....[2]....
        /*031c*/ 	.word	0x0000d2c0


	//   ....[3]....
        /*0320*/ 	.word	0x0000d2f0


	//   ....[4]....
        /*0324*/ 	.word	0x0000e330


	//----- nvinfo : EIATTR_MAX_THREADS
	.align		4
.L_39:
        /*0328*/ 	.byte	0x04, 0x05
        /*032a*/ 	.short	(.L_41 - .L_40)
.L_40:
        /*032c*/ 	.word	0x00000180
        /*0330*/ 	.word	0x00000001
        /*0334*/ 	.word	0x00000001


	//----- nvinfo : EIATTR_CRS_STACK_SIZE
	.align		4
.L_41:
        /*0338*/ 	.byte	0x04, 0x1e
        /*033a*/ 	.short	(.L_43 - .L_42)
.L_42:
        /*033c*/ 	.word	0x00000000


	//----- nvinfo : EIATTR_CBANK_PARAM_SIZE
	.align		4
.L_43:
        /*0340*/ 	.byte	0x03, 0x19
        /*0342*/ 	.short	0x0470


	//----- nvinfo : EIATTR_PARAM_CBANK
	.align		4
        /*0344*/ 	.byte	0x04, 0x0a
        /*0346*/ 	.short	(.L_45 - .L_44)
	.align		4
.L_44:
        /*0348*/ 	.word	index@(.nv.constant0._ZN7cutlass13device_kernelINS_4gemm6kernel13GemmUniversalIN4cute5tupleIJiiiiEEENS1_10collective13CollectiveMmaINS1_34MainloopSm90TmaGmmaWarpSpecializedILi2ENS5_IJNS4_1CILi2EEENSA_ILi1EEESC_EEENS1_32KernelTmaWarpSpecializedPingpongEEENS5_IJNSA_ILi64EEENSA_ILi384EEENSA_ILi256EEEEEEaNS5_IJlSC_lEEEaSK_NS4_8TiledMMAINS4_8MMA_AtomIJNS4_4SM904GMMA27MMA_64x192x32_S32S8S8_SS_TNEEEENS4_6LayoutINS5_IJSC_SC_SC_EEENS5_IJNSA_ILi0EEEST_ST_EEEEENS5_IJNS4_10UnderscoreESW_SW_EEEEENS4_13SM90_TMA_LOADENS4_14ComposedLayoutINS4_7SwizzleILi3ELi4ELi3EEENS4_18smem_ptr_flag_bitsILi8EEENSR_INS5_IJNSA_ILi8EEENSA_ILi128EEEEEENS5_IJS16_SC_EEEEEEEvNS4_8identityENS4_23SM90_TMA_LOAD_MULTICASTES1A_vS1B_EENS_8epilogue10collective6detail29Sm90TmaWarpSpecializedAdapterINS1F_15DefaultEpilogueIaSK_SK_NS1E_6thread17LinearCombinationIaLi1EiiLNS1J_9ScaleType4KindE0ELNS_15FloatRoundStyleE2EaEENS1_15EpilogueDefaultEEEEEvvEEEEvNT_6ParamsE)
        /*034c*/ 	.short	0x0210
        /*034e*/ 	.short	0x0470


	//----- nvinfo : EIATTR_SW_WAR
	.align		4
.L_45:
        /*0350*/ 	.byte	0x04, 0x36
        /*0352*/ 	.short	(.L_47 - .L_46)
.L_46:
        /*0354*/ 	.word	0x00000008
.L_47:


//--------------------- .nv.callgraph             --------------------------
	.section	.nv.callgraph,"",@"SHT_CUDA_CALLGRAPH"
	.align	4
	.sectionentsize	8
	.align		4
        /*0000*/ 	.word	0x00000000
	.align		4
        /*0004*/ 	.word	0xffffffff
	.align		4
        /*0008*/ 	.word	index@(_ZN7cutlass13device_kernelINS_4gemm6kernel13GemmUniversalIN4cute5tupleIJiiiiEEENS1_10collective13CollectiveMmaINS1_34MainloopSm90TmaGmmaWarpSpecializedILi2ENS5_IJNS4_1CILi2EEENSA_ILi1EEESC_EEENS1_32KernelTmaWarpSpecializedPingpongEEENS5_IJNSA_ILi64EEENSA_ILi384EEENSA_ILi256EEEEEEaNS5_IJlSC_lEEEaSK_NS4_8TiledMMAINS4_8MMA_AtomIJNS4_4SM904GMMA27MMA_64x192x32_S32S8S8_SS_TNEEEENS4_6LayoutINS5_IJSC_SC_SC_EEENS5_IJNSA_ILi0EEEST_ST_EEEEENS5_IJNS4_10UnderscoreESW_SW_EEEEENS4_13SM90_TMA_LOADENS4_14ComposedLayoutINS4_7SwizzleILi3ELi4ELi3EEENS4_18smem_ptr_flag_bitsILi8EEENSR_INS5_IJNSA_ILi8EEENSA_ILi128EEEEEENS5_IJS16_SC_EEEEEEEvNS4_8identityENS4_23SM90_TMA_LOAD_MULTICASTES1A_vS1B_EENS_8epilogue10collective6detail29Sm90TmaWarpSpecializedAdapterINS1F_15DefaultEpilogueIaSK_SK_NS1E_6thread17LinearCombinationIaLi1EiiLNS1J_9ScaleType4KindE0ELNS_15FloatRoundStyleE2EaEENS1_15EpilogueDefaultEEEEEvvEEEEvNT_6ParamsE)
	.align		4
        /*000c*/ 	.word	index@(__assertfail)
	.align		4
        /*0010*/ 	.word	0x00000000
	.align		4
        /*0014*/ 	.word	0xfffffffe
	.align		4
        /*0018*/ 	.word	0x00000000
	.align		4
        /*001c*/ 	.word	0xfffffffd
	.align		4
        /*0020*/ 	.word	0x00000000
	.align		4
        /*0024*/ 	.word	0xfffffffc


//--------------------- .nv.constant4             --------------------------
	.section	.nv.constant4,"a",@progbits
	.align	8
	.align		8
.nv.constant4:
        /*0000*/ 	.dword	__assertfail
	.align		8
        /*0008*/ 	.dword	__unnamed_1
	.align		8
        /*0010*/ 	.dword	_ZN40_INTERNAL_87ab8754_4_k_cu_75f0f3aa_125714cuda3std3__45__cpo5beginE
	.align		8
        /*0018*/ 	.dword	_ZN40_INTERNAL_87ab8754_4_k_cu_75f0f3aa_125714cuda3std3__45__cpo3endE
	.align		8
        /*0020*/ 	.dword	_ZN40_INTERNAL_87ab8754_4_k_cu_75f0f3aa_125714cuda3std3__45__cpo6cbeginE
	.align		8
        /*0028*/ 	.dword	_ZN40_INTERNAL_87ab8754_4_k_cu_75f0f3aa_125714cuda3std3__45__cpo4cendE
	.align		8
        /*0030*/ 	.dword	_ZN40_INTERNAL_87ab8754_4_k_cu_75f0f3aa_125714cuda3std3__442_GLOBAL__N__87ab8754_4_k_cu_75f0f3aa_125716ignoreE
	.align		8
        /*0038*/ 	.dword	_ZN40_INTERNAL_87ab8754_4_k_cu_75f0f3aa_125714cuda3std3__419piecewise_constructE
	.align		8
        /*0040*/ 	.dword	_ZN40_INTERNAL_87ab8754_4_k_cu_75f0f3aa_125714cuda3std3__48in_placeE
	.align		8
        /*0048*/ 	.dword	_ZN40_INTERNAL_87ab8754_4_k_cu_75f0f3aa_125714cuda3std6ranges3__45__cpo4swapE
	.align		8
        /*0050*/ 	.dword	_ZN40_INTERNAL_87ab8754_4_k_cu_75f0f3aa_125714cuda3std6ranges3__45__cpo9iter_moveE
	.align		8
        /*0058*/ 	.dword	_ZN40_INTERNAL_87ab8754_4_k_cu_75f0f3aa_125714cute7productE
	.align		8
        /*0060*/ 	.dword	_ZN40_INTERNAL_87ab8754_4_k_cu_75f0f3aa_125714cute1_E
	.align		8
        /*0068*/ 	.dword	$str$22
	.align		8
        /*0070*/ 	.dword	$str$23


//--------------------- .text._ZN7cutlass13device_kernelINS_4gemm6kernel13GemmUniversalIN4cute5tupleIJiiiiEEENS1_10collective13CollectiveMmaINS1_34MainloopSm90TmaGmmaWarpSpecializedILi2ENS5_IJNS4_1CILi2EEENSA_ILi1EEESC_EEENS1_32KernelTmaWarpSpecializedPingpongEEENS5_IJNSA_ILi64EEENSA_ILi384EEENSA_ILi256EEEEEEaNS5_IJlSC_lEEEaSK_NS4_8TiledMMAINS4_8MMA_AtomIJNS4_4SM904GMMA27MMA_64x192x32_S32S8S8_SS_TNEEEENS4_6LayoutINS5_IJSC_SC_SC_EEENS5_IJNSA_ILi0EEEST_ST_EEEEENS5_IJNS4_10UnderscoreESW_SW_EEEEENS4_13SM90_TMA_LOADENS4_14ComposedLayoutINS4_7SwizzleILi3ELi4ELi3EEENS4_18smem_ptr_flag_bitsILi8EEENSR_INS5_IJNSA_ILi8EEENSA_ILi128EEEEEENS5_IJS16_SC_EEEEEEEvNS4_8identityENS4_23SM90_TMA_LOAD_MULTICASTES1A_vS1B_EENS_8epilogue10collective6detail29Sm90TmaWarpSpecializedAdapterINS1F_15DefaultEpilogueIaSK_SK_NS1E_6thread17LinearCombinationIaLi1EiiLNS1J_9ScaleType4KindE0ELNS_15FloatRoundStyleE2EaEENS1_15EpilogueDefaultEEEEEvvEEEEvNT_6ParamsE --------------------------
	.section	.text._ZN7cutlass13device_kernelINS_4gemm6kernel13GemmUniversalIN4cute5tupleIJiiiiEEENS1_10collective13CollectiveMmaINS1_34MainloopSm90TmaGmmaWarpSpecializedILi2ENS5_IJNS4_1CILi2EEENSA_ILi1EEESC_EEENS1_32KernelTmaWarpSpecializedPingpongEEENS5_IJNSA_ILi64EEENSA_ILi384EEENSA_ILi256EEEEEEaNS5_IJlSC_lEEEaSK_NS4_8TiledMMAINS4_8MMA_AtomIJNS4_4SM904GMMA27MMA_64x192x32_S32S8S8_SS_TNEEEENS4_6LayoutINS5_IJSC_SC_SC_EEENS5_IJNSA_ILi0EEEST_ST_EEEEENS5_IJNS4_10UnderscoreESW_SW_EEEEENS4_13SM90_TMA_LOADENS4_14ComposedLayoutINS4_7SwizzleILi3ELi4ELi3EEENS4_18smem_ptr_flag_bitsILi8EEENSR_INS5_IJNSA_ILi8EEENSA_ILi128EEEEEENS5_IJS16_SC_EEEEEEEvNS4_8identityENS4_23SM90_TMA_LOAD_MULTICASTES1A_vS1B_EENS_8epilogue10collective6detail29Sm90TmaWarpSpecializedAdapterINS1F_15DefaultEpilogueIaSK_SK_NS1E_6thread17LinearCombinationIaLi1EiiLNS1J_9ScaleType4KindE0ELNS_15FloatRoundStyleE2EaEENS1_15EpilogueDefaultEEEEEvvEEEEvNT_6ParamsE,"ax",@progbits
	.align	128
.text._ZN7cutlass13device_kernelINS_4gemm6kernel13GemmUniversalIN4cute5tupleIJiiiiEEENS1_10collective13CollectiveMmaINS1_34MainloopSm90TmaGmmaWarpSpecializedILi2ENS5_IJNS4_1CILi2EEENSA_ILi1EEESC_EEENS1_32KernelTmaWarpSpecializedPingpongEEENS5_IJNSA_ILi64EEENSA_ILi384EEENSA_ILi256EEEEEEaNS5_IJlSC_lEEEaSK_NS4_8TiledMMAINS4_8MMA_AtomIJNS4_4SM904GMMA27MMA_64x192x32_S32S8S8_SS_TNEEEENS4_6LayoutINS5_IJSC_SC_SC_EEENS5_IJNSA_ILi0EEEST_ST_EEEEENS5_IJNS4_10UnderscoreESW_SW_EEEEENS4_13SM90_TMA_LOADENS4_14ComposedLayoutINS4_7SwizzleILi3ELi4ELi3EEENS4_18smem_ptr_flag_bitsILi8EEENSR_INS5_IJNSA_ILi8EEENSA_ILi128EEEEEENS5_IJS16_SC_EEEEEEEvNS4_8identityENS4_23SM90_TMA_LOAD_MULTICASTES1A_vS1B_EENS_8epilogue10collective6detail29Sm90TmaWarpSpecializedAdapterINS1F_15DefaultEpilogueIaSK_SK_NS1E_6thread17LinearCombinationIaLi1EiiLNS1J_9ScaleType4KindE0ELNS_15FloatRoundStyleE2EaEENS1_15EpilogueDefaultEEEEEvvEEEEvNT_6ParamsE:
        .type           _ZN7cutlass13device_kernelINS_4gemm6kernel13GemmUniversalIN4cute5tupleIJiiiiEEENS1_10collective13CollectiveMmaINS1_34MainloopSm90TmaGmmaWarpSpecializedILi2ENS5_IJNS4_1CILi2EEENSA_ILi1EEESC_EEENS1_32KernelTmaWarpSpecializedPingpongEEENS5_IJNSA_ILi64EEENSA_ILi384EEENSA_ILi256EEEEEEaNS5_IJlSC_lEEEaSK_NS4_8TiledMMAINS4_8MMA_AtomIJNS4_4SM904GMMA27MMA_64x192x32_S32S8S8_SS_TNEEEENS4_6LayoutINS5_IJSC_SC_SC_EEENS5_IJNSA_ILi0EEEST_ST_EEEEENS5_IJNS4_10UnderscoreESW_SW_EEEEENS4_13SM90_TMA_LOADENS4_14ComposedLayoutINS4_7SwizzleILi3ELi4ELi3EEENS4_18smem_ptr_flag_bitsILi8EEENSR_INS5_IJNSA_ILi8EEENSA_ILi128EEEEEENS5_IJS16_SC_EEEEEEEvNS4_8identityENS4_23SM90_TMA_LOAD_MULTICASTES1A_vS1B_EENS_8epilogue10collective6detail29Sm90TmaWarpSpecializedAdapterINS1F_15DefaultEpilogueIaSK_SK_NS1E_6thread17LinearCombinationIaLi1EiiLNS1J_9ScaleType4KindE0ELNS_15FloatRoundStyleE2EaEENS1_15EpilogueDefaultEEEEEvvEEEEvNT_6ParamsE,@function
        .size           _ZN7cutlass13device_kernelINS_4gemm6kernel13GemmUniversalIN4cute5tupleIJiiiiEEENS1_10collective13CollectiveMmaINS1_34MainloopSm90TmaGmmaWarpSpecializedILi2ENS5_IJNS4_1CILi2EEENSA_ILi1EEESC_EEENS1_32KernelTmaWarpSpecializedPingpongEEENS5_IJNSA_ILi64EEENSA_ILi384EEENSA_ILi256EEEEEEaNS5_IJlSC_lEEEaSK_NS4_8TiledMMAINS4_8MMA_AtomIJNS4_4SM904GMMA27MMA_64x192x32_S32S8S8_SS_TNEEEENS4_6LayoutINS5_IJSC_SC_SC_EEENS5_IJNSA_ILi0EEEST_ST_EEEEENS5_IJNS4_10UnderscoreESW_SW_EEEEENS4_13SM90_TMA_LOADENS4_14ComposedLayoutINS4_7SwizzleILi3ELi4ELi3EEENS4_18smem_ptr_flag_bitsILi8EEENSR_INS5_IJNSA_ILi8EEENSA_ILi128EEEEEENS5_IJS16_SC_EEEEEEEvNS4_8identityENS4_23SM90_TMA_LOAD_MULTICASTES1A_vS1B_EENS_8epilogue10collective6detail29Sm90TmaWarpSpecializedAdapterINS1F_15DefaultEpilogueIaSK_SK_NS1E_6thread17LinearCombinationIaLi1EiiLNS1J_9ScaleType4KindE0ELNS_15FloatRoundStyleE2EaEENS1_15EpilogueDefaultEEEEEvvEEEEvNT_6ParamsE,(.L_x_456 - _ZN7cutlass13device_kernelINS_4gemm6kernel13GemmUniversalIN4cute5tupleIJiiiiEEENS1_10collective13CollectiveMmaINS1_34MainloopSm90TmaGmmaWarpSpecializedILi2ENS5_IJNS4_1CILi2EEENSA_ILi1EEESC_EEENS1_32KernelTmaWarpSpecializedPingpongEEENS5_IJNSA_ILi64EEENSA_ILi384EEENSA_ILi256EEEEEEaNS5_IJlSC_lEEEaSK_NS4_8TiledMMAINS4_8MMA_AtomIJNS4_4SM904GMMA27MMA_64x192x32_S32S8S8_SS_TNEEEENS4_6LayoutINS5_IJSC_SC_SC_EEENS5_IJNSA_ILi0EEEST_ST_EEEEENS5_IJNS4_10UnderscoreESW_SW_EEEEENS4_13SM90_TMA_LOADENS4_14ComposedLayoutINS4_7SwizzleILi3ELi4ELi3EEENS4_18smem_ptr_flag_bitsILi8EEENSR_INS5_IJNSA_ILi8EEENSA_ILi128EEEEEENS5_IJS16_SC_EEEEEEEvNS4_8identityENS4_23SM90_TMA_LOAD_MULTICASTES1A_vS1B_EENS_8epilogue10collective6detail29Sm90TmaWarpSpecializedAdapterINS1F_15DefaultEpilogueIaSK_SK_NS1E_6thread17LinearCombinationIaLi1EiiLNS1J_9ScaleType4KindE0ELNS_15FloatRoundStyleE2EaEENS1_15EpilogueDefaultEEEEEvvEEEEvNT_6ParamsE)
        .other          _ZN7cutlass13device_kernelINS_4gemm6kernel13GemmUniversalIN4cute5tupleIJiiiiEEENS1_10collective13CollectiveMmaINS1_34MainloopSm90TmaGmmaWarpSpecializedILi2ENS5_IJNS4_1CILi2EEENSA_ILi1EEESC_EEENS1_32KernelTmaWarpSpecializedPingpongEEENS5_IJNSA_ILi64EEENSA_ILi384EEENSA_ILi256EEEEEEaNS5_IJlSC_lEEEaSK_NS4_8TiledMMAINS4_8MMA_AtomIJNS4_4SM904GMMA27MMA_64x192x32_S32S8S8_SS_TNEEEENS4_6LayoutINS5_IJSC_SC_SC_EEENS5_IJNSA_ILi0EEEST_ST_EEEEENS5_IJNS4_10UnderscoreESW_SW_EEEEENS4_13SM90_TMA_LOADENS4_14ComposedLayoutINS4_7SwizzleILi3ELi4ELi3EEENS4_18smem_ptr_flag_bitsILi8EEENSR_INS5_IJNSA_ILi8EEENSA_ILi128EEEEEENS5_IJS16_SC_EEEEEEEvNS4_8identityENS4_23SM90_TMA_LOAD_MULTICASTES1A_vS1B_EENS_8epilogue10collective6detail29Sm90TmaWarpSpecializedAdapterINS1F_15DefaultEpilogueIaSK_SK_NS1E_6thread17LinearCombinationIaLi1EiiLNS1J_9ScaleType4KindE0ELNS_15FloatRoundStyleE2EaEENS1_15EpilogueDefaultEEEEEvvEEEEvNT_6ParamsE,@"STO_CUDA_ENTRY STV_DEFAULT"
_ZN7cutlass13device_kernelINS_4gemm6kernel13GemmUniversalIN4cute5tupleIJiiiiEEENS1_10collective13CollectiveMmaINS1_34MainloopSm90TmaGmmaWarpSpecializedILi2ENS5_IJNS4_1CILi2EEENSA_ILi1EEESC_EEENS1_32KernelTmaWarpSpecializedPingpongEEENS5_IJNSA_ILi64EEENSA_ILi384EEENSA_ILi256EEEEEEaNS5_IJlSC_lEEEaSK_NS4_8TiledMMAINS4_8MMA_AtomIJNS4_4SM904GMMA27MMA_64x192x32_S32S8S8_SS_TNEEEENS4_6LayoutINS5_IJSC_SC_SC_EEENS5_IJNSA_ILi0EEEST_ST_EEEEENS5_IJNS4_10UnderscoreESW_SW_EEEEENS4_13SM90_TMA_LOADENS4_14ComposedLayoutINS4_7SwizzleILi3ELi4ELi3EEENS4_18smem_ptr_flag_bitsILi8EEENSR_INS5_IJNSA_ILi8EEENSA_ILi128EEEEEENS5_IJS16_SC_EEEEEEEvNS4_8identityENS4_23SM90_TMA_LOAD_MULTICASTES1A_vS1B_EENS_8epilogue10collective6detail29Sm90TmaWarpSpecializedAdapterINS1F_15DefaultEpilogueIaSK_SK_NS1E_6thread17LinearCombinationIaLi1EiiLNS1J_9ScaleType4KindE0ELNS_15FloatRoundStyleE2EaEENS1_15EpilogueDefaultEEEEEvvEEEEvNT_6ParamsE:
[----:B------:R-:W0:Y:S02]  /*0000*/  LDC R1, c[0x0][0x28] ;  /* 0x00000a00ff017b82 */ /* 0x000e240000000800 */
[----:B0-----:R-:W-:Y:S01]  /*0010*/  VIADD R1, R1, 0xfffffff8 ;  /* 0xfffffff801017836 */ /* 0x001fe20000000000 */
[----:B------:R-:W0:Y:S01]  /*0020*/  S2R R3, SR_TID.X ;  /* 0x0000000000037919 */ /* 0x000e220000002100 */
[----:B------:R-:W-:Y:S01]  /*0030*/  ELECT P0, URZ, PT ;  /* 0x00000000003f782f */ /* 0x000fe20003800000 */
[----:B------:R-:W-:Y:S01]  /*0040*/  BSSY B0, `(.L_x_0) ;  /* 0x0000014000007945 */ /* 0x000fe20003800000 */
[--C-:B0-----:R-:W-:Y:S02]  /*0050*/  SHF.R.U32.HI R0, RZ, 0x5, R3.reuse ;  /* 0x00000005ff007819 */ /* 0x101fe40000011603 */
[----:B------:R-:W-:-:S03]  /*0060*/  SHF.R.U32.HI R5, RZ, 0x7, R3 ;  /* 0x00000007ff057819 */ /* 0x000fc60000011603 */
[----:B------:R-:W0:Y:S02]  /*0070*/  SHFL.IDX PT, R2, R0, RZ, 0x1f ;  /* 0x00001fff00027589 */ /* 0x000e2400000e0000 */
[----:B0-----:R-:W-:Y:S02]  /*0080*/  R2UR UR6, R2 ;  /* 0x00000000020672ca */ /* 0x001fe400000e0000 */
[----:B------:R0:W1:Y:S11]  /*0090*/  SHFL.IDX PT, R2, R5, RZ, 0x1f ;  /* 0x00001fff05027589 */ /* 0x00007600000e0000 */
[----:B------:R-:W-:-:S02]  /*00a0*/  USHF.R.S32.HI UR4, URZ, 0x1f, UR6 ;  /* 0x0000001f3f047899 */ /* 0x000fc40008011406 */
[----:B------:R-:W-:Y:S02]  /*00b0*/  ISETP.NE.OR P0, PT, RZ, UR6, !P0 ;  /* 0x00000006ff007c0c */ /* 0x000fe4000c705670 */
[----:B------:R-:W-:-:S04]  /*00c0*/  ULEA.HI UR4, UR4, UR6, URZ, 0x2 ;  /* 0x0000000604047291 */ /* 0x000fc8000f8f103f */
[----:B------:R-:W-:-:S04]  /*00d0*/  ULOP3.LUT UR4, UR4, 0xfffffffc, URZ, 0xc0, !UPT ;  /* 0xfffffffc04047892 */ /* 0x000fc8000f8ec03f */
[----:B------:R-:W-:-:S03]  /*00e0*/  UIADD3 UR6, UR6, -UR4, URZ ;  /* 0x8000000406067290 */ /* 0x000fc6000fffe03f */
[----:B01----:R-:W-:Y:S09]  /*00f0*/  @P0 BRA `(.L_x_1) ;  /* 0x0000000000200947 */ /* 0x003ff20003800000 */
[----:B------:R-:W-:Y:S02]  /*0100*/  ULDC.64 UR4, c[0x0][0x198] ;  /* 0x0000660000047ab9 */ /* 0x000fe40000000a00 */
[----:B------:R-:W-:Y:S02]  /*0110*/  UIADD3 UR8, UP0, UR4, 0xf0, URZ ;  /* 0x000000f004087890 */ /* 0x000fe4000ff1e03f */
[----:B------:R-:W-:Y:S02]  /*0120*/  UIADD3 UR4, UP1, UR4, 0x1f0, URZ ;  /* 0x000001f004047890 */ /* 0x000fe4000ff3e03f */
[----:B------:R-:W-:Y:S02]  /*0130*/  UIADD3.X UR9, URZ, UR5, URZ, UP0, !UPT ;  /* 0x000000053f097290 */ /* 0x000fe400087fe43f */
[----:B------:R-:W-:-:S07]  /*0140*/  UIADD3.X UR5, URZ, UR5, URZ, UP1, !UPT ;  /* 0x000000053f057290 */ /* 0x000fce0008ffe43f */
[----:B------:R0:W-:Y:S02]  /*0150*/  UTMACCTL.PF [UR8] ;  /* 0x00000000080079b9 */ /* 0x0001e40008040000 */
[----:B------:R0:W-:Y:S02]  /*0160*/  UTMACCTL.PF [UR4] ;  /* 0x00000000040079b9 */ /* 0x0001e40008040000 */
[----:B0-----:R-:W-:Y:S01]  /*0170*/  NOP ;  /* 0x0000000000007918 */ /* 0x001fe20000000000 */
.L_x_1:
[----:B------:R-:W-:Y:S05]  /*0180*/  BSYNC B0 ;  /* 0x0000000000007941 */ /* 0x000fea0003800000 */
.L_x_0:
[----:B------:R-:W0:Y:S01]  /*0190*/  SHFL.IDX PT, R6, R0, RZ, 0x1f ;  /* 0x00001fff00067589 */ /* 0x000e2200000e0000 */
[----:B------:R-:W-:Y:S01]  /*01a0*/  R2UR UR19, R2 ;  /* 0x00000000021372ca */ /* 0x000fe200000e0000 */
[----:B------:R-:W-:-:S04]  /*01b0*/  UISETP.NE.AND UP0, UPT, UR6, 0x3, UPT ;  /* 0x000000030600788c */ /* 0x000fc8000bf05270 */
[----:B------:R-:W-:-:S08]  /*01c0*/  UISETP.EQ.OR UP0, UPT, UR6, URZ, !UP0 ;  /* 0x0000003f0600728c */ /* 0x000fd0000c702670 */
[----:B------:R-:W-:Y:S02]  /*01d0*/  UIADD3 UR14, UR19, -0x1, URZ ;  /* 0xffffffff130e7890 */ /* 0x000fe4000fffe03f */
[----:B------:R-:W-:Y:S02]  /*01e0*/  UISETP.EQ.AND UP0, UPT, UR19, URZ, UP0 ;  /* 0x0000003f1300728c */ /* 0x000fe40008702270 */
[----:B------:R-:W-:Y:S02]  /*01f0*/  UISETP.GE.U32.AND UP1, UPT, UR14, 0x2, UPT ;  /* 0x000000020e00788c */ /* 0x000fe4000bf26070 */
[----:B------:R-:W-:Y:S01]  /*0200*/  USEL UR42, URZ, 0x1, !UP0 ;  /* 0x000000013f2a7887 */ /* 0x000fe2000c000000 */
[----:B0-----:R-:W-:-:S03]  /*0210*/  ISETP.NE.AND P0, PT, R6, RZ, PT ;  /* 0x000000ff0600720c */ /* 0x001fc60003f05270 */
[----:B------:R-:W-:-:S10]  /*0220*/  USEL UR42, UR42, 0x2, UP1 ;  /* 0x000000022a2a7887 */ /* 0x000fd40008800000 */
[----:B------:R-:W-:Y:S05]  /*0230*/  @P0 BRA `(.L_x_2) ;  /* 0x0000000000480947 */ /* 0x000fea0003800000 */
[----:B------:R-:W0:Y:S01]  /*0240*/  S2UR UR7, SR_CgaCtaId ;  /* 0x00000000000779c3 */ /* 0x000e220000008800 */
[----:B------:R-:W-:Y:S01]  /*0250*/  UMOV UR4, 0x400 ;  /* 0x0000040000047882 */ /* 0x000fe20000000000 */
[----:B------:R-:W-:Y:S01]  /*0260*/  UMOV UR5, 0x1 ;  /* 0x0000000100057882 */ /* 0x000fe20000000000 */
[----:B------:R-:W-:Y:S01]  /*0270*/  UMOV UR8, 0x2 ;  /* 0x0000000200087882 */ /* 0x000fe20000000000 */
[----:B------:R-:W-:Y:S01]  /*0280*/  ELECT P0, URZ, PT ;  /* 0x00000000003f782f */ /* 0x000fe20003800000 */
[----:B------:R-:W-:-:S04]  /*0290*/  UIADD3 UR8, -UR8, 0x100000, URZ ;  /* 0x0010000008087890 */ /* 0x000fc8000fffe13f */
[----:B------:R-:W-:Y:S02]  /*02a0*/  USHF.L.U32 UR9, UR8, 0xb, URZ ;  /* 0x0000000b08097899 */ /* 0x000fe4000800063f */
[----:B------:R-:W-:Y:S02]  /*02b0*/  USHF.L.U32 UR8, UR8, 0x1, URZ ;  /* 0x0000000108087899 */ /* 0x000fe4000800063f */
[----:B0-----:R-:W-:Y:S02]  /*02c0*/  ULEA UR7, UR7, UR4, 0x18 ;  /* 0x0000000407077291 */ /* 0x001fe4000f8ec03f */
[----:B------:R-:W-:-:S04]  /*02d0*/  UIADD3 UR4, -UR5, 0x100000, URZ ;  /* 0x0010000005047890 */ /* 0x000fc8000fffe13f */
[----:B------:R-:W-:Y:S02]  /*02e0*/  USHF.L.U32 UR5, UR4, 0xb, URZ ;  /* 0x0000000b04057899 */ /* 0x000fe4000800063f */
[----:B------:R-:W-:Y:S01]  /*02f0*/  USHF.L.U32 UR4, UR4, 0x1, URZ ;  /* 0x0000000104047899 */ /* 0x000fe2000800063f */
[----:B------:R-:W0:Y:S11]  /*0300*/  FENCE.VIEW.ASYNC.S ;  /* 0x00000000000073c6 */ /* 0x000e360000000000 */
[----:B0-----:R0:W1:Y:S01]  /*0310*/  SYNCS.EXCH.64 URZ, [UR7], UR4 ;  /* 0x00000004073f75b2 */ /* 0x0010620008000100 */
[----:B------:R0:W2:Y:S01]  /*0320*/  SYNCS.EXCH.64 URZ, [UR7+0x10], UR8 ;  /* 0x00001008073f75b2 */ /* 0x0000a20008000100 */
[----:B------:R0:W3:Y:S01]  /*0330*/  SYNCS.EXCH.64 URZ, [UR7+0x8], UR4 ;  /* 0x00000804073f75b2 */ /* 0x0000e20008000100 */
[----:B------:R0:W4:Y:S01]  /*0340*/  SYNCS.EXCH.64 URZ, [UR7+0x18], UR8 ;  /* 0x00001808073f75b2 */ /* 0x0001220008000100 */
[----:B------:R-:W-:Y:S01]  /*0350*/  NOP ;  /* 0x0000000000007918 */ /* 0x000fe20000000000 */
.L_x_2:
[----:B------:R-:W5:Y:S01]  /*0360*/  S2UR UR15, SR_CTAID.X ;  /* 0x00000000000f79c3 */ /* 0x000f620000002500 */
[----:B------:R-:W-:Y:S01]  /*0370*/  SHF.R.S32.HI R2, RZ, 0x1f, R3 ;  /* 0x0000001fff027819 */ /* 0x000fe20000011403 */
[----:B------:R-:W1:Y:S01]  /*0380*/  SHFL.IDX PT, R7, R0, RZ, 0x1f ;  /* 0x00001fff00077589 */ /* 0x000e6200000e0000 */
[----:B------:R-:W-:Y:S02]  /*0390*/  ELECT P0, URZ, PT ;  /* 0x00000000003f782f */ /* 0x000fe40003800000 */
[----:B------:R-:W-:Y:S01]  /*03a0*/  SHF.R.S32.HI R11, RZ, 0x1f, R6 ;  /* 0x0000001fff0b7819 */ /* 0x000fe20000011406 */
[----:B0-----:R-:W-:Y:S01]  /*03b0*/  ULDC UR4, c[0x0][0x150] ;  /* 0x0000540000047ab9 */ /* 0x001fe20000000800 */
[----:B------:R-:W-:Y:S01]  /*03c0*/  LEA.HI R2, R2, R3, RZ, 0x7 ;  /* 0x0000000302027211 */ /* 0x000fe200078f38ff */
[----:B------:R-:W0:Y:S01]  /*03d0*/  SHFL.IDX PT, R8, R0, RZ, 0x1f ;  /* 0x00001fff00087589 */ /* 0x000e2200000e0000 */
[----:B------:R-:W2:Y:S01]  /*03e0*/  S2UR UR8, SR_CTAID.Y ;  /* 0x00000000000879c3 */ /* 0x000ea20000002600 */
[----:B------:R-:W-:-:S02]  /*03f0*/  ELECT P1, URZ, PT ;  /* 0x00000000003f782f */ /* 0x000fc40003820000 */
[----:B------:R-:W-:Y:S01]  /*0400*/  LOP3.LUT R2, R2, 0xffffff80, RZ, 0xc0, !PT ;  /* 0xffffff8002027812 */ /* 0x000fe200078ec0ff */
[----:B------:R-:W-:Y:S01]  /*0410*/  ULDC UR7, c[0x0][0x144] ;  /* 0x0000510000077ab9 */ /* 0x000fe20000000800 */
[----:B------:R-:W-:Y:S01]  /*0420*/  LEA.HI R11, R11, R6, RZ, 0x2 ;  /* 0x000000060b0b7211 */ /* 0x000fe200078f10ff */
[----:B------:R-:W-:Y:S01]  /*0430*/  UMOV UR18, 0x80 ;  /* 0x0000008000127882 */ /* 0x000fe20000000000 */
[----:B------:R-:W-:Y:S01]  /*0440*/  NOP ;  /* 0x0000000000007918 */ /* 0x000fe20000000000 */
[----:B------:R-:W-:Y:S01]  /*0450*/  IMAD.IADD R4, R3, 0x1, -R2 ;  /* 0x0000000103047824 */ /* 0x000fe200078e0a02 */
[----:B------:R-:W-:Y:S01]  /*0460*/  LOP3.LUT R11, R11, 0x3ffffffc, RZ, 0xc0, !PT ;  /* 0x3ffffffc0b0b7812 */ /* 0x000fe200078ec0ff */
[----:B------:R-:W-:Y:S01]  /*0470*/  NOP ;  /* 0x0000000000007918 */ /* 0x000fe20000000000 */
[----:B------:R-:W-:Y:S01]  /*0480*/  ULDC UR17, c[0x0][0x148] ;  /* 0x0000520000117ab9 */ /* 0x000fe20000000800 */
[----:B------:R-:W-:Y:S01]  /*0490*/  IMAD.MOV.U32 R17, RZ, RZ, 0x1 ;  /* 0x00000001ff117424 */ /* 0x000fe200078e00ff */
[----:B------:R-:W-:Y:S01]  /*04a0*/  SHF.R.S32.HI R9, RZ, 0x1f, R4 ;  /* 0x0000001fff097819 */ /* 0x000fe20000011404 */
[----:B------:R-:W-:Y:S01]  /*04b0*/  IMAD.IADD R11, R6, 0x1, -R11 ;  /* 0x00000001060b7824 */ /* 0x000fe200078e0a0b */
[----:B------:R-:W3:Y:S01]  /*04c0*/  SHFL.IDX PT, R5, R5, RZ, 0x1f ;  /* 0x00001fff05057589 */ /* 0x000ee200000e0000 */
[----:B------:R-:W-:-:S02]  /*04d0*/  ISETP.NE.AND P2, PT, RZ, UR19, PT ;  /* 0x00000013ff007c0c */ /* 0x000fc4000bf45270 */
[----:B-----5:R-:W-:Y:S02]  /*04e0*/  I2FP.F32.U32 R10, UR15 ;  /* 0x0000000f000a7c45 */ /* 0x020fe40008201000 */
[----:B------:R-:W-:Y:S02]  /*04f0*/  LEA.HI R2, R9, R4, RZ, 0x3 ;  /* 0x0000000409027211 */ /* 0x000fe400078f18ff */
[----:B-1----:R-:W-:Y:S01]  /*0500*/  ISETP.NE.OR P0, PT, R7, RZ, !P0 ;  /* 0x000000ff0700720c */ /* 0x002fe20004705670 */
[----:B------:R-:W-:Y:S01]  /*0510*/  FMUL R10, R10, UR4 ;  /* 0x000000040a0a7c20 */ /* 0x000fe20008400000 */
[--C-:B------:R-:W-:Y:S01]  /*0520*/  SHF.R.S32.HI R7, RZ, 0x3, R2.reuse ;  /* 0x00000003ff077819 */ /* 0x100fe20000011402 */
[----:B------:R-:W-:Y:S01]  /*0530*/  ULDC UR4, c[0x0][0x154] ;  /* 0x0000550000047ab9 */ /* 0x000fe20000000800 */
[----:B------:R-:W-:Y:S02]  /*0540*/  SHF.R.S32.HI R2, RZ, 0x1f, R2 ;  /* 0x0000001fff027819 */ /* 0x000fe40000011402 */
[----:B0-----:R-:W-:Y:S01]  /*0550*/  ISETP.NE.OR P1, PT, R8, RZ, !P1 ;  /* 0x000000ff0800720c */ /* 0x001fe20004f25670 */
[----:B------:R-:W0:Y:S01]  /*0560*/  F2I.U32.TRUNC.NTZ R10, R10 ;  /* 0x0000000a000a7305 */ /* 0x000e22000020f000 */
[----:B------:R-:W-:-:S02]  /*0570*/  LEA.HI R2, R2, R7, RZ, 0x2 ;  /* 0x0000000702027211 */ /* 0x000fc400078f10ff */
[----:B--2---:R-:W-:Y:S02]  /*0580*/  I2FP.F32.U32 R0, UR8 ;  /* 0x0000000800007c45 */ /* 0x004fe40008201000 */
[----:B------:R-:W-:Y:S01]  /*0590*/  LOP3.LUT R2, R2, 0xfffffffc, RZ, 0xc0, !PT ;  /* 0xfffffffc02027812 */ /* 0x000fe200078ec0ff */
[----:B------:R-:W-:Y:S02]  /*05a0*/  VOTEU.ALL UP0, P0 ;  /* 0x00000000003f7886 */ /* 0x000fe40000000000 */
[----:B------:R-:W-:Y:S02]  /*05b0*/  FMUL R6, R0, UR4 ;  /* 0x0000000400067c20 */ /* 0x000fe40008400000 */
[----:B------:R-:W-:Y:S01]  /*05c0*/  IMAD.IADD R2, R7, 0x1, -R2 ;  /* 0x0000000107027824 */ /* 0x000fe200078e0a02 */
[----:B------:R-:W1:Y:S01]  /*05d0*/  @!UP0 S2UR UR11, SR_CgaCtaId ;  /* 0x00000000000b89c3 */ /* 0x000e620000008800 */
[----:B------:R-:W-:Y:S01]  /*05e0*/  VOTEU.ALL UP1, P1 ;  /* 0x00000000003f7886 */ /* 0x000fe20000820000 */
[----:B------:R-:W-:Y:S01]  /*05f0*/  @!UP0 UMOV UR10, 0x400 ;  /* 0x00000400000a8882 */ /* 0x000fe20000000000 */
[----:B------:R-:W-:Y:S01]  /*0600*/  IMAD R2, R11, 0x4, R2 ;  /* 0x000000040b027824 */ /* 0x000fe200078e0202 */
[----:B0-----:R-:W-:Y:S01]  /*0610*/  R2UR UR4, R10 ;  /* 0x000000000a0472ca */ /* 0x001fe200000e0000 */
[----:B------:R-:W0:Y:S01]  /*0620*/  F2I.U32.TRUNC.NTZ R6, R6 ;  /* 0x0000000600067305 */ /* 0x000e22000020f000 */
[----:B------:R-:W-:Y:S01]  /*0630*/  @!UP1 UMOV UR13, 0x400 ;  /* 0x00000400000d9882 */ /* 0x000fe20000000000 */
[C---:B------:R-:W-:Y:S01]  /*0640*/  IMAD.SHL.U32 R19, R2.reuse, 0x4, RZ ;  /* 0x0000000402137824 */ /* 0x040fe200078e00ff */
[----:B------:R-:W-:Y:S01]  /*0650*/  LEA.HI R0, R2, R2, RZ, 0x1 ;  /* 0x0000000202007211 */ /* 0x000fe200078f08ff */
[----:B------:R-:W2:Y:S01]  /*0660*/  @!UP1 S2UR UR16, SR_CgaCtaId ;  /* 0x00000000001099c3 */ /* 0x000ea20000008800 */
[----:B------:R-:W-:Y:S01]  /*0670*/  VOTEU.ALL UP2, P1 ;  /* 0x00000000003f7886 */ /* 0x000fe20000840000 */
[----:B------:R-:W-:Y:S01]  /*0680*/  VOTEU.ALL UP3, P1 ;  /* 0x00000000003f7886 */ /* 0x000fe20000860000 */
[----:B------:R-:W-:Y:S01]  /*0690*/  LOP3.LUT R7, R0, 0xfffffffe, RZ, 0xc0, !PT ;  /* 0xfffffffe00077812 */ /* 0x000fe200078ec0ff */
[----:B------:R-:W-:Y:S01]  /*06a0*/  VOTEU.ALL UP4, P1 ;  /* 0x00000000003f7886 */ /* 0x000fe20000880000 */
[----:B------:R-:W-:Y:S01]  /*06b0*/  LOP3.LUT R19, R2, 0xc, R19, 0x78, !PT ;  /* 0x0000000c02137812 */ /* 0x000fe200078e7813 */
[----:B------:R-:W-:-:S02]  /*06c0*/  VOTEU.ALL UP5, P1 ;  /* 0x00000000003f7886 */ /* 0x000fc400008a0000 */
[----:B------:R-:W-:Y:S01]  /*06d0*/  IMAD.IADD R7, R2, 0x1, -R7 ;  /* 0x0000000102077824 */ /* 0x000fe200078e0a07 */
[----:B------:R-:W-:Y:S01]  /*06e0*/  UIADD3 UR4, -UR4, URZ, URZ ;  /* 0x0000003f04047290 */ /* 0x000fe2000fffe13f */
[----:B------:R-:W5:Y:S01]  /*06f0*/  LDC R2, c[0x0][0x140] ;  /* 0x00005000ff027b82 */ /* 0x000f620000000800 */
[----:B0-----:R-:W-:Y:S02]  /*0700*/  R2UR UR9, R6 ;  /* 0x00000000060972ca */ /* 0x001fe400000e0000 */
[----:B------:R-:W-:Y:S02]  /*0710*/  UIMAD UR7, UR7, UR4, UR15 ;  /* 0x00000004070772a4 */ /* 0x000fe4000f8e020f */
[----:B-1----:R-:W-:Y:S01]  /*0720*/  @!UP0 ULEA UR12, UR11, UR10, 0x18 ;  /* 0x0000000a0b0c8291 */ /* 0x002fe2000f8ec03f */
[----:B------:R-:W-:Y:S01]  /*0730*/  UMOV UR4, 0x20 ;  /* 0x0000002000047882 */ /* 0x000fe20000000000 */
[----:B------:R-:W-:-:S04]  /*0740*/  @!UP1 UIADD3 UR10, -UR18, 0x100000, URZ ;  /* 0x00100000120a9890 */ /* 0x000fc8000fffe13f */
[----:B------:R-:W-:Y:S02]  /*0750*/  @!UP1 USHF.L.U32 UR11, UR10, 0xb, URZ ;  /* 0x0000000b0a0b9899 */ /* 0x000fe4000800063f */
[----:B------:R-:W-:Y:S01]  /*0760*/  @!UP1 USHF.L.U32 UR10, UR10, 0x1, URZ ;  /* 0x000000010a0a9899 */ /* 0x000fe2000800063f */
[----:B------:R-:W-:Y:S01]  /*0770*/  ISETP.NE.AND P3, PT, R7, UR7, PT ;  /* 0x0000000707007c0c */ /* 0x000fe2000bf65270 */
[----:B------:R-:W-:-:S04]  /*0780*/  @!UP0 UIADD3 UR4, -UR4, 0x100000, URZ ;  /* 0x0010000004048890 */ /* 0x000fc8000fffe13f */
[----:B------:R-:W-:Y:S02]  /*0790*/  @!UP0 USHF.L.U32 UR5, UR4, 0xb, URZ ;  /* 0x0000000b04058899 */ /* 0x000fe4000800063f */
[----:B------:R-:W-:Y:S01]  /*07a0*/  @!UP0 USHF.L.U32 UR4, UR4, 0x1, URZ ;  /* 0x0000000104048899 */ /* 0x000fe2000800063f */
[----:B------:R-:W-:Y:S01]  /*07b0*/  VOTEU.ALL UP0, P0 ;  /* 0x00000000003f7886 */ /* 0x000fe20000000000 */
[----:B--2---:R-:W-:Y:S01]  /*07c0*/  @!UP1 ULEA UR13, UR16, UR13, 0x18 ;  /* 0x0000000d100d9291 */ /* 0x004fe2000f8ec03f */
[----:B------:R-:W-:Y:S01]  /*07d0*/  VOTEU.ALL UP1, P0 ;  /* 0x00000000003f7886 */ /* 0x000fe20000020000 */
[----:B------:R-:W-:Y:S01]  /*07e0*/  UIADD3 UR9, -UR9, URZ, URZ ;  /* 0x0000003f09097290 */ /* 0x000fe2000fffe13f */
[----:B------:R-:W-:Y:S01]  /*07f0*/  LOP3.LUT P0, RZ, R4, 0x7, RZ, 0xc0, !PT ;  /* 0x0000000704ff7812 */ /* 0x000fe2000780c0ff */
[----:B------:R-:W0:Y:S06]  /*0800*/  FENCE.VIEW.ASYNC.S ;  /* 0x00000000000073c6 */ /* 0x000e2c0000000000 */
[----:B0-----:R-:W0:Y:S01]  /*0810*/  @!UP0 SYNCS.EXCH.64 URZ, [UR12+0x50], UR4 ;  /* 0x000050040c3f85b2 */ /* 0x001e220008000100 */
[----:B------:R-:W-:-:S02]  /*0820*/  @P3 LEA.HI R0, R19, R19, RZ, 0x1 ;  /* 0x0000001313003211 */ /* 0x000fc400078f08ff */
[----:B-----5:R-:W-:Y:S02]  /*0830*/  ISETP.EQ.U32.AND P1, PT, R2, 0x1, PT ;  /* 0x000000010200780c */ /* 0x020fe40003f22070 */
[----:B------:R-:W-:Y:S02]  /*0840*/  @P3 SHF.R.S32.HI R0, RZ, 0x1, R0 ;  /* 0x00000001ff003819 */ /* 0x000fe40000011400 */
[----:B------:R-:W-:Y:S01]  /*0850*/  ISETP.LT.U32.AND P0, PT, R19, 0x2, !P0 ;  /* 0x000000021300780c */ /* 0x000fe20004701070 */
[----:B------:R1:W2:Y:S01]  /*0860*/  @!UP1 SYNCS.EXCH.64 URZ, [UR12+0x58], UR4 ;  /* 0x000058040c3f95b2 */ /* 0x0002a20008000100 */
[----:B------:R-:W-:Y:S01]  /*0870*/  NOP ;  /* 0x0000000000007918 */ /* 0x000fe20000000000 */
[----:B-1----:R-:W-:Y:S01]  /*0880*/  UIMAD UR4, UR17, UR9, UR8 ;  /* 0x00000009110472a4 */ /* 0x002fe2000f8e0208 */
[----:B------:R1:W0:Y:S05]  /*0890*/  @!UP2 SYNCS.EXCH.64 URZ, [UR13+0x30], UR10 ;  /* 0x0000300a0d3fa5b2 */ /* 0x00022a0008000100 */
[----:B------:R-:W-:-:S02]  /*08a0*/  @P3 ISETP.NE.AND P4, PT, R0, UR4, PT ;  /* 0x0000000400003c0c */ /* 0x000fc4000bf85270 */
[----:B------:R-:W-:Y:S02]  /*08b0*/  SEL R0, RZ, 0x1, !P0 ;  /* 0x00000001ff007807 */ /* 0x000fe40004000000 */
[----:B------:R-:W-:-:S04]  /*08c0*/  @P3 SEL R17, RZ, 0x1, P4 ;  /* 0x00000001ff113807 */ /* 0x000fc80002000000 */
[----:B------:R-:W-:Y:S01]  /*08d0*/  LOP3.LUT R17, R17, R0, RZ, 0xc0, !PT ;  /* 0x0000000011117212 */ /* 0x000fe200078ec0ff */
[----:B------:R1:W0:Y:S01]  /*08e0*/  @!UP3 SYNCS.EXCH.64 URZ, [UR13+0x38], UR10 ;  /* 0x0000380a0d3fb5b2 */ /* 0x0002220008000100 */
[----:B------:R1:W0:Y:S01]  /*08f0*/  @!UP4 SYNCS.EXCH.64 URZ, [UR13+0x40], UR10 ;  /* 0x0000400a0d3fc5b2 */ /* 0x0002220008000100 */
[----:B------:R1:W0:Y:S01]  /*0900*/  @!UP5 SYNCS.EXCH.64 URZ, [UR13+0x48], UR10 ;  /* 0x0000480a0d3fd5b2 */ /* 0x0002220008000100 */
[----:B------:R-:W-:Y:S01]  /*0910*/  NOP ;  /* 0x0000000000007918 */ /* 0x000fe20000000000 */
[----:B-1-3--:R-:W-:Y:S05]  /*0920*/  @!P1 BRA `(.L_x_3) ;  /* 0x0000000000089947 */ /* 0x00afea0003800000 */
[----:B0-2-4-:R-:W-:Y:S01]  /*0930*/  UCGABAR_ARV ;  /* 0x00000000000079c7 */ /* 0x015fe20008000000 */
[----:B------:R-:W-:Y:S05]  /*0940*/  BRA `(.L_x_4) ;  /* 0x0000000000047947 */ /* 0x000fea0003800000 */
.L_x_3:
[----:B0-2-4-:R-:W-:Y:S01]  /*0950*/  NOP ;  /* 0x0000000000007918 */ /* 0x015fe20000000000 */
.L_x_4:
[----:B------:R-:W-:Y:S01]  /*0960*/  ULDC.64 UR4, c[0x0][0x598] ;  /* 0x0001660000047ab9 */ /* 0x000fe20000000a00 */
[----:B------:R-:W-:Y:S01]  /*0970*/  ULDC.64 UR48, c[0x0][0x208] ;  /* 0x0000820000307ab9 */ /* 0x000fe20000000a00 */
[----:B------:R-:W-:-:S04]  /*0980*/  ISETP.NE.U32.AND P0, PT, RZ, UR4, PT ;  /* 0x00000004ff007c0c */ /* 0x000fc8000bf05070 */
[----:B------:R-:W-:-:S13]  /*0990*/  ISETP.NE.AND.EX P0, PT, RZ, UR5, PT, P0 ;  /* 0x00000005ff007c0c */ /* 0x000fda000bf05300 */
[----:B------:R-:W-:Y:S05]  /*09a0*/  @!P0 BRA `(.L_x_5) ;  /* 0x00000000001c8947 */ /* 0x000fea0003800000 */
[----:B------:R-:W0:Y:S02]  /*09b0*/  LDC.64 R6, c[0x0][0x598] ;  /* 0x00016600ff067b82 */ /* 0x000e240000000a00 */
[----:B0-----:R-:W2:Y:S02]  /*09c0*/  LDG.E.64 R6, desc[UR48][R6.64] ;  /* 0x0000003006067981 */ /* 0x001ea4000c1e1b00 */
[----:B--2---:R-:W-:-:S04]  /*09d0*/  ISETP.NE.U32.AND P0, PT, R6, RZ, PT ;  /* 0x000000ff0600720c */ /* 0x004fc80003f05070 */
[----:B------:R-:W-:-:S13]  /*09e0*/  ISETP.NE.AND.EX P0, PT, R7, RZ, PT, P0 ;  /* 0x000000ff0700720c */ /* 0x000fda0003f05300 */
[----:B------:R-:W-:Y:S05]  /*09f0*/  @!P0 BRA `(.L_x_5) ;  /* 0x0000000000088947 */ /* 0x000fea0003800000 */
[----:B------:R0:W5:Y:S01]  /*0a00*/  LD.E R2, desc[UR48][R6.64] ;  /* 0x0000003006027980 */ /* 0x000162000c101900 */
[----:B------:R-:W-:Y:S05]  /*0a10*/  BRA `(.L_x_6) ;  /* 0x0000000000247947 */ /* 0x000fea0003800000 */
.L_x_5:
[----:B------:R-:W-:Y:S02]  /*0a20*/  ULDC.64 UR4, c[0x0][0x588] ;  /* 0x0001620000047ab9 */ /* 0x000fe40000000a00 */
[----:B------:R-:W-:-:S04]  /*0a30*/  ISETP.NE.U32.AND P0, PT, RZ, UR4, PT ;  /* 0x00000004ff007c0c */ /* 0x000fc8000bf05070 */
[----:B------:R-:W-:-:S13]  /*0a40*/  ISETP.NE.AND.EX P0, PT, RZ, UR5, PT, P0 ;  /* 0x00000005ff007c0c */ /* 0x000fda000bf05300 */
[----:B------:R-:W-:Y:S05]  /*0a50*/  @!P0 BRA `(.L_x_7) ;  /* 0x00000000000c8947 */ /* 0x000fea0003800000 */
[----:B------:R-:W0:Y:S02]  /*0a60*/  LDC.64 R6, c[0x0][0x588] ;  /* 0x00016200ff067b82 */ /* 0x000e240000000a00 */
[----:B0-----:R1:W5:Y:S01]  /*0a70*/  LDG.E R2, desc[UR48][R6.64] ;  /* 0x0000003006027981 */ /* 0x001362000c1e1900 */
[----:B------:R-:W-:Y:S05]  /*0a80*/  BRA `(.L_x_6) ;  /* 0x0000000000087947 */ /* 0x000fea0003800000 */
.L_x_7:
[----:B------:R-:W-:Y:S02]  /*0a90*/  ULDC UR4, c[0x0][0x580] ;  /* 0x0001600000047ab9 */ /* 0x000fe40000000800 */
[----:B------:R-:W-:-:S07]  /*0aa0*/  IMAD.U32 R2, RZ, RZ, UR4 ;  /* 0x00000004ff027e24 */ /* 0x000fce000f8e00ff */
.L_x_6:
[----:B------:R-:W-:Y:S02]  /*0ab0*/  ULDC.64 UR4, c[0x0][0x5a0] ;  /* 0x0001680000047ab9 */ /* 0x000fe40000000a00 */
[----:B------:R-:W-:-:S04]  /*0ac0*/  ISETP.NE.U32.AND P0, PT, RZ, UR4, PT ;  /* 0x00000004ff007c0c */ /* 0x000fc8000bf05070 */
[----:B------:R-:W-:-:S13]  /*0ad0*/  ISETP.NE.AND.EX P0, PT, RZ, UR5, PT, P0 ;  /* 0x00000005ff007c0c */ /* 0x000fda000bf05300 */
[----:B------:R-:W-:Y:S05]  /*0ae0*/  @!P0 BRA `(.L_x_8) ;  /* 0x00000000001c8947 */ /* 0x000fea0003800000 */
[----:B01----:R-:W0:Y:S02]  /*0af0*/  LDC.64 R6, c[0x0][0x5a0] ;  /* 0x00016800ff067b82 */ /* 0x003e240000000a00 */
[----:B0-----:R-:W2:Y:S02]  /*0b00*/  LDG.E.64 R6, desc[UR48][R6.64] ;  /* 0x0000003006067981 */ /* 0x001ea4000c1e1b00 */
[----:B--2---:R-:W-:-:S04]  /*0b10*/  ISETP.NE.U32.AND P0, PT, R6, RZ, PT ;  /* 0x000000ff0600720c */ /* 0x004fc80003f05070 */
[----:B------:R-:W-:-:S13]  /*0b20*/  ISETP.NE.AND.EX P0, PT, R7, RZ, PT, P0 ;  /* 0x000000ff0700720c */ /* 0x000fda0003f05300 */
[----:B------:R-:W-:Y:S05]  /*0b30*/  @!P0 BRA `(.L_x_8) ;  /* 0x0000000000088947 */ /* 0x000fea0003800000 */
[----:B------:R0:W5:Y:S01]  /*0b40*/  LD.E R16, desc[UR48][R6.64] ;  /* 0x0000003006107980 */ /* 0x000162000c101900 */
[----:B------:R-:W-:Y:S05]  /*0b50*/  BRA `(.L_x_9) ;  /* 0x0000000000247947 */ /* 0x000fea0003800000 */
.L_x_8:
[----:B------:R-:W-:Y:S02]  /*0b60*/  ULDC.64 UR4, c[0x0][0x590] ;  /* 0x0001640000047ab9 */ /* 0x000fe40000000a00 */
[----:B------:R-:W-:-:S04]  /*0b70*/  ISETP.NE.U32.AND P0, PT, RZ, UR4, PT ;  /* 0x00000004ff007c0c */ /* 0x000fc8000bf05070 */
[----:B------:R-:W-:-:S13]  /*0b80*/  ISETP.NE.AND.EX P0, PT, RZ, UR5, PT, P0 ;  /* 0x00000005ff007c0c */ /* 0x000fda000bf05300 */
[----:B------:R-:W-:Y:S05]  /*0b90*/  @!P0 BRA `(.L_x_10) ;  /* 0x00000000000c8947 */ /* 0x000fea0003800000 */
[----:B01----:R-:W0:Y:S02]  /*0ba0*/  LDC.64 R6, c[0x0][0x590] ;  /* 0x00016400ff067b82 */ /* 0x003e240000000a00 */
[----:B0-----:R1:W5:Y:S01]  /*0bb0*/  LDG.E R16, desc[UR48][R6.64] ;  /* 0x0000003006107981 */ /* 0x001362000c1e1900 */
[----:B------:R-:W-:Y:S05]  /*0bc0*/  BRA `(.L_x_9) ;  /* 0x0000000000087947 */ /* 0x000fea0003800000 */
.L_x_10:
[----:B------:R-:W-:Y:S02]  /*0bd0*/  ULDC UR4, c[0x0][0x584] ;  /* 0x0001610000047ab9 */ /* 0x000fe40000000800 */
[----:B------:R-:W-:-:S07]  /*0be0*/  IMAD.U32 R16, RZ, RZ, UR4 ;  /* 0x00000004ff107e24 */ /* 0x000fce000f8e00ff */
.L_x_9:
[----:B------:R-:W-:Y:S01]  /*0bf0*/  ULDC UR4, c[0x0][0x65c] ;  /* 0x0001970000047ab9 */ /* 0x000fe20000000800 */
[----:B01----:R-:W0:Y:S01]  /*0c00*/  LDC.64 R6, c[0x0][0x650] ;  /* 0x00019400ff067b82 */ /* 0x003e220000000a00 */
[----:B------:R-:W-:Y:S01]  /*0c10*/  UISETP.NE.AND UP2, UPT, UR4, 0x1, UPT ;  /* 0x000000010400788c */ /* 0x000fe2000bf45270 */
[----:B------:R-:W-:Y:S01]  /*0c20*/  IMAD.MOV.U32 R18, RZ, RZ, -0x1 ;  /* 0xffffffffff127424 */ /* 0x000fe200078e00ff */
[----:B------:R-:W-:Y:S02]  /*0c30*/  UISETP.NE.AND UP0, UPT, UR19, 0x2, UPT ;  /* 0x000000021300788c */ /* 0x000fe4000bf05270 */
[----:B------:R-:W-:-:S07]  /*0c40*/  UP2UR UR40, UPR, URZ, 0x4 ;  /* 0x000000043f287883 */ /* 0x000fce0008000000 */
[----:B------:R-:W-:Y:S01]  /*0c50*/  @UP2 ULDC UR12, c[0x0][0x10] ;  /* 0x00000400000c2ab9 */ /* 0x000fe20000000800 */
[----:B------:R-:W-:Y:S01]  /*0c60*/  @UP2 UMOV UR4, UR8 ;  /* 0x0000000800042c82 */ /* 0x000fe20008000000 */
[----:B------:R-:W-:Y:S01]  /*0c70*/  @UP2 UMOV UR5, URZ ;  /* 0x0000003f00052c82 */ /* 0x000fe20008000000 */
[----:B------:R-:W-:Y:S01]  /*0c80*/  @!UP2 ULDC UR16, c[0x0][0xc] ;  /* 0x000003000010aab9 */ /* 0x000fe20000000800 */
[----:B------:R-:W-:Y:S01]  /*0c90*/  @UP2 UIMAD.WIDE.U32 UR12, UR15, UR12, UR4 ;  /* 0x0000000c0f0c22a5 */ /* 0x000fe2000f8e0004 */
[----:B------:R-:W-:Y:S02]  /*0ca0*/  ULDC UR10, c[0x0][0xc] ;  /* 0x00000300000a7ab9 */ /* 0x000fe40000000800 */
[----:B------:R-:W-:Y:S01]  /*0cb0*/  @UP2 UMOV UR4, URZ ;  /* 0x0000003f00042c82 */ /* 0x000fe20008000000 */
[----:B------:R-:W-:Y:S01]  /*0cc0*/  UMOV UR5, URZ ;  /* 0x0000003f00057c82 */ /* 0x000fe20008000000 */
[----:B------:R-:W-:Y:S01]  /*0cd0*/  @UP2 UIADD3 UR18, UR13, UR4, URZ ;  /* 0x000000040d122290 */ /* 0x000fe2000fffe03f */
[----:B------:R-:W-:-:S02]  /*0ce0*/  ULDC UR11, c[0x0][0x10] ;  /* 0x00000400000b7ab9 */ /* 0x000fc40000000800 */
[----:B------:R-:W-:Y:S01]  /*0cf0*/  UMOV UR4, UR15 ;  /* 0x0000000f00047c82 */ /* 0x000fe20008000000 */
[----:B------:R-:W-:Y:S02]  /*0d00*/  UIMAD.WIDE.U32 UR10, UR10, UR11, URZ ;  /* 0x0000000b0a0a72a5 */ /* 0x000fe4000f8e003f */
[----:B------:R-:W-:Y:S01]  /*0d10*/  @!UP2 UIMAD.WIDE.U32 UR4, UR8, UR16, UR4 ;  /* 0x000000100804a2a5 */ /* 0x000fe2000f8e0004 */
[----:B------:R-:W-:Y:S02]  /*0d20*/  ULDC UR13, c[0x0][0x14] ;  /* 0x00000500000d7ab9 */ /* 0x000fe40000000800 */
[----:B------:R-:W-:Y:S02]  /*0d30*/  UIMAD.WIDE.U32 UR38, UR10, UR13, URZ ;  /* 0x0000000d0a2672a5 */ /* 0x000fe4000f8e003f */
[----:B------:R-:W-:Y:S02]  /*0d40*/  UIMAD UR41, UR11, UR13, URZ ;  /* 0x0000000d0b2972a4 */ /* 0x000fe4000f8e023f */
[----:B------:R-:W-:Y:S01]  /*0d50*/  @!UP2 UMOV UR12, UR4 ;  /* 0x00000004000cac82 */ /* 0x000fe20008000000 */
[----:B------:R-:W-:Y:S01]  /*0d60*/  @!UP2 UMOV UR18, UR5 ;  /* 0x000000050012ac82 */ /* 0x000fe20008000000 */
[----:B------:R-:W-:-:S02]  /*0d70*/  UIADD3 UR41, UR39, UR41, URZ ;  /* 0x0000002927297290 */ /* 0x000fc4000fffe03f */
[----:B------:R-:W-:-:S04]  /*0d80*/  UIADD3 UR4, UP1, UR12, UR38, URZ ;  /* 0x000000260c047290 */ /* 0x000fc8000ff3e03f */
[----:B------:R-:W-:Y:S02]  /*0d90*/  UIADD3.X UR5, UR18, UR41, URZ, UP1, !UPT ;  /* 0x0000002912057290 */ /* 0x000fe40008ffe43f */
[----:B------:R-:W-:Y:S02]  /*0da0*/  USEL UR4, UR4, UR12, !UP0 ;  /* 0x0000000c04047287 */ /* 0x000fe4000c000000 */
[----:B------:R-:W-:-:S04]  /*0db0*/  USEL UR5, UR5, UR18, !UP0 ;  /* 0x0000001205057287 */ /* 0x000fc8000c000000 */
[----:B0-----:R-:W-:Y:S01]  /*0dc0*/  ISETP.LE.U32.AND P0, PT, R6, UR4, PT ;  /* 0x0000000406007c0c */ /* 0x001fe2000bf03070 */
[----:B------:R-:W-:Y:S02]  /*0dd0*/  IMAD.MOV.U32 R6, RZ, RZ, -0x1 ;  /* 0xffffffffff067424 */ /* 0x000fe400078e00ff */
[----:B------:R-:W-:Y:S02]  /*0de0*/  IMAD.U32 R0, RZ, RZ, UR5 ;  /* 0x00000005ff007e24 */ /* 0x000fe4000f8e00ff */
[----:B------:R-:W-:Y:S02]  /*0df0*/  IMAD.U32 R23, RZ, RZ, UR4 ;  /* 0x00000004ff177e24 */ /* 0x000fe4000f8e00ff */
[----:B------:R-:W-:Y:S01]  /*0e00*/  IMAD.U32 R22, RZ, RZ, UR5 ;  /* 0x00000005ff167e24 */ /* 0x000fe2000f8e00ff */
[----:B------:R-:W-:Y:S01]  /*0e10*/  ISETP.GE.U32.AND.EX P0, PT, R0, R7, PT, P0 ;  /* 0x000000070000720c */ /* 0x000fe20003f06100 */
[----:B------:R-:W-:Y:S01]  /*0e20*/  IMAD.MOV.U32 R7, RZ, RZ, -0x1 ;  /* 0xffffffffff077424 */ /* 0x000fe200078e00ff */
[----:B------:R-:W-:-:S04]  /*0e30*/  PRMT R0, RZ, 0x7610, R0 ;  /* 0x00007610ff007816 */ /* 0x000fc80000000000 */
[----:B------:R0:W-:Y:S04]  /*0e40*/  STL [R1], R7 ;  /* 0x0000000701007387 */ /* 0x0001e80000100800 */
[----:B------:R0:W-:Y:S03]  /*0e50*/  STL [R1+0x4], R6 ;  /* 0x0000040601007387 */ /* 0x0001e60000100800 */
[----:B------:R-:W-:Y:S05]  /*0e60*/  @P0 BRA `(.L_x_11) ;  /* 0x0000000400580947 */ /* 0x000fea0003800000 */
[----:B------:R-:W-:Y:S01]  /*0e70*/  ULDC.64 UR18, c[0x0][0x628] ;  /* 0x00018a0000127ab9 */ /* 0x000fe20000000a00 */
[C---:B------:R-:W-:Y:S01]  /*0e80*/  R2UR UR20, R23.reuse ;  /* 0x00000000171472ca */ /* 0x040fe200000e0000 */
[----:B------:R-:W-:Y:S01]  /*0e90*/  ULDC UR16, c[0x0][0x630] ;  /* 0x00018c0000107ab9 */ /* 0x000fe20000000800 */
[----:B------:R-:W-:Y:S02]  /*0ea0*/  ISETP.NE.U32.AND P0, PT, RZ, UR18, PT ;  /* 0x00000012ff007c0c */ /* 0x000fe4000bf05070 */
[----:B------:R-:W-:Y:S02]  /*0eb0*/  R2UR UR4, R23 ;  /* 0x00000000170472ca */ /* 0x000fe400000e0000 */
[----:B------:R-:W-:Y:S02]  /*0ec0*/  ISETP.NE.AND.EX P0, PT, RZ, UR19, PT, P0 ;  /* 0x00000013ff007c0c */ /* 0x000fe4000bf05300 */
[----:B------:R-:W-:-:S11]  /*0ed0*/  R2UR UR5, R22 ;  /* 0x00000000160572ca */ /* 0x000fd600000e0000 */
[----:B------:R-:W-:Y:S05]  /*0ee0*/  @!P0 BRA `(.L_x_12) ;  /* 0x0000000000308947 */ /* 0x000fea0003800000 */
[----:B------:R-:W-:Y:S01]  /*0ef0*/  R2UR UR4, R23 ;  /* 0x00000000170472ca */ /* 0x000fe200000e0000 */
[----:B------:R-:W-:Y:S01]  /*0f00*/  ULDC UR12, c[0x0][0x634] ;  /* 0x00018d00000c7ab9 */ /* 0x000fe20000000800 */
[----:B------:R-:W-:-:S11]  /*0f10*/  R2UR UR15, R22 ;  /* 0x00000000160f72ca */ /* 0x000fd600000e0000 */
[----:B------:R-:W-:-:S04]  /*0f20*/  UIADD3 UR12, UP1, UR4, UR12, URZ ;  /* 0x0000000c040c7290 */ /* 0x000fc8000ff3e03f */
[----:B------:R-:W-:-:S04]  /*0f30*/  UIADD3.X UR15, URZ, UR15, URZ, UP1, !UPT ;  /* 0x0000000f3f0f7290 */ /* 0x000fc80008ffe43f */
[----:B------:R-:W-:-:S04]  /*0f40*/  UIMAD.WIDE.U32 UR4, UR15, UR18, URZ ;  /* 0x000000120f0472a5 */ /* 0x000fc8000f8e003f */
[----:B------:R-:W-:Y:S02]  /*0f50*/  UIMAD.WIDE.U32 UR10, UP1, UR12, UR19, UR4 ;  /* 0x000000130c0a72a5 */ /* 0x000fe4000f820004 */
[----:B------:R-:W-:Y:S02]  /*0f60*/  UIMAD.WIDE.U32 UR4, UR12, UR18, URZ ;  /* 0x000000120c0472a5 */ /* 0x000fe4000f8e003f */
[----:B------:R-:W-:Y:S02]  /*0f70*/  UIADD3.X UR13, URZ, URZ, URZ, UP1, !UPT ;  /* 0x0000003f3f0d7290 */ /* 0x000fe40008ffe43f */
[----:B------:R-:W-:Y:S01]  /*0f80*/  UIADD3 URZ, UP1, UR5, UR10, URZ ;  /* 0x0000000a053f7290 */ /* 0x000fe2000ff3e03f */
[----:B------:R-:W-:-:S03]  /*0f90*/  UMOV UR12, UR11 ;  /* 0x0000000b000c7c82 */ /* 0x000fc60008000000 */
[----:B------:R-:W-:-:S12]  /*0fa0*/  UIMAD.WIDE.U32.X UR4, UR15, UR19, UR12, UP1 ;  /* 0x000000130f0472a5 */ /* 0x000fd800088e040c */
.L_x_12:
[----:B------:R-:W-:Y:S01]  /*0fb0*/  USHF.R.U64 UR4, UR4, UR16, UR5 ;  /* 0x0000001004047299 */ /* 0x000fe20008001205 */
[----:B------:R-:W-:Y:S01]  /*0fc0*/  R2UR UR11, R22 ;  /* 0x00000000160b72ca */ /* 0x000fe200000e0000 */
[----:B------:R-:W-:Y:S02]  /*0fd0*/  USHF.R.U32.HI UR5, URZ, UR16, UR5 ;  /* 0x000000103f057299 */ /* 0x000fe40008011605 */
[----:B------:R-:W-:Y:S01]  /*0fe0*/  UIADD3 UR12, UP1, URZ, -UR4, URZ ;  /* 0x800000043f0c7290 */ /* 0x000fe2000ff3e03f */
[----:B------:R-:W-:Y:S01]  /*0ff0*/  ULDC.64 UR18, c[0x0][0x620] ;  /* 0x0001880000127ab9 */ /* 0x000fe20000000a00 */
[----:B------:R-:W-:Y:S02]  /*1000*/  UISETP.NE.AND UP2, UPT, UR40, URZ, UPT ;  /* 0x0000003f2800728c */ /* 0x000fe4000bf45270 */
[----:B------:R-:W-:Y:S01]  /*1010*/  UIADD3.X UR5, URZ, ~UR5, URZ, UP1, !UPT ;  /* 0x800000053f057290 */ /* 0x000fe20008ffe43f */
[----:B------:R-:W-:Y:S01]  /*1020*/  UMOV UR10, UR20 ;  /* 0x00000014000a7c82 */ /* 0x000fe20008000000 */
[----:B------:R-:W-:-:S02]  /*1030*/  ULDC UR13, c[0x0][0x618] ;  /* 0x00018600000d7ab9 */ /* 0x000fc40000000800 */
[----:B------:R-:W-:Y:S02]  /*1040*/  UIMAD UR5, UR5, UR18, URZ ;  /* 0x00000012050572a4 */ /* 0x000fe4000f8e023f */
[----:B------:R-:W-:Y:S02]  /*1050*/  UIMAD.WIDE.U32 UR10, UR12, UR18, UR10 ;  /* 0x000000120c0a72a5 */ /* 0x000fe4000f8e000a */
[----:B------:R-:W-:Y:S02]  /*1060*/  UIMAD UR12, UR12, UR19, UR5 ;  /* 0x000000130c0c72a4 */ /* 0x000fe4000f8e0205 */
[----:B------:R-:W-:Y:S02]  /*1070*/  @UP2 UIMAD UR7, UR17, UR9, UR8 ;  /* 0x00000009110722a4 */ /* 0x000fe4000f8e0208 */
[----:B------:R-:W-:Y:S01]  /*1080*/  UIADD3 UR11, UR11, UR12, URZ ;  /* 0x0000000c0b0b7290 */ /* 0x000fe2000fffe03f */
[----:B------:R-:W-:Y:S01]  /*1090*/  ULDC.64 UR8, c[0x0][0x640] ;  /* 0x0001900000087ab9 */ /* 0x000fe20000000a00 */
[----:B------:R-:W-:-:S02]  /*10a0*/  ULDC UR15, c[0x0][0x608] ;  /* 0x00018200000f7ab9 */ /* 0x000fc40000000800 */
[----:B------:R-:W-:Y:S01]  /*10b0*/  USHF.R.U64 UR20, UR10, UR13, UR11 ;  /* 0x0000000d0a147299 */ /* 0x000fe2000800120b */
[----:B------:R-:W-:Y:S01]  /*10c0*/  ISETP.NE.U32.AND P0, PT, RZ, UR8, PT ;  /* 0x00000008ff007c0c */ /* 0x000fe2000bf05070 */
[----:B------:R-:W-:Y:S01]  /*10d0*/  USHF.R.U32.HI UR11, URZ, UR13, UR11 ;  /* 0x0000000d3f0b7299 */ /* 0x000fe2000801160b */
[----:B------:R-:W-:Y:S02]  /*10e0*/  ULDC UR21, c[0x0][0x658] ;  /* 0x0001960000157ab9 */ /* 0x000fe40000000800 */
[----:B------:R-:W-:Y:S01]  /*10f0*/  ISETP.NE.AND.EX P0, PT, RZ, UR9, PT, P0 ;  /* 0x00000009ff007c0c */ /* 0x000fe2000bf05300 */
[----:B------:R-:W-:Y:S02]  /*1100*/  USHF.R.U64 UR25, UR20, UR15, UR11 ;  /* 0x0000000f14197299 */ /* 0x000fe4000800120b */
[----:B------:R-:W-:Y:S01]  /*1110*/  USHF.R.U32.HI UR11, URZ, UR15, UR11 ;  /* 0x0000000f3f0b7299 */ /* 0x000fe2000801160b */
[----:B------:R-:W-:Y:S01]  /*1120*/  UMOV UR10, 0xffffffff ;  /* 0xffffffff000a7882 */ /* 0x000fe20000000000 */
[----:B------:R-:W-:Y:S01]  /*1130*/  ULDC UR5, c[0x0][0x600] ;  /* 0x0001800000057ab9 */ /* 0x000fe20000000800 */
[----:B------:R-:W-:-:S02]  /*1140*/  USHF.L.U32 UR10, UR10, UR21, URZ ;  /* 0x000000150a0a7299 */ /* 0x000fc4000800063f */
[----:B------:R-:W-:Y:S02]  /*1150*/  USHF.R.U64 UR26, UR25, UR21, UR11 ;  /* 0x00000015191a7299 */ /* 0x000fe4000800120b */
[----:B------:R-:W-:Y:S02]  /*1160*/  ULOP3.LUT UR15, URZ, UR10, URZ, 0x33, !UPT ;  /* 0x0000000a3f0f7292 */ /* 0x000fe4000f8e333f */
[----:B------:R-:W-:Y:S02]  /*1170*/  UIADD3 UR19, UR5, -0x1, URZ ;  /* 0xffffffff05137890 */ /* 0x000fe4000fffe03f */
[----:B------:R-:W-:Y:S01]  /*1180*/  USHF.R.U32.HI UR11, URZ, UR21, UR11 ;  /* 0x000000153f0b7299 */ /* 0x000fe2000801160b */
[----:B------:R-:W-:Y:S01]  /*1190*/  ULDC UR22, c[0x0][0x648] ;  /* 0x0001920000167ab9 */ /* 0x000fe20000000800 */
[----:B------:R-:W-:Y:S01]  /*11a0*/  ULDC UR23, c[0x0][0x638] ;  /* 0x00018e0000177ab9 */ /* 0x000fe20000000800 */
[----:B------:R-:W-:Y:S01]  /*11b0*/  UMOV UR24, 0x1 ;  /* 0x0000000100187882 */ /* 0x000fe20000000000 */
[----:B------:R-:W-:Y:S01]  /*11c0*/  UMOV UR10, UR26 ;  /* 0x0000001a000a7c82 */ /* 0x000fe20008000000 */
[----:B------:R-:W-:Y:S07]  /*11d0*/  @!P0 BRA `(.L_x_13) ;  /* 0x0000000000308947 */ /* 0x000fee0003800000 */
[----:B------:R-:W-:Y:S02]  /*11e0*/  ULDC UR16, c[0x0][0x64c] ;  /* 0x0001930000107ab9 */ /* 0x000fe40000000800 */
        /* <DEDUP_REMOVED lines=8> */
[----:B------:R-:W-:-:S07]  /*1270*/  UIMAD.WIDE.U32.X UR8, UR18, UR9, UR16, UP1 ;  /* 0x00000009120872a5 */ /* 0x000fce00088e0410 */
[----:B------:R-:W-:Y:S01]  /*1280*/  UMOV UR10, UR8 ;  /* 0x00000008000a7c82 */ /* 0x000fe20008000000 */
[----:B------:R-:W-:-:S05]  /*1290*/  UMOV UR11, UR9 ;  /* 0x00000009000b7c82 */ /* 0x000fca0008000000 */
.L_x_13:
[----:B------:R-:W-:Y:S01]  /*12a0*/  USHF.R.U64 UR9, UR10, UR22, UR11 ;  /* 0x000000160a097299 */ /* 0x000fe2000800120b */
[----:B------:R-:W-:Y:S01]  /*12b0*/  IMAD.MOV.U32 R0, RZ, RZ, 0x1 ;  /* 0x00000001ff007424 */ /* 0x000fe200078e00ff */
[----:B------:R-:W-:Y:S01]  /*12c0*/  USHF.L.U32 UR8, UR24, UR21, URZ ;  /* 0x0000001518087299 */ /* 0x000fe2000800063f */
[----:B------:R-:W-:Y:S01]  /*12d0*/  IMAD.U32 R18, RZ, RZ, UR4 ;  /* 0x00000004ff127e24 */ /* 0x000fe2000f8e00ff */
[----:B------:R-:W-:Y:S02]  /*12e0*/  ULOP3.LUT UR15, UR25, UR15, URZ, 0xc0, !UPT ;  /* 0x0000000f190f7292 */ /* 0x000fe4000f8ec03f */
[----:B------:R-:W-:Y:S02]  /*12f0*/  UIADD3 UR10, -UR9, URZ, URZ ;  /* 0x0000003f090a7290 */ /* 0x000fe4000fffe13f */
[----:B------:R-:W-:Y:S02]  /*1300*/  UIMAD UR15, UR8, UR9, UR15 ;  /* 0x00000009080f72a4 */ /* 0x000fe4000f8e020f */
[----:B------:R-:W-:-:S02]  /*1310*/  ULOP3.LUT UR19, UR20, UR19, URZ, 0xc0, !UPT ;  /* 0x0000001314137292 */ /* 0x000fc4000f8ec03f */
[----:B------:R-:W-:Y:S01]  /*1320*/  UIMAD UR8, UR10, UR23, UR26 ;  /* 0x000000170a0872a4 */ /* 0x000fe2000f8e021a */
[----:B------:R-:W-:Y:S01]  /*1330*/  ULDC UR9, c[0x0][0x610] ;  /* 0x0001840000097ab9 */ /* 0x000fe20000000800 */
[----:B------:R-:W-:Y:S02]  /*1340*/  UISETP.NE.AND UP1, UPT, UR40, URZ, UPT ;  /* 0x0000003f2800728c */ /* 0x000fe4000bf25270 */
[----:B------:R-:W-:Y:S02]  /*1350*/  UIMAD UR7, UR15, UR9, UR7 ;  /* 0x000000090f0772a4 */ /* 0x000fe4000f8e0207 */
[----:B------:R-:W-:-:S04]  /*1360*/  UIMAD UR8, UR8, UR5, UR19 ;  /* 0x00000005080872a4 */ /* 0x000fc8000f8e0213 */
[----:B------:R-:W-:Y:S02]  /*1370*/  USEL UR5, UR8, UR7, !UP1 ;  /* 0x0000000708057287 */ /* 0x000fe4000c800000 */
[----:B------:R-:W-:-:S04]  /*1380*/  USEL UR7, UR7, UR8, !UP1 ;  /* 0x0000000807077287 */ /* 0x000fc8000c800000 */
[----:B0-----:R-:W-:Y:S02]  /*1390*/  IMAD.U32 R7, RZ, RZ, UR5 ;  /* 0x00000005ff077e24 */ /* 0x001fe4000f8e00ff */
[----:B------:R-:W-:-:S05]  /*13a0*/  IMAD.U32 R6, RZ, RZ, UR7 ;  /* 0x00000007ff067e24 */ /* 0x000fca000f8e00ff */
[----:B------:R1:W-:Y:S04]  /*13b0*/  STL [R1], R6 ;  /* 0x0000000601007387 */ /* 0x0003e80000100800 */
[----:B------:R1:W-:Y:S02]  /*13c0*/  STL [R1+0x4], R7 ;  /* 0x0000040701007387 */ /* 0x0003e40000100800 */
.L_x_11:
[----:B------:R-:W-:Y:S05]  /*13d0*/  @!P1 BRA `(.L_x_14) ;  /* 0x00000000000c9947 */ /* 0x000fea0003800000 */
[----:B------:R-:W-:Y:S01]  /*13e0*/  UCGABAR_WAIT ;  /* 0x0000000000007dc7 */ /* 0x000fe20008000000 */
[----:B------:R-:W-:Y:S01]  /*13f0*/  CCTL.IVALL ;  /* 0x00000000ff00798f */ /* 0x000fe20002000000 */
[----:B------:R-:W-:Y:S05]  /*1400*/  BRA `(.L_x_15) ;  /* 0x0000000000047947 */ /* 0x000fea0003800000 */
.L_x_14:
[----:B------:R-:W-:Y:S06]  /*1410*/  BAR.SYNC.DEFER_BLOCKING 0x0 ;  /* 0x0000000000007b1d */ /* 0x000fec0000010000 */
.L_x_15:
[----:B------:R-:W-:Y:S02]  /*1420*/  ULDC UR4, c[0x0][0x28c] ;  /* 0x0000a30000047ab9 */ /* 0x000fe40000000800 */
[----:B------:R-:W-:-:S04]  /*1430*/  UIADD3 UR4, UR4, 0xff, URZ ;  /* 0x000000ff04047890 */ /* 0x000fc8000fffe03f */
[----:B------:R-:W-:-:S04]  /*1440*/  USHF.R.S32.HI UR5, URZ, 0x1f, UR4 ;  /* 0x0000001f3f057899 */ /* 0x000fc80008011404 */
[----:B------:R-:W-:-:S04]  /*1450*/  ULEA.HI UR5, UR5, UR4, URZ, 0x8 ;  /* 0x0000000405057291 */ /* 0x000fc8000f8f403f */
[----:B------:R-:W-:Y:S01]  /*1460*/  USHF.R.S32.HI UR37, URZ, 0x8, UR5 ;  /* 0x000000083f257899 */ /* 0x000fe20008011405 */
[----:B------:R-:W-:Y:S11]  /*1470*/  @!P2 BRA `(.L_x_16) ;  /* 0x000000bc0094a947 */ /* 0x000ff60003800000 */
[----:B------:R-:W-:-:S06]  /*1480*/  UISETP.GT.U32.AND UP1, UPT, UR14, 0x1, UPT ;  /* 0x000000010e00788c */ /* 0x000fcc000bf24070 */
[----:B------:R-:W-:-:S13]  /*1490*/  PLOP3.LUT P0, PT, PT, PT, UP1, 0x80, 0x0 ;  /* 0x000000000000781c */ /* 0x000fda0003f0f018 */
[----:B------:R-:W-:Y:S05]  /*14a0*/  @P0 EXIT ;  /* 0x000000000000094d */ /* 0x000fea0003800000 */
.L_x_17:
[----:B------:R-:W-:-:S08]  /*14b0*/  NOP ;  /* 0x0000000000007918 */ /* 0x000fd00000000000 */
[----:B------:R-:W2:Y:S02]  /*14c0*/  USETMAXREG.TRY_ALLOC.CTAPOOL UP1, 0xe8 ;  /* 0x000000e8000079c8 */ /* 0x000ea40008020600 */
[----:B--2---:R-:W-:-:S13]  /*14d0*/  PLOP3.LUT P0, PT, PT, PT, UP1, 0x80, 0x0 ;  /* 0x000000000000781c */ /* 0x004fda0003f0f018 */
[----:B------:R-:W-:Y:S05]  /*14e0*/  @!P0 BRA `(.L_x_17) ;  /* 0xfffffffc00f08947 */ /* 0x000fea000383ffff */
[----:B------:R-:W-:-:S13]  /*14f0*/  LOP3.LUT P0, RZ, R0, 0xff, RZ, 0xc0, !PT ;  /* 0x000000ff00ff7812 */ /* 0x000fda000780c0ff */
[----:B------:R-:W-:Y:S05]  /*1500*/  @!P0 EXIT ;  /* 0x000000000000894d */ /* 0x000fea0003800000 */
[----:B------:R-:W2:Y:S01]  /*1510*/  S2UR UR5, SR_CgaCtaId ;  /* 0x00000000000579c3 */ /* 0x000ea20000008800 */
[----:B------:R-:W-:Y:S01]  /*1520*/  VIADD R5, R5, 0xffffffff ;  /* 0xffffffff05057836 */ /* 0x000fe20000000000 */
[CC--:B------:R-:W-:Y:S01]  /*1530*/  LEA.HI R0, R9.reuse, R4.reuse, RZ, 0x2 ;  /* 0x0000000409007211 */ /* 0x0c0fe200078f10ff */
[----:B------:R-:W-:Y:S01]  /*1540*/  UMOV UR36, 0x400 ;  /* 0x0000040000247882 */ /* 0x000fe20000000000 */
[----:B------:R-:W-:Y:S01]  /*1550*/  LEA.HI R9, R9, R4, RZ, 0x5 ;  /* 0x0000000409097211 */ /* 0x000fe200078f28ff */
[----:B------:R-:W-:Y:S01]  /*1560*/  USHF.R.U32.HI UR4, URZ, 0x1, UR37 ;  /* 0x000000013f047899 */ /* 0x000fe20008011625 */
[----:B------:R-:W-:Y:S01]  /*1570*/  R2UR UR44, R5 ;  /* 0x00000000052c72ca */ /* 0x000fe200000e0000 */
[----:B------:R-:W-:Y:S01]  /*1580*/  ULOP3.LUT UR43, UR37, 0x1, URZ, 0xc0, !UPT ;  /* 0x00000001252b7892 */ /* 0x000fe2000f8ec03f */
[--C-:B------:R-:W-:Y:S01]  /*1590*/  SHF.R.S32.HI R216, RZ, 0x2, R0.reuse ;  /* 0x00000002ffd87819 */ /* 0x100fe20000011400 */
[----:B------:R-:W-:Y:S01]  /*15a0*/  UISETP.LT.AND UP1, UPT, UR37, 0x1, UPT ;  /* 0x000000012500788c */ /* 0x000fe2000bf21270 */
[----:B------:R-:W-:Y:S01]  /*15b0*/  SHF.R.S32.HI R3, RZ, 0x1f, R0 ;  /* 0x0000001fff037819 */ /* 0x000fe20000011400 */
[----:B------:R-:W-:Y:S01]  /*15c0*/  ULOP3.LUT UR4, UR4, 0x1, URZ, 0xc0, !UPT ;  /* 0x0000000104047892 */ /* 0x000fe2000f8ec03f */
[----:B------:R-:W-:Y:S01]  /*15d0*/  SHF.R.S32.HI R9, RZ, 0x5, R9 ;  /* 0x00000005ff097819 */ /* 0x000fe20000011409 */
[----:B------:R-:W-:Y:S01]  /*15e0*/  ULDC UR6, c[0x0][0x284] ;  /* 0x0000a10000067ab9 */ /* 0x000fe20000000800 */
[----:B------:R-:W-:Y:S01]  /*15f0*/  LEA.HI R3, R3, R216, RZ, 0x3 ;  /* 0x000000d803037211 */ /* 0x000fe200078f18ff */
[----:B------:R-:W-:Y:S01]  /*1600*/  USEL UR43, UR43, URZ, !UP0 ;  /* 0x0000003f2b2b7287 */ /* 0x000fe2000c000000 */
[----:B------:R-:W-:Y:S01]  /*1610*/  LOP3.LUT R219, R0, 0xfffffffc, RZ, 0xc0, !PT ;  /* 0xfffffffc00db7812 */ /* 0x000fe200078ec0ff */
[----:B------:R-:W-:Y:S01]  /*1620*/  USEL UR46, UR37, 0x1, UP1 ;  /* 0x00000001252e7887 */ /* 0x000fe20008800000 */
[----:B------:R-:W-:Y:S01]  /*1630*/  LOP3.LUT R3, R3, 0xfffffff8, RZ, 0xc0, !PT ;  /* 0xfffffff803037812 */ /* 0x000fe200078ec0ff */
[----:B------:R-:W-:Y:S01]  /*1640*/  USHF.L.U32 UR44, UR44, 0x3, URZ ;  /* 0x000000032c2c7899 */ /* 0x000fe2000800063f */
[----:B------:R-:W-:Y:S01]  /*1650*/  ISETP.NE.AND P0, PT, R5, RZ, PT ;  /* 0x000000ff0500720c */ /* 0x000fe20003f05270 */
[----:B------:R-:W-:Y:S01]  /*1660*/  UISETP.EQ.U32.AND UP0, UPT, UR4, 0x1, !UP0 ;  /* 0x000000010400788c */ /* 0x000fe2000c702070 */
[----:B------:R-:W-:Y:S01]  /*1670*/  IMAD.IADD R219, R4, 0x1, -R219 ;  /* 0x0000000104db7824 */ /* 0x000fe200078e0adb */
[----:B------:R-:W-:Y:S01]  /*1680*/  UIADD3 UR46, -UR46, UR37, URZ ;  /* 0x000000252e2e7290 */ /* 0x000fe2000fffe13f */
[----:B------:R-:W-:Y:S01]  /*1690*/  IMAD.IADD R216, R216, 0x1, -R3 ;  /* 0x00000001d8d87824 */ /* 0x000fe200078e0a03 */
[----:B--2---:R-:W-:Y:S01]  /*16a0*/  ULEA UR36, UR5, UR36, 0x18 ;  /* 0x0000002405247291 */ /* 0x004fe2000f8ec03f */
[----:B------:R-:W-:Y:S01]  /*16b0*/  IMAD.U32 R226, RZ, RZ, UR44 ;  /* 0x0000002cffe27e24 */ /* 0x000fe2000f8e00ff */
[----:B------:R-:W-:Y:S01]  /*16c0*/  SEL R218, RZ, 0x1, P0 ;  /* 0x00000001ffda7807 */ /* 0x000fe20000000000 */
[--C-:B------:R-:W-:Y:S01]  /*16d0*/  IMAD R225, R9, -0x10, -R216.reuse ;  /* 0xfffffff009e17824 */ /* 0x100fe200078e0ad8 */
[----:B------:R-:W-:Y:S01]  /*16e0*/  UIADD3 UR45, UR36, 0x30, URZ ;  /* 0x00000030242d7890 */ /* 0x000fe2000fffe03f */
[--C-:B------:R-:W-:Y:S01]  /*16f0*/  SHF.R.S32.HI R217, RZ, 0x1f, R216.reuse ;  /* 0x0000001fffd97819 */ /* 0x100fe200000114d8 */
[----:B------:R-:W-:Y:S01]  /*1700*/  USEL UR47, URZ, 0x1, !UP0 ;  /* 0x000000013f2f7887 */ /* 0x000fe2000c000000 */
[C---:B------:R-:W-:Y:S01]  /*1710*/  LOP3.LUT R224, R226.reuse, 0x8, RZ, 0xc0, !PT ;  /* 0x00000008e2e07812 */ /* 0x040fe200078ec0ff */
[----:B------:R-:W-:Y:S01]  /*1720*/  VIADD R225, R225, UR6 ;  /* 0x00000006e1e17c36 */ /* 0x000fe20008000000 */
[----:B------:R-:W-:Y:S01]  /*1730*/  LOP3.LUT R226, R226, 0x8, RZ, 0xc, !PT ;  /* 0x00000008e2e27812 */ /* 0x000fe200078e0cff */
[----:B------:R-:W-:Y:S01]  /*1740*/  IMAD.U32 R227, RZ, RZ, UR45 ;  /* 0x0000002dffe37e24 */ /* 0x000fe2000f8e00ff */
[----:B------:R-:W-:Y:S01]  /*1750*/  LOP3.LUT R224, R224, 0x18, RZ, 0x3c, !PT ;  /* 0x00000018e0e07812 */ /* 0x000fe200078e3cff */
[----:B------:R-:W-:-:S04]  /*1760*/  IMAD.WIDE R216, R9, 0x10, R216 ;  /* 0x0000001009d87825 */ /* 0x000fc800078e02d8 */
[----:B------:R-:W-:-:S07]  /*1770*/  VIADD R228, R227, UR44 ;  /* 0x0000002ce3e47c36 */ /* 0x000fce0008000000 */
.L_x_425:
[----:B------:R-:W-:Y:S01]  /*1780*/  SHF.L.U32 R0, R218, 0x1f, RZ ;  /* 0x0000001fda007819 */ /* 0x000fe200000006ff */
[----:B------:R-:W-:Y:S02]  /*1790*/  ULDC UR4, c[0x0][0x28c] ;  /* 0x0000a30000047ab9 */ /* 0x000fe40000000800 */
[----:B------:R-:W-:Y:S01]  /*17a0*/  ISETP.LT.AND P1, PT, RZ, UR4, PT ;  /* 0x00000004ff007c0c */ /* 0x000fe2000bf21270 */
[----:B--2---:R-:W2:Y:S02]  /*17b0*/  SYNCS.PHASECHK.TRANS64.TRYWAIT P0, [R227+UR44], R0 ;  /* 0x00000000e30075a7 */ /* 0x004ea4000800016c */
[----:B0-234-:R-:W-:Y:S10]  /*17c0*/  @!P0 BRA `(.L_x_18) ;  /* 0x000000c800dc8947 */ /* 0x01dff40003800000 */
.L_x_445:
[----:B------:R-:W-:Y:S05]  /*17d0*/  @P1 BRA `(.L_x_19) ;  /* 0x0000000000401947 */ /* 0x000fea0003800000 */
[----:B--2---:R-:W-:Y:S01]  /*17e0*/  MOV R0, 0x0 ;  /* 0x0000000000007802 */ /* 0x004fe20000000f00 */
[----:B------:R-:W-:Y:S01]  /*17f0*/  ULDC.64 UR4, c[0x4][0x68] ;  /* 0x01001a0000047ab9 */ /* 0x000fe20000000a00 */
[----:B------:R-:W-:Y:S01]  /*1800*/  ULDC.64 UR6, c[0x4][0x8] ;  /* 0x0100020000067ab9 */ /* 0x000fe20000000a00 */
[----:B------:R-:W-:Y:S01]  /*1810*/  IMAD.U32 R4, RZ, RZ, UR4 ;  /* 0x00000004ff047e24 */ /* 0x000fe2000f8e00ff */
[----:B------:R2:W3:Y:S01]  /*1820*/  LDC.64 R14, c[0x4][R0] ;  /* 0x01000000000e7b82 */ /* 0x0004e20000000a00 */
[----:B------:R-:W-:Y:S01]  /*1830*/  IMAD.U32 R5, RZ, RZ, UR5 ;  /* 0x00000005ff057e24 */ /* 0x000fe2000f8e00ff */
[----:B------:R-:W-:Y:S01]  /*1840*/  ULDC.64 UR4, c[0x4][0x70] ;  /* 0x01001c0000047ab9 */ /* 0x000fe20000000a00 */
[----:B------:R-:W-:Y:S02]  /*1850*/  IMAD.U32 R10, RZ, RZ, UR6 ;  /* 0x00000006ff0a7e24 */ /* 0x000fe4000f8e00ff */
[----:B01----:R-:W-:Y:S02]  /*1860*/  IMAD.U32 R6, RZ, RZ, UR4 ;  /* 0x00000004ff067e24 */ /* 0x003fe4000f8e00ff */
[----:B------:R-:W-:-:S02]  /*1870*/  IMAD.U32 R7, RZ, RZ, UR5 ;  /* 0x00000005ff077e24 */ /* 0x000fc4000f8e00ff */
[----:B------:R-:W-:Y:S02]  /*1880*/  IMAD.U32 R11, RZ, RZ, UR7 ;  /* 0x00000007ff0b7e24 */ /* 0x000fe4000f8e00ff */
[----:B------:R-:W-:Y:S02]  /*1890*/  IMAD.MOV.U32 R8, RZ, RZ, 0x1e1 ;  /* 0x000001e1ff087424 */ /* 0x000fe400078e00ff */
[----:B------:R-:W-:Y:S02]  /*18a0*/  IMAD.MOV.U32 R12, RZ, RZ, 0x1 ;  /* 0x00000001ff0c7424 */ /* 0x000fe400078e00ff */
[----:B--2---:R-:W-:-:S07]  /*18b0*/  IMAD.MOV.U32 R13, RZ, RZ, RZ ;  /* 0x000000ffff0d7224 */ /* 0x004fce00078e00ff */
[----:B------:R-:W-:-:S07]  /*18c0*/  LEPC R20, `(.L_x_19) ;  /* 0x000000001014794e */ /* 0x000fce0000000000 */
[----:B---3-5:R-:W-:Y:S05]  /*18d0*/  CALL.ABS.NOINC R14 ;  /* 0x000000000e007343 */ /* 0x028fea0003c00000 */
.L_x_19:
[----:B------:R-:W-:-:S06]  /*18e0*/  ULOP3.LUT UR4, UR42, 0x1, URZ, 0xfc, !UPT ;  /* 0x000000012a047892 */ /* 0x000fcc000f8efc3f */
[----:B--2---:R-:W-:-:S05]  /*18f0*/  IMAD.U32 R0, RZ, RZ, UR4 ;  /* 0x00000004ff007e24 */ /* 0x004fca000f8e00ff */
[----:B------:R-:W-:-:S13]  /*1900*/  ISETP.NE.AND P0, PT, R0, 0x3, PT ;  /* 0x000000030000780c */ /* 0x000fda0003f05270 */
[----:B------:R-:W-:Y:S05]  /*1910*/  @!P0 BRA `(.L_x_20) ;  /* 0x0000000000048947 */ /* 0x000fea0003800000 */
[----:B------:R-:W-:Y:S01]  /*1920*/  BPT.TRAP 0x1 ;  /* 0x000000040000795c */ /* 0x000fe20000300000 */
.L_x_20:
[----:B------:R-:W-:Y:S02]  /*1930*/  IMAD.U32 R3, RZ, RZ, UR43 ;  /* 0x0000002bff037e24 */ /* 0x000fe4000f8e00ff */
[----:B------:R-:W-:-:S03]  /*1940*/  IMAD.U32 R0, RZ, RZ, UR47 ;  /* 0x0000002fff007e24 */ /* 0x000fc6000f8e00ff */
[----:B------:R-:W-:Y:S02]  /*1950*/  LEA R3, R3, UR36, 0x3 ;  /* 0x0000002403037c11 */ /* 0x000fe4000f8e18ff */
[----:B------:R-:W-:-:S04]  /*1960*/  SHF.L.U32 R0, R0, 0x1f, RZ ;  /* 0x0000001f00007819 */ /* 0x000fc800000006ff */
[----:B------:R2:W3:Y:S01]  /*1970*/  SYNCS.PHASECHK.TRANS64.TRYWAIT P1, [R3+URZ], R0 ;  /* 0x00000000030075a7 */ /* 0x0004e2000802017f */
[----:B------:R-:W-:Y:S05]  /*1980*/  @!P0 BRA `(.L_x_21) ;  /* 0x0000000000048947 */ /* 0x000fea0003800000 */
[----:B------:R-:W-:Y:S01]  /*1990*/  BPT.TRAP 0x1 ;  /* 0x000000040000795c */ /* 0x000fe20000300000 */
.L_x_21:
[----:B------:R-:W-:-:S05]  /*19a0*/  IMAD.U32 R4, RZ, RZ, UR46 ;  /* 0x0000002eff047e24 */ /* 0x000fca000f8e00ff */
[----:B------:R-:W-:Y:S01]  /*19b0*/  ISETP.GE.AND P2, PT, R4, 0x1, PT ;  /* 0x000000010400780c */ /* 0x000fe20003f46270 */
[----:B---3--:R-:W-:-:S12]  /*19c0*/  @P1 BRA `(.L_x_22) ;  /* 0x0000000000081947 */ /* 0x008fd80003800000 */
[----:B------:R-:W3:Y:S02]  /*19d0*/  SYNCS.PHASECHK.TRANS64.TRYWAIT P1, [R3+URZ], R0 ;  /* 0x00000000030075a7 */ /* 0x000ee4000802017f */
[----:B---3--:R-:W-:Y:S05]  /*19e0*/  @!P1 BRA `(.L_x_23) ;  /* 0x000000c800689947 */ /* 0x008fea0003800000 */
.L_x_22:
[----:B------:R-:W-:Y:S05]  /*19f0*/  WARPSYNC.ALL ;  /* 0x0000000000007948 */ /* 0x000fea0003800000 */
[----:B------:R-:W-:Y:S01]  /*1a00*/  UIADD3 UR5, UR36, 0x100, URZ ;  /* 0x0000010024057890 */ /* 0x000fe2000fffe03f */
[----:B------:R-:W-:Y:S01]  /*1a10*/  WARPGROUP.ARRIVE ;  /* 0x00000000000079c5 */ /* 0x000fe20000000000 */
[----:B------:R-:W-:Y:S02]  /*1a20*/  UIADD3 UR4, UR36, 0x8100, URZ ;  /* 0x0000810024047890 */ /* 0x000fe4000fffe03f */
[----:B------:R-:W-:Y:S02]  /*1a30*/  USHF.R.U32.HI UR5, URZ, 0x4, UR5 ;  /* 0x000000043f057899 */ /* 0x000fe40008011605 */
[----:B------:R-:W-:-:S02]  /*1a40*/  USHF.R.U32.HI UR4, URZ, 0x4, UR4 ;  /* 0x000000043f047899 */ /* 0x000fc40008011604 */
[----:B------:R-:W-:Y:S02]  /*1a50*/  ULOP3.LUT UR6, UR5, 0x3fff, URZ, 0xc0, !UPT ;  /* 0x00003fff05067892 */ /* 0x000fe4000f8ec03f */
[----:B------:R-:W-:Y:S02]  /*1a60*/  ULOP3.LUT UR5, UR4, 0x3fff, URZ, 0xc0, !UPT ;  /* 0x00003fff04057892 */ /* 0x000fe4000f8ec03f */
[----:B------:R-:W-:Y:S02]  /*1a70*/  ULOP3.LUT UR4, UR6, 0x10000, URZ, 0xfc, !UPT ;  /* 0x0001000006047892 */ /* 0x000fe4000f8efc3f */
[----:B------:R-:W-:Y:S02]  /*1a80*/  ULOP3.LUT UR5, UR5, 0x10000, URZ, 0xfc, !UPT ;  /* 0x0001000005057892 */ /* 0x000fe4000f8efc3f */
[----:B------:R-:W-:Y:S02]  /*1a90*/  ULEA UR7, UR43, UR4, 0xa ;  /* 0x000000042b077291 */ /* 0x000fe4000f8e503f */
[----:B------:R-:W-:Y:S01]  /*1aa0*/  UIMAD UR6, UR43, 0x1800, UR5 ;  /* 0x000018002b0678a4 */ /* 0x000fe2000f8e0205 */
[----:B------:R-:W-:Y:S01]  /*1ab0*/  UMOV UR9, 0x40000040 ;  /* 0x4000004000097882 */ /* 0x000fe20000000000 */
[----:B------:R-:W-:-:S03]  /*1ac0*/  UMOV UR11, 0x40000040 ;  /* 0x40000040000b7882 */ /* 0x000fc60000000000 */
[----:B------:R-:W-:Y:S02]  /*1ad0*/  UMOV UR8, UR7 ;  /* 0x0000000700087c82 */ /* 0x000fe40008000000 */
[----:B------:R-:W-:Y:S02]  /*1ae0*/  UMOV UR10, UR6 ;  /* 0x00000006000a7c82 */ /* 0x000fe40008000000 */
[----:B------:R-:W-:Y:S01]  /*1af0*/  IGMMA.64x192x32.S8.S8 R120, gdesc[UR8], RZ, !UPT, gsb0 ;  /* 0x04e00000087879f1 */ /* 0x000fe2000c0410ff */
[----:B------:R-:W-:Y:S01]  /*1b00*/  UIADD3 UR10, UR6, 0x600, URZ ;  /* 0x00000600060a7890 */ /* 0x000fe2000fffe03f */
[----:B------:R-:W-:Y:S01]  /*1b10*/  UMOV UR11, 0x40000040 ;  /* 0x40000040000b7882 */ /* 0x000fe20000000000 */
[----:B------:R-:W-:Y:S02]  /*1b20*/  WARPGROUP.DEPBAR.LE gsb0, 0x0 ;  /* 0x00008000000079c5 */ /* 0x000fe40000010000 */
[----:B------:R-:W-:-:S06]  /*1b30*/  WARPGROUP.ARRIVE ;  /* 0x00000000000079c5 */ /* 0x000fcc0000000000 */
[----:B------:R-:W-:Y:S01]  /*1b40*/  IGMMA.64x192x32.S8.S8 R24, gdesc[UR8], RZ, !UPT, gsb0 ;  /* 0x04e00000081879f1 */ /* 0x000fe2000c0410ff */
[----:B------:R-:W-:Y:S02]  /*1b50*/  UIADD3 UR8, UR7, 0x2, URZ ;  /* 0x0000000207087890 */ /* 0x000fe4000fffe03f */
[----:B------:R-:W-:Y:S01]  /*1b60*/  UIADD3 UR10, UR6, 0x2, URZ ;  /* 0x00000002060a7890 */ /* 0x000fe2000fffe03f */
[----:B------:R-:W-:Y:S01]  /*1b70*/  UMOV UR9, 0x40000040 ;  /* 0x4000004000097882 */ /* 0x000fe20000000000 */
[----:B------:R-:W-:Y:S01]  /*1b80*/  UMOV UR11, 0x40000040 ;  /* 0x40000040000b7882 */ /* 0x000fe20000000000 */
[----:B------:R-:W-:Y:S02]  /*1b90*/  WARPGROUP.DEPBAR.LE gsb0, 0x0 ;  /* 0x00008000000079c5 */ /* 0x000fe40000010000 */
[----:B------:R-:W-:-:S06]  /*1ba0*/  WARPGROUP.ARRIVE ;  /* 0x00000000000079c5 */ /* 0x000fcc0000000000 */
[----:B------:R-:W-:Y:S01]  /*1bb0*/  IGMMA.64x192x32.S8.S8 R120, gdesc[UR8], R120, gsb0 ;  /* 0x04e00000087879f1 */ /* 0x000fe20008041078 */
[----:B------:R-:W-:Y:S01]  /*1bc0*/  UIADD3 UR10, UR6, 0x602, URZ ;  /* 0x00000602060a7890 */ /* 0x000fe2000fffe03f */
[----:B------:R-:W-:Y:S01]  /*1bd0*/  UMOV UR11, 0x40000040 ;  /* 0x40000040000b7882 */ /* 0x000fe20000000000 */
[----:B------:R-:W-:Y:S02]  /*1be0*/  WARPGROUP.DEPBAR.LE gsb0, 0x0 ;  /* 0x00008000000079c5 */ /* 0x000fe40000010000 */
[----:B------:R-:W-:-:S06]  /*1bf0*/  WARPGROUP.ARRIVE ;  /* 0x00000000000079c5 */ /* 0x000fcc0000000000 */
[----:B------:R-:W-:Y:S01]  /*1c00*/  IGMMA.64x192x32.S8.S8 R24, gdesc[UR8], R24, gsb0 ;  /* 0x04e00000081879f1 */ /* 0x000fe20008041018 */
        /* <DEDUP_REMOVED lines=71> */
[----:B------:R-:W-:Y:S03]  /*2080*/  IGMMA.64x192x32.S8.S8 R24, gdesc[UR8], R24, gsb0 ;  /* 0x04e00000081879f1 */ /* 0x000fe60008041018 */
[----:B------:R-:W-:Y:S02]  /*2090*/  WARPGROUP.DEPBAR.LE gsb0, 0x0 ;  /* 0x00008000000079c5 */ /* 0x000fe40000010000 */
[----:B------:R-:W-:Y:S05]  /*20a0*/  @!P2 BRA `(.L_x_24) ;  /* 0x000000080028a947 */ /* 0x000fea0003800000 */
[----:B------:R-:W-:Y:S01]  /*20b0*/  UIADD3 UR6, UR43, 0x1, URZ ;  /* 0x000000012b067890 */ /* 0x000fe2000fffe03f */
[----:B--23--:R-:W-:Y:S02]  /*20c0*/  IMAD.U32 R0, RZ, RZ, UR46 ;  /* 0x0000002eff007e24 */ /* 0x00cfe4000f8e00ff */
[----:B------:R-:W-:Y:S01]  /*20d0*/  IMAD.U32 R3, RZ, RZ, UR43 ;  /* 0x0000002bff037e24 */ /* 0x000fe2000f8e00ff */
[----:B------:R-:W-:-:S04]  /*20e0*/  UISETP.NE.AND UP0, UPT, UR6, 0x2, UPT ;  /* 0x000000020600788c */ /* 0x000fc8000bf05270 */
[----:B------:R-:W-:Y:S02]  /*20f0*/  USEL UR7, URZ, 0x1, UP0 ;  /* 0x000000013f077887 */ /* 0x000fe40008000000 */
[----:B------:R-:W-:Y:S02]  /*2100*/  USEL UR6, UR6, URZ, UP0 ;  /* 0x0000003f06067287 */ /* 0x000fe40008000000 */
[----:B------:R-:W-:-:S06]  /*2110*/  ULOP3.LUT UR7, UR47, UR7, URZ, 0x3c, !UPT ;  /* 0x000000072f077292 */ /* 0x000fcc000f8e3c3f */
[----:B01----:R-:W-:-:S07]  /*2120*/  IMAD.U32 R6, RZ, RZ, UR7 ;  /* 0x00000007ff067e24 */ /* 0x003fce000f8e00ff */
.L_x_31:
[----:B------:R-:W-:Y:S05]  /*2130*/  @!P0 BRA `(.L_x_25) ;  /* 0x0000000000048947 */ /* 0x000fea0003800000 */
[----:B------:R-:W-:Y:S01]  /*2140*/  BPT.TRAP 0x1 ;  /* 0x000000040000795c */ /* 0x000fe20000300000 */
.L_x_25:
[----:B------:R-:W-:Y:S01]  /*2150*/  ULEA UR7, UR6, UR36, 0x3 ;  /* 0x0000002406077291 */ /* 0x000fe2000f8e183f */
[----:B------:R-:W-:-:S08]  /*2160*/  SHF.L.U32 R4, R6, 0x1f, RZ ;  /* 0x0000001f06047819 */ /* 0x000fd000000006ff */
[----:B------:R0:W1:Y:S01]  /*2170*/  SYNCS.PHASECHK.TRANS64.TRYWAIT P1, [UR7], R4 ;  /* 0x00000004ff0075a7 */ /* 0x0000620008020147 */
[----:B------:R-:W-:Y:S05]  /*2180*/  @!P0 BRA `(.L_x_26) ;  /* 0x0000000000048947 */ /* 0x000fea0003800000 */
[----:B------:R-:W-:Y:S01]  /*2190*/  BPT.TRAP 0x1 ;  /* 0x000000040000795c */ /* 0x000fe20000300000 */
.L_x_26:
[----:B-1----:R-:W-:Y:S05]  /*21a0*/  @P1 BRA `(.L_x_27) ;  /* 0x0000000000081947 */ /* 0x002fea0003800000 */
[----:B------:R-:W1:Y:S02]  /*21b0*/  SYNCS.PHASECHK.TRANS64.TRYWAIT P1, [UR7], R4 ;  /* 0x00000004ff0075a7 */ /* 0x000e640008020147 */
[----:B-1----:R-:W-:Y:S05]  /*21c0*/  @!P1 BRA `(.L_x_28) ;  /* 0x000000c000849947 */ /* 0x002fea0003800000 */
.L_x_27:
[----:B------:R-:W-:Y:S01]  /*21d0*/  ULEA UR12, UR6, UR4, 0xa ;  /* 0x00000004060c7291 */ /* 0x000fe2000f8e503f */
[----:B------:R-:W-:Y:S01]  /*21e0*/  WARPGROUP.ARRIVE ;  /* 0x00000000000079c5 */ /* 0x000fe20000000000 */
[----:B------:R-:W-:Y:S01]  /*21f0*/  UIMAD UR7, UR6, 0x1800, UR5 ;  /* 0x00001800060778a4 */ /* 0x000fe2000f8e0205 */
[----:B------:R-:W-:Y:S01]  /*2200*/  UMOV UR9, 0x40000040 ;  /* 0x4000004000097882 */ /* 0x000fe20000000000 */
[----:B------:R-:W-:-:S03]  /*2210*/  UMOV UR11, 0x40000040 ;  /* 0x40000040000b7882 */ /* 0x000fc60000000000 */
[----:B------:R-:W-:Y:S02]  /*2220*/  UMOV UR8, UR12 ;  /* 0x0000000c00087c82 */ /* 0x000fe40008000000 */
[----:B------:R-:W-:Y:S02]  /*2230*/  UMOV UR10, UR7 ;  /* 0x00000007000a7c82 */ /* 0x000fe40008000000 */
        /* <DEDUP_REMOVED lines=92> */
[----:B------:R-:W-:Y:S01]  /*2800*/  BPT.TRAP 0x1 ;  /* 0x000000040000795c */ /* 0x000fe20000300000 */
.L_x_29:
[----:B------:R-:W-:Y:S01]  /*2810*/  ISETP.NE.AND P1, PT, R17, RZ, PT ;  /* 0x000000ff1100720c */ /* 0x000fe20003f25270 */
[----:B------:R-:W-:-:S12]  /*2820*/  UISETP.GT.U32.AND UP0, UPT, UR42, 0x1, UPT ;  /* 0x000000012a00788c */ /* 0x000fd8000bf04070 */
[----:B01----:R-:W-:-:S05]  /*2830*/  @P1 LEA R4, R3, UR36, 0x3 ;  /* 0x0000002403041c11 */ /* 0x003fca000f8e18ff */
[----:B------:R-:W-:-:S05]  /*2840*/  @P1 VIADD R4, R4, 0x10 ;  /* 0x0000001004041836 */ /* 0x000fca0000000000 */
[----:B------:R-:W-:-:S04]  /*2850*/  @P1 PRMT R4, R19, 0x654, R4 ;  /* 0x0000065413041816 */ /* 0x000fc80000000004 */
[----:B------:R0:W-:Y:S01]  /*2860*/  @P1 SYNCS.ARRIVE.TRANS64.RED.A1T0 RZ, [R4+URZ], RZ ;  /* 0x000000ff04ff19a7 */ /* 0x0001e2000810043f */
[----:B------:R-:W-:-:S13]  /*2870*/  PLOP3.LUT P1, PT, PT, PT, UP0, 0x80, 0x0 ;  /* 0x000000000000781c */ /* 0x000fda0003f2f008 */
[----:B0-----:R-:W-:Y:S05]  /*2880*/  @P1 BRA `(.L_x_30) ;  /* 0x0000000000041947 */ /* 0x001fea0003800000 */
[----:B------:R-:W-:Y:S01]  /*2890*/  BPT.TRAP 0x1 ;  /* 0x000000040000795c */ /* 0x000fe20000300000 */
.L_x_30:
[----:B------:R-:W-:Y:S01]  /*28a0*/  UIADD3 UR6, UR6, 0x1, URZ ;  /* 0x0000000106067890 */ /* 0x000fe2000fffe03f */
[C---:B------:R-:W-:Y:S01]  /*28b0*/  ISETP.GT.AND P2, PT, R0.reuse, 0x1, PT ;  /* 0x000000010000780c */ /* 0x040fe20003f44270 */
[----:B------:R-:W-:Y:S02]  /*28c0*/  VIADD R3, R3, 0x1 ;  /* 0x0000000103037836 */ /* 0x000fe40000000000 */
[----:B------:R-:W-:Y:S01]  /*28d0*/  UISETP.NE.AND UP0, UPT, UR6, 0x2, UPT ;  /* 0x000000020600788c */ /* 0x000fe2000bf05270 */
[----:B------:R-:W-:Y:S02]  /*28e0*/  VIADD R0, R0, 0xffffffff ;  /* 0xffffffff00007836 */ /* 0x000fe40000000000 */
[C---:B------:R-:W-:Y:S01]  /*28f0*/  ISETP.NE.AND P1, PT, R3.reuse, 0x2, PT ;  /* 0x000000020300780c */ /* 0x040fe20003f25270 */
[----:B------:R-:W-:Y:S02]  /*2900*/  USEL UR7, URZ, 0x1, UP0 ;  /* 0x000000013f077887 */ /* 0x000fe40008000000 */
[----:B------:R-:W-:Y:S01]  /*2910*/  USEL UR6, UR6, URZ, UP0 ;  /* 0x0000003f06067287 */ /* 0x000fe20008000000 */
[----:B------:R-:W-:-:S03]  /*2920*/  SEL R3, R3, RZ, P1 ;  /* 0x000000ff03037207 */ /* 0x000fc60000800000 */
[----:B------:R-:W-:Y:S01]  /*2930*/  LOP3.LUT R6, R6, UR7, RZ, 0x3c, !PT ;  /* 0x0000000706067c12 */ /* 0x000fe2000f8e3cff */
[----:B------:R-:W-:Y:S07]  /*2940*/  @P2 BRA `(.L_x_31) ;  /* 0xfffffff400f82947 */ /* 0x000fee000383ffff */
.L_x_24:
[----:B------:R-:W-:Y:S01]  /*2950*/  ULDC UR6, c[0x0][0x28c] ;  /* 0x0000a30000067ab9 */ /* 0x000fe20000000800 */
[----:B------:R4:W-:Y:S01]  /*2960*/  SYNCS.ARRIVE.TRANS64.A1T0 RZ, [R226+UR45], RZ ;  /* 0x000000ffe2ff79a7 */ /* 0x0009e2000810002d */
[----:B------:R-:W-:-:S06]  /*2970*/  UISETP.GE.AND UP0, UPT, UR6, 0x1, UPT ;  /* 0x000000010600788c */ /* 0x000fcc000bf06270 */
[----:B------:R-:W-:-:S13]  /*2980*/  PLOP3.LUT P1, PT, PT, PT, UP0, 0x80, 0x0 ;  /* 0x000000000000781c */ /* 0x000fda0003f2f008 */
[----:B----4-:R-:W-:Y:S05]  /*2990*/  @!P1 BRA `(.L_x_32) ;  /* 0x0000000000409947 */ /* 0x010fea0003800000 */
[----:B------:R-:W-:Y:S05]  /*29a0*/  @!P0 BRA `(.L_x_33) ;  /* 0x0000000000048947 */ /* 0x000fea0003800000 */
[----:B------:R-:W-:Y:S01]  /*29b0*/  BPT.TRAP 0x1 ;  /* 0x000000040000795c */ /* 0x000fe20000300000 */
.L_x_33:
[----:B------:R-:W-:Y:S01]  /*29c0*/  ISETP.NE.AND P0, PT, R17, RZ, PT ;  /* 0x000000ff1100720c */ /* 0x000fe20003f05270 */
[----:B--23--:R-:W-:-:S12]  /*29d0*/  IMAD.U32 R3, RZ, RZ, UR36 ;  /* 0x00000024ff037e24 */ /* 0x00cfd8000f8e00ff */
[----:B------:R-:W-:-:S05]  /*29e0*/  VOTEU.ANY UP0, P0 ;  /* 0x00000000003f7886 */ /* 0x000fca0000000100 */
[----:B------:R-:W-:Y:S02]  /*29f0*/  @UP0 UIADD3 UR4, UR46, UR43, URZ ;  /* 0x0000002b2e040290 */ /* 0x000fe4000fffe03f */
[----:B------:R-:W-:-:S04]  /*2a00*/  UISETP.GT.U32.AND UP0, UPT, UR42, 0x1, UPT ;  /* 0x000000012a00788c */ /* 0x000fc8000bf04070 */
[----:B------:R-:W-:-:S04]  /*2a10*/  IMAD.U32 R0, RZ, RZ, UR4 ;  /* 0x00000004ff007e24 */ /* 0x000fc8000f8e00ff */
[----:B------:R-:W-:-:S05]  /*2a20*/  @P0 IMAD.SHL.U32 R0, R0, 0x8, RZ ;  /* 0x0000000800000824 */ /* 0x000fca00078e00ff */
[----:B------:R-:W-:-:S04]  /*2a30*/  @P0 LOP3.LUT R0, R0, 0x8, RZ, 0xc0, !PT ;  /* 0x0000000800000812 */ /* 0x000fc800078ec0ff */
[----:B------:R-:W-:-:S04]  /*2a40*/  @P0 IADD3 R0, R3, 0x10, R0 ;  /* 0x0000001003000810 */ /* 0x000fc80007ffe000 */
[----:B------:R-:W-:-:S04]  /*2a50*/  @P0 PRMT R0, R19, 0x654, R0 ;  /* 0x0000065413000816 */ /* 0x000fc80000000000 */
[----:B------:R4:W-:Y:S01]  /*2a60*/  @P0 SYNCS.ARRIVE.TRANS64.RED.A1T0 RZ, [R0+URZ], RZ ;  /* 0x000000ff00ff09a7 */ /* 0x0009e2000810043f */
[----:B------:R-:W-:-:S13]  /*2a70*/  PLOP3.LUT P0, PT, PT, PT, UP0, 0x80, 0x0 ;  /* 0x000000000000781c */ /* 0x000fda0003f0f008 */
[----:B----4-:R-:W-:Y:S05]  /*2a80*/  @P0 BRA `(.L_x_32) ;  /* 0x0000000000040947 */ /* 0x010fea0003800000 */
[----:B------:R-:W-:Y:S01]  /*2a90*/  BPT.TRAP 0x1 ;  /* 0x000000040000795c */ /* 0x000fe20000300000 */
.L_x_32:
[----:B--23--:R-:W-:Y:S01]  /*2aa0*/  SHF.L.U32 R0, R218, 0x1f, RZ ;  /* 0x0000001fda007819 */ /* 0x00cfe200000006ff */
[----:B------:R-:W-:-:S03]  /*2ab0*/  ULEA UR7, UR37, UR43, 0x1 ;  /* 0x0000002b25077291 */ /* 0x000fc6000f8e083f */
[----:B------:R-:W2:Y:S01]  /*2ac0*/  SYNCS.PHASECHK.TRANS64.TRYWAIT P0, [R227+UR44+0x10], R0 ;  /* 0x00001000e30075a7 */ /* 0x000ea2000800016c */
[----:B------:R-:W-:Y:S02]  /*2ad0*/  USHF.R.U32.HI UR4, URZ, 0x1, UR7 ;  /* 0x000000013f047899 */ /* 0x000fe40008011607 */
[----:B------:R-:W-:Y:S02]  /*2ae0*/  UISETP.GT.U32.AND UP0, UPT, UR7, 0x1, UPT ;  /* 0x000000010700788c */ /* 0x000fe4000bf04070 */
[----:B------:R-:W-:Y:S02]  /*2af0*/  ULOP3.LUT UR5, UR4, 0x1, URZ, 0xc0, !UPT ;  /* 0x0000000104057892 */ /* 0x000fe4000f8ec03f */
[----:B------:R-:W-:Y:S02]  /*2b00*/  UIADD3 UR4, UR6, 0x1fe, URZ ;  /* 0x000001fe06047890 */ /* 0x000fe4000fffe03f */
[----:B------:R-:W-:Y:S02]  /*2b10*/  UISETP.NE.U32.AND UP1, UPT, UR5, 0x1, UPT ;  /* 0x000000010500788c */ /* 0x000fe4000bf25070 */
[----:B------:R-:W-:-:S02]  /*2b20*/  UISETP.LT.U32.AND UP0, UPT, UR4, 0x1ff, UP0 ;  /* 0x000001ff0400788c */ /* 0x000fc40008701070 */
[----:B------:R-:W-:Y:S02]  /*2b30*/  UISETP.GT.U32.AND UP1, UPT, UR4, 0x1fe, !UP1 ;  /* 0x000001fe0400788c */ /* 0x000fe4000cf24070 */
[----:B------:R-:W-:Y:S02]  /*2b40*/  USEL UR5, URZ, 0x1, !UP0 ;  /* 0x000000013f057887 */ /* 0x000fe4000c000000 */
[----:B------:R-:W-:-:S04]  /*2b50*/  USEL UR4, URZ, 0x1, !UP1 ;  /* 0x000000013f047887 */ /* 0x000fc8000c800000 */
[----:B------:R-:W-:Y:S01]  /*2b60*/  ULOP3.LUT UR47, UR4, UR47, UR5, 0x96, !UPT ;  /* 0x0000002f042f7292 */ /* 0x000fe2000f8e9605 */
[----:B--2---:R-:W-:Y:S11]  /*2b70*/  @!P0 BRA `(.L_x_34) ;  /* 0x000000b800308947 */ /* 0x004ff60003800000 */
.L_x_446:
[----:B01----:R-:W3:Y:S01]  /*2b80*/  LDL.LU R6, [R1+0x4] ;  /* 0x0000040001067983 */ /* 0x003ee20000300800 */
[----:B------:R-:W-:Y:S01]  /*2b90*/  IMAD.SHL.U32 R4, R219, 0x2, RZ ;  /* 0x00000002db047824 */ /* 0x000fe200078e00ff */
[----:B--2---:R-:W0:Y:S01]  /*2ba0*/  LDC R0, c[0x0][0x288] ;  /* 0x0000a200ff007b82 */ /* 0x004e220000000800 */
[----:B------:R-:W-:Y:S01]  /*2bb0*/  SHF.R.S32.HI R221, RZ, 0x1f, R18 ;  /* 0x0000001fffdd7819 */ /* 0x000fe20000011412 */
[----:B------:R-:W2:Y:S01]  /*2bc0*/  LDL R10, [R1] ;  /* 0x00000000010a7983 */ /* 0x000ea20000100800 */
[----:B------:R-:W-:Y:S01]  /*2bd0*/  ULDC.64 UR4, c[0x0][0x5d0] ;  /* 0x0001740000047ab9 */ /* 0x000fe20000000a00 */
[----:B------:R-:W-:Y:S01]  /*2be0*/  SHF.R.S32.HI R5, RZ, 0x1f, R4 ;  /* 0x0000001fff057819 */ /* 0x000fe20000011404 */
[----:B------:R-:W-:Y:S01]  /*2bf0*/  ULOP3.LUT UR43, UR43, 0x1, URZ, 0xc0, !UPT ;  /* 0x000000012b2b7892 */ /* 0x000fe2000f8ec03f */
[----:B------:R-:W-:-:S04]  /*2c00*/  IMAD R3, R221, UR4, RZ ;  /* 0x00000004dd037c24 */ /* 0x000fc8000f8e02ff */
[----:B------:R-:W-:Y:S02]  /*2c10*/  IMAD R3, R18, UR5, R3 ;  /* 0x0000000512037c24 */ /* 0x000fe4000f8e0203 */
[----:B---3--:R-:W-:Y:S02]  /*2c20*/  IMAD R21, R6, 0x180, RZ ;  /* 0x0000018006157824 */ /* 0x008fe400078e02ff */
[----:B------:R-:W-:Y:S01]  /*2c30*/  IMAD.WIDE.U32 R6, R18, UR4, R4 ;  /* 0x0000000412067c25 */ /* 0x000fe2000f8e0004 */
[----:B------:R-:W-:Y:S02]  /*2c40*/  ULDC UR4, c[0x0][0x284] ;  /* 0x0000a10000047ab9 */ /* 0x000fe40000000800 */
[----:B------:R-:W-:Y:S01]  /*2c50*/  SHF.R.S32.HI R20, RZ, 0x1f, R21 ;  /* 0x0000001fff147819 */ /* 0x000fe20000011415 */
[----:B--2---:R-:W-:Y:S01]  /*2c60*/  IMAD.SHL.U32 R14, R10, 0x40, RZ ;  /* 0x000000400a0e7824 */ /* 0x004fe200078e00ff */
[----:B------:R-:W-:-:S04]  /*2c70*/  IADD3 R8, P0, R21, R6, RZ ;  /* 0x0000000615087210 */ /* 0x000fc80007f1e0ff */
[----:B------:R-:W-:Y:S02]  /*2c80*/  IADD3.X R9, R20, R7, R3, P0, !PT ;  /* 0x0000000714097210 */ /* 0x000fe400007fe403 */
[----:B------:R-:W-:-:S04]  /*2c90*/  ISETP.GE.AND P0, PT, R14, UR4, PT ;  /* 0x000000040e007c0c */ /* 0x000fc8000bf06270 */
[----:B0-----:R-:W-:-:S13]  /*2ca0*/  ISETP.GE.OR P0, PT, R21, R0, P0 ;  /* 0x000000001500720c */ /* 0x001fda0000706670 */
[----:B------:R-:W-:Y:S05]  /*2cb0*/  @P0 BRA `(.L_x_35) ;  /* 0x0000009c00a00947 */ /* 0x000fea0003800000 */
[----:B------:R-:W0:Y:S01]  /*2cc0*/  LDC.64 R6, c[0x0][0x5c8] ;  /* 0x00017200ff067b82 */ /* 0x000e220000000a00 */
[----:B------:R-:W-:Y:S01]  /*2cd0*/  IMAD.WIDE R12, R10, 0x40, R216 ;  /* 0x000000400a0c7825 */ /* 0x000fe200078e02d8 */
[----:B-----5:R-:W-:Y:S01]  /*2ce0*/  ISETP.NE.AND P0, PT, R16, RZ, PT ;  /* 0x000000ff1000720c */ /* 0x020fe20003f05270 */
[----:B------:R-:W-:Y:S01]  /*2cf0*/  ULDC.64 UR4, c[0x0][0x5c0] ;  /* 0x0001700000047ab9 */ /* 0x000fe20000000a00 */
[----:B------:R-:W-:Y:S01]  /*2d00*/  BSSY B0, `(.L_x_35) ;  /* 0x00009e3000007945 */ /* 0x000fe20003800000 */
[----:B------:R-:W-:Y:S02]  /*2d10*/  IMAD R222, R219, -0x2, R0 ;  /* 0xfffffffedbde7824 */ /* 0x000fe400078e0200 */
[----:B------:R-:W-:Y:S02]  /*2d20*/  IMAD.IADD R0, R225, 0x1, -R14 ;  /* 0x00000001e1007824 */ /* 0x000fe400078e0a0e */
[-C--:B0-----:R-:W-:Y:S02]  /*2d30*/  IMAD R3, R13, R6.reuse, RZ ;  /* 0x000000060d037224 */ /* 0x081fe400078e02ff */
[----:B------:R-:W-:-:S04]  /*2d40*/  IMAD.WIDE.U32 R8, R12, R6, R8 ;  /* 0x000000060c087225 */ /* 0x000fc800078e0008 */
[----:B------:R-:W-:Y:S01]  /*2d50*/  IMAD R3, R12, R7, R3 ;  /* 0x000000070c037224 */ /* 0x000fe200078e0203 */
[----:B------:R-:W-:-:S03]  /*2d60*/  IADD3 R10, P1, R8, UR4, RZ ;  /* 0x00000004080a7c10 */ /* 0x000fc6000ff3e0ff */
[----:B------:R-:W-:-:S05]  /*2d70*/  IMAD.IADD R3, R9, 0x1, R3 ;  /* 0x0000000109037824 */ /* 0x000fca00078e0203 */
[----:B------:R-:W-:Y:S01]  /*2d80*/  IADD3.X R11, R3, UR5, RZ, P1, !PT ;  /* 0x00000005030b7c10 */ /* 0x000fe20008ffe4ff */
[----:B------:R-:W-:Y:S01]  /*2d90*/  IMAD.IADD R3, R222, 0x1, -R21 ;  /* 0x00000001de037824 */ /* 0x000fe200078e0a15 */
[----:B------:R-:W-:-:S04]  /*2da0*/  LEA R8, P1, R6, R10, 0x3 ;  /* 0x0000000a06087211 */ /* 0x000fc800078218ff */
[----:B------:R-:W-:Y:S01]  /*2db0*/  LEA.HI.X R9, R6, R11, R7, 0x3, P1 ;  /* 0x0000000b06097211 */ /* 0x000fe200008f1c07 */
[----:B------:R-:W-:Y:S08]  /*2dc0*/  @!P0 BRA `(.L_x_36) ;  /* 0x0000007000d88947 */ /* 0x000ff00003800000 */
[----:B------:R-:W0:Y:S01]  /*2dd0*/  LDC.64 R6, c[0x0][0x5b0] ;  /* 0x00016c00ff067b82 */ /* 0x000e220000000a00 */
[----:B------:R-:W-:Y:S01]  /*2de0*/  ULDC.64 UR4, c[0x0][0x5b8] ;  /* 0x00016e0000047ab9 */ /* 0x000fe20000000a00 */
[----:B------:R-:W-:Y:S01]  /*2df0*/  BSSY B1, `(.L_x_37) ;  /* 0x0000010000017945 */ /* 0x000fe20003800000 */
[----:B------:R-:W-:-:S04]  /*2e00*/  IMAD.WIDE.U32 R14, R18, UR4, R4 ;  /* 0x00000004120e7c25 */ /* 0x000fc8000f8e0004 */
[----:B------:R-:W-:Y:S01]  /*2e10*/  IMAD R221, R221, UR4, RZ ;  /* 0x00000004dddd7c24 */ /* 0x000fe2000f8e02ff */
[----:B------:R-:W1:Y:S01]  /*2e20*/  LDC.64 R4, c[0x0][0x5a8] ;  /* 0x00016a00ff047b82 */ /* 0x000e620000000a00 */
[----:B------:R-:W-:Y:S02]  /*2e30*/  IADD3 R14, P0, R21, R14, RZ ;  /* 0x0000000e150e7210 */ /* 0x000fe40007f1e0ff */
[----:B------:R-:W-:-:S05]  /*2e40*/  IMAD R221, R18, UR5, R221 ;  /* 0x0000000512dd7c24 */ /* 0x000fca000f8e02dd */
[----:B------:R-:W-:Y:S02]  /*2e50*/  IADD3.X R15, R20, R15, R221, P0, !PT ;  /* 0x0000000f140f7210 */ /* 0x000fe400007fe4dd */
[----:B------:R-:W-:-:S04]  /*2e60*/  ISETP.GE.AND P0, PT, R3, 0x1, PT ;  /* 0x000000010300780c */ /* 0x000fc80003f06270 */
[----:B------:R-:W-:Y:S01]  /*2e70*/  ISETP.LT.OR P2, PT, R0, 0x1, !P0 ;  /* 0x000000010000780c */ /* 0x000fe20004741670 */
[----:B0-----:R-:W-:-:S04]  /*2e80*/  IMAD.WIDE.U32 R20, R12, R6, R14 ;  /* 0x000000060c147225 */ /* 0x001fc800078e000e */
[----:B------:R-:W-:-:S04]  /*2e90*/  IMAD R18, R13, R6, RZ ;  /* 0x000000060d127224 */ /* 0x000fc800078e02ff */
[----:B------:R-:W-:Y:S01]  /*2ea0*/  IMAD R18, R12, R7, R18 ;  /* 0x000000070c127224 */ /* 0x000fe200078e0212 */
[----:B-1----:R-:W-:-:S04]  /*2eb0*/  IADD3 R20, P1, R20, R4, RZ ;  /* 0x0000000414147210 */ /* 0x002fc80007f3e0ff */
[----:B------:R-:W-:Y:S01]  /*2ec0*/  IADD3.X R21, R5, R21, R18, P1, !PT ;  /* 0x0000001505157210 */ /* 0x000fe20000ffe412 */
[----:B------:R-:W-:Y:S08]  /*2ed0*/  @P2 BRA `(.L_x_38) ;  /* 0x0000000000042947 */ /* 0x000ff00003800000 */
[----:B------:R0:W5:Y:S02]  /*2ee0*/  LDG.E.U8 R220, desc[UR48][R20.64] ;  /* 0x0000003014dc7981 */ /* 0x000164000c1e1100 */
.L_x_38:
[----:B------:R-:W-:Y:S05]  /*2ef0*/  BSYNC B1 ;  /* 0x0000000000017941 */ /* 0x000fea0003800000 */
.L_x_37:
[----:B-----5:R-:W-:Y:S01]  /*2f00*/  LOP3.LUT R13, R220, 0xffff, RZ, 0xc0, !PT ;  /* 0x0000ffffdc0d7812 */ /* 0x020fe200078ec0ff */
[C---:B------:R-:W-:Y:S01]  /*2f10*/  IMAD.SHL.U32 R222, R6.reuse, 0x8, RZ ;  /* 0x0000000806de7824 */ /* 0x040fe200078e00ff */
[----:B------:R-:W-:Y:S01]  /*2f20*/  SHF.L.U64.HI R223, R6, 0x3, R7 ;  /* 0x0000000306df7819 */ /* 0x000fe20000010207 */
[----:B------:R-:W-:Y:S01]  /*2f30*/  BSSY B1, `(.L_x_39) ;  /* 0x0000013000017945 */ /* 0x000fe20003800000 */
[----:B------:R-:W-:Y:S02]  /*2f40*/  PRMT R13, R13, 0x8880, RZ ;  /* 0x000088800d0d7816 */ /* 0x000fe400000000ff */
[----:B------:R-:W-:Y:S01]  /*2f50*/  ISETP.GE.AND P1, PT, R3, 0x9, PT ;  /* 0x000000090300780c */ /* 0x000fe20003f26270 */
[----:B------:R-:W-:Y:S01]  /*2f60*/  IMAD.WIDE.U32 R222, R12, R6, R222 ;  /* 0x000000060cde7225 */ /* 0x000fe200078e00de */
[C---:B------:R-:W-:Y:S02]  /*2f70*/  ISETP.LT.OR P0, PT, R0.reuse, 0x9, !P0 ;  /* 0x000000090000780c */ /* 0x040fe40004701670 */
[----:B------:R-:W-:Y:S01]  /*2f80*/  ISETP.LT.OR P6, PT, R0, 0x1, !P1 ;  /* 0x000000010000780c */ /* 0x000fe20004fc1670 */
[----:B------:R-:W-:Y:S01]  /*2f90*/  IMAD R13, R13, R16, RZ ;  /* 0x000000100d0d7224 */ /* 0x000fe200078e02ff */
[----:B------:R-:W-:Y:S01]  /*2fa0*/  IADD3 R4, P4, P5, R14, R4, R222 ;  /* 0x000000040e047210 */ /* 0x000fe20007d9e0de */
[----:B------:R-:W-:-:S02]  /*2fb0*/  IMAD.IADD R14, R18, 0x1, R223 ;  /* 0x00000001120e7824 */ /* 0x000fc400078e02df */
[----:B------:R-:W-:-:S03]  /*2fc0*/  @!P2 IMAD R221, R120, R2, R13 ;  /* 0x0000000278dda224 */ /* 0x000fc600078e020d */
[----:B------:R-:W-:Y:S02]  /*2fd0*/  IADD3.X R5, R15, R5, R14, P4, P5 ;  /* 0x000000050f057210 */ /* 0x000fe400027ea40e */
[----:B------:R1:W-:Y:S01]  /*2fe0*/  @!P2 STG.E.U8 desc[UR48][R10.64], R221 ;  /* 0x000000dd0a00a986 */ /* 0x0003e2000c101130 */
[----:B------:R-:W-:-:S04]  /*2ff0*/  ISETP.GE.AND P2, PT, R3, 0x2, PT ;  /* 0x000000020300780c */ /* 0x000fc80003f46270 */
[C---:B------:R-:W-:Y:S02]  /*3000*/  ISETP.LT.OR P3, PT, R0.reuse, 0x1, !P2 ;  /* 0x000000010000780c */ /* 0x040fe40005761670 */
[----:B------:R-:W-:-:S11]  /*3010*/  ISETP.LT.OR P2, PT, R0, 0x9, !P2 ;  /* 0x000000090000780c */ /* 0x000fd60005741670 */
[----:B-1----:R-:W-:Y:S05]  /*3020*/  @P3 BRA `(.L_x_40) ;  /* 0x00000000000c3947 */ /* 0x002fea0003800000 */
[----:B------:R-:W2:Y:S02]  /*3030*/  LDG.E.U8 R220, desc[UR48][R20.64+0x1] ;  /* 0x0000013014dc7981 */ /* 0x000ea4000c1e1100 */
[----:B--2---:R-:W-:-:S05]  /*3040*/  PRMT R13, R220, 0x8880, RZ ;  /* 0x00008880dc0d7816 */ /* 0x004fca00000000ff */
[----:B------:R-:W-:-:S07]  /*3050*/  IMAD R13, R13, R16, RZ ;  /* 0x000000100d0d7224 */ /* 0x000fce00078e02ff */
.L_x_40:
[----:B------:R-:W-:Y:S05]  /*3060*/  BSYNC B1 ;  /* 0x0000000000017941 */ /* 0x000fea0003800000 */
.L_x_39:
[----:B------:R-:W-:Y:S01]  /*3070*/  @!P3 IMAD R121, R121, R2, R13 ;  /* 0x000000027979b224 */ /* 0x000fe200078e020d */
[----:B------:R-:W-:Y:S04]  /*3080*/  BSSY B1, `(.L_x_41) ;  /* 0x0000006000017945 */ /* 0x000fe80003800000 */
[----:B------:R1:W-:Y:S01]  /*3090*/  @!P3 STG.E.U8 desc[UR48][R10.64+0x1], R121 ;  /* 0x000001790a00b986 */ /* 0x0003e2000c101130 */
[----:B------:R-:W-:Y:S05]  /*30a0*/  @P0 BRA `(.L_x_42) ;  /* 0x00000000000c0947 */ /* 0x000fea0003800000 */
[----:B------:R-:W2:Y:S02]  /*30b0*/  LDG.E.U8 R220, desc[UR48][R4.64] ;  /* 0x0000003004dc7981 */ /* 0x000ea4000c1e1100 */
[----:B--2---:R-:W-:-:S05]  /*30c0*/  PRMT R13, R220, 0x8880, RZ ;  /* 0x00008880dc0d7816 */ /* 0x004fca00000000ff */
[----:B------:R-:W-:-:S07]  /*30d0*/  IMAD R13, R13, R16, RZ ;  /* 0x000000100d0d7224 */ /* 0x000fce00078e02ff */
.L_x_42:
[----:B------:R-:W-:Y:S05]  /*30e0*/  BSYNC B1 ;  /* 0x0000000000017941 */ /* 0x000fea0003800000 */
.L_x_41:
[----:B------:R-:W-:Y:S01]  /*30f0*/  @!P0 IMAD R7, R122, R2, R13 ;  /* 0x000000027a078224 */ /* 0x000fe200078e020d */
[----:B------:R-:W-:Y:S04]  /*3100*/  BSSY B1, `(.L_x_43) ;  /* 0x0000006000017945 */ /* 0x000fe80003800000 */
[----:B------:R2:W-:Y:S01]  /*3110*/  @!P0 STG.E.U8 desc[UR48][R8.64], R7 ;  /* 0x0000000708008986 */ /* 0x0005e2000c101130 */
[----:B------:R-:W-:Y:S05]  /*3120*/  @P2 BRA `(.L_x_44) ;  /* 0x00000000000c2947 */ /* 0x000fea0003800000 */
[----:B------:R-:W3:Y:S02]  /*3130*/  LDG.E.U8 R220, desc[UR48][R4.64+0x1] ;  /* 0x0000013004dc7981 */ /* 0x000ee4000c1e1100 */
[----:B---3--:R-:W-:-:S05]  /*3140*/  PRMT R13, R220, 0x8880, RZ ;  /* 0x00008880dc0d7816 */ /* 0x008fca00000000ff */
[----:B------:R-:W-:-:S07]  /*3150*/  IMAD R13, R13, R16, RZ ;  /* 0x000000100d0d7224 */ /* 0x000fce00078e02ff */
.L_x_44:
[----:B------:R-:W-:Y:S05]  /*3160*/  BSYNC B1 ;  /* 0x0000000000017941 */ /* 0x000fea0003800000 */
.L_x_43:
[----:B------:R-:W-:Y:S01]  /*3170*/  @!P2 IMAD R123, R123, R2, R13 ;  /* 0x000000027b7ba224 */ /* 0x000fe200078e020d */
[----:B------:R-:W-:Y:S04]  /*3180*/  BSSY B1, `(.L_x_45) ;  /* 0x0000006000017945 */ /* 0x000fe80003800000 */
[----:B------:R3:W-:Y:S01]  /*3190*/  @!P2 STG.E.U8 desc[UR48][R8.64+0x1], R123 ;  /* 0x0000017b0800a986 */ /* 0x0007e2000c101130 */
[----:B------:R-:W-:Y:S05]  /*31a0*/  @P6 BRA `(.L_x_46) ;  /* 0x00000000000c6947 */ /* 0x000fea0003800000 */
[----:B------:R-:W4:Y:S02]  /*31b0*/  LDG.E.U8 R220, desc[UR48][R20.64+0x8] ;  /* 0x0000083014dc7981 */ /* 0x000f24000c1e1100 */
[----:B----4-:R-:W-:-:S05]  /*31c0*/  PRMT R13, R220, 0x8880, RZ ;  /* 0x00008880dc0d7816 */ /* 0x010fca00000000ff */
[----:B------:R-:W-:-:S07]  /*31d0*/  IMAD R13, R13, R16, RZ ;  /* 0x000000100d0d7224 */ /* 0x000fce00078e02ff */
.L_x_46:
[----:B------:R-:W-:Y:S05]  /*31e0*/  BSYNC B1 ;  /* 0x0000000000017941 */ /* 0x000fea0003800000 */
.L_x_45:
[----:B--2---:R-:W-:Y:S01]  /*31f0*/  @!P6 IMAD R7, R124, R2, R13 ;  /* 0x000000027c07e224 */ /* 0x004fe200078e020d */
[C---:B------:R-:W-:Y:S01]  /*3200*/  ISETP.GE.AND P0, PT, R3.reuse, 0xa, PT ;  /* 0x0000000a0300780c */ /* 0x040fe20003f06270 */
[----:B------:R-:W-:Y:S01]  /*3210*/  BSSY B1, `(.L_x_47) ;  /* 0x000000e000017945 */ /* 0x000fe20003800000 */
[C---:B------:R-:W-:Y:S02]  /*3220*/  ISETP.GE.AND P3, PT, R3.reuse, 0x11, PT ;  /* 0x000000110300780c */ /* 0x040fe40003f66270 */
[----:B------:R2:W-:Y:S01]  /*3230*/  @!P6 STG.E.U8 desc[UR48][R10.64+0x8], R7 ;  /* 0x000008070a00e986 */ /* 0x0005e2000c101130 */
[C---:B------:R-:W-:Y:S02]  /*3240*/  ISETP.LT.OR P6, PT, R0.reuse, 0x1, !P0 ;  /* 0x000000010000780c */ /* 0x040fe400047c1670 */
[----:B------:R-:W-:Y:S02]  /*3250*/  ISETP.GE.AND P2, PT, R3, 0x12, PT ;  /* 0x000000120300780c */ /* 0x000fe40003f46270 */
[----:B------:R-:W-:-:S02]  /*3260*/  ISETP.LT.OR P5, PT, R0, 0x1, !P3 ;  /* 0x000000010000780c */ /* 0x000fc40005fa1670 */
[C---:B------:R-:W-:Y:S02]  /*3270*/  ISETP.LT.OR P1, PT, R0.reuse, 0x9, !P1 ;  /* 0x000000090000780c */ /* 0x040fe40004f21670 */
[C---:B------:R-:W-:Y:S02]  /*3280*/  ISETP.LT.OR P0, PT, R0.reuse, 0x9, !P0 ;  /* 0x000000090000780c */ /* 0x040fe40004701670 */
[C---:B------:R-:W-:Y:S02]  /*3290*/  ISETP.LT.OR P4, PT, R0.reuse, 0x1, !P2 ;  /* 0x000000010000780c */ /* 0x040fe40005781670 */
[----:B------:R-:W-:Y:S01]  /*32a0*/  ISETP.LT.OR P3, PT, R0, 0x9, !P3 ;  /* 0x000000090000780c */ /* 0x000fe20005f61670 */
[----:B--2---:R-:W-:-:S12]  /*32b0*/  @P6 BRA `(.L_x_48) ;  /* 0x00000000000c6947 */ /* 0x004fd80003800000 */
[----:B------:R-:W2:Y:S02]  /*32c0*/  LDG.E.U8 R220, desc[UR48][R20.64+0x9] ;  /* 0x0000093014dc7981 */ /* 0x000ea4000c1e1100 */
[----:B--2---:R-:W-:-:S05]  /*32d0*/  PRMT R13, R220, 0x8880, RZ ;  /* 0x00008880dc0d7816 */ /* 0x004fca00000000ff */
[----:B------:R-:W-:-:S07]  /*32e0*/  IMAD R13, R13, R16, RZ ;  /* 0x000000100d0d7224 */ /* 0x000fce00078e02ff */
.L_x_48:
[----:B------:R-:W-:Y:S05]  /*32f0*/  BSYNC B1 ;  /* 0x0000000000017941 */ /* 0x000fea0003800000 */
.L_x_47:
[----:B------:R-:W-:Y:S01]  /*3300*/  @!P6 IMAD R125, R125, R2, R13 ;  /* 0x000000027d7de224 */ /* 0x000fe200078e020d */
[----:B------:R-:W-:Y:S04]  /*3310*/  BSSY B1, `(.L_x_49) ;  /* 0x0000006000017945 */ /* 0x000fe80003800000 */
[----:B------:R2:W-:Y:S01]  /*3320*/  @!P6 STG.E.U8 desc[UR48][R10.64+0x9], R125 ;  /* 0x0000097d0a00e986 */ /* 0x0005e2000c101130 */
[----:B------:R-:W-:Y:S05]  /*3330*/  @P1 BRA `(.L_x_50) ;  /* 0x00000000000c1947 */ /* 0x000fea0003800000 */
[----:B------:R-:W4:Y:S02]  /*3340*/  LDG.E.U8 R220, desc[UR48][R4.64+0x8] ;  /* 0x0000083004dc7981 */ /* 0x000f24000c1e1100 */
[----:B----4-:R-:W-:-:S05]  /*3350*/  PRMT R13, R220, 0x8880, RZ ;  /* 0x00008880dc0d7816 */ /* 0x010fca00000000ff */
[----:B------:R-:W-:-:S07]  /*3360*/  IMAD R13, R13, R16, RZ ;  /* 0x000000100d0d7224 */ /* 0x000fce00078e02ff */
.L_x_50:
[----:B------:R-:W-:Y:S05]  /*3370*/  BSYNC B1 ;  /* 0x0000000000017941 */ /* 0x000fea0003800000 */
.L_x_49:
[----:B------:R-:W-:Y:S01]  /*3380*/  @!P1 IMAD R7, R126, R2, R13 ;  /* 0x000000027e079224 */ /* 0x000fe200078e020d */
[----:B------:R-:W-:Y:S04]  /*3390*/  BSSY B1, `(.L_x_51) ;  /* 0x0000006000017945 */ /* 0x000fe80003800000 */
[----:B------:R4:W-:Y:S01]  /*33a0*/  @!P1 STG.E.U8 desc[UR48][R8.64+0x8], R7 ;  /* 0x0000080708009986 */ /* 0x0009e2000c101130 */
[----:B------:R-:W-:Y:S05]  /*33b0*/  @P0 BRA `(.L_x_52) ;  /* 0x00000000000c0947 */ /* 0x000fea0003800000 */
[----:B------:R-:W5:Y:S02]  /*33c0*/  LDG.E.U8 R220, desc[UR48][R4.64+0x9] ;  /* 0x0000093004dc7981 */ /* 0x000f64000c1e1100 */
[----:B-----5:R-:W-:-:S05]  /*33d0*/  PRMT R13, R220, 0x8880, RZ ;  /* 0x00008880dc0d7816 */ /* 0x020fca00000000ff */
[----:B------:R-:W-:-:S07]  /*33e0*/  IMAD R13, R13, R16, RZ ;  /* 0x000000100d0d7224 */ /* 0x000fce00078e02ff */
.L_x_52:
[----:B------:R-:W-:Y:S05]  /*33f0*/  BSYNC B1 ;  /* 0x0000000000017941 */ /* 0x000fea0003800000 */
.L_x_51:
[----:B------:R-:W-:Y:S01]  /*3400*/  @!P0 IMAD R127, R127, R2, R13 ;  /* 0x000000027f7f8224 */ /* 0x000fe200078e020d */
[----:B------:R-:W-:Y:S04]  /*3410*/  BSSY B1, `(.L_x_53) ;  /* 0x0000006000017945 */ /* 0x000fe80003800000 */
[----:B------:R0:W-:Y:S01]  /*3420*/  @!P0 STG.E.U8 desc[UR48][R8.64+0x9], R127 ;  /* 0x0000097f08008986 */ /* 0x0001e2000c101130 */
[----:B------:R-:W-:Y:S05]  /*3430*/  @P5 BRA `(.L_x_54) ;  /* 0x00000000000c5947 */ /* 0x000fea0003800000 */
[----:B------:R-:W5:Y:S02]  /*3440*/  LDG.E.U8 R220, desc[UR48][R20.64+0x10] ;  /* 0x0000103014dc7981 */ /* 0x000f64000c1e1100 */
[----:B-----5:R-:W-:-:S05]  /*3450*/  PRMT R13, R220, 0x8880, RZ ;  /* 0x00008880dc0d7816 */ /* 0x020fca00000000ff */
[----:B------:R-:W-:-:S07]  /*3460*/  IMAD R13, R13, R16, RZ ;  /* 0x000000100d0d7224 */ /* 0x000fce00078e02ff */
.L_x_54:
[----:B------:R-:W-:Y:S05]  /*3470*/  BSYNC B1 ;  /* 0x0000000000017941 */ /* 0x000fea0003800000 */
.L_x_53:
[----:B----4-:R-:W-:Y:S01]  /*3480*/  @!P5 IMAD R7, R128, R2, R13 ;  /* 0x000000028007d224 */ /* 0x010fe200078e020d */
[----:B------:R-:W-:Y:S04]  /*3490*/  BSSY B1, `(.L_x_55) ;  /* 0x0000006000017945 */ /* 0x000fe80003800000 */
[----:B------:R4:W-:Y:S01]  /*34a0*/  @!P5 STG.E.U8 desc[UR48][R10.64+0x10], R7 ;  /* 0x000010070a00d986 */ /* 0x0009e2000c101130 */
[----:B------:R-:W-:Y:S05]  /*34b0*/  @P4 BRA `(.L_x_56) ;  /* 0x00000000000c4947 */ /* 0x000fea0003800000 */
[----:B------:R-:W5:Y:S02]  /*34c0*/  LDG.E.U8 R220, desc[UR48][R20.64+0x11] ;  /* 0x0000113014dc7981 */ /* 0x000f64000c1e1100 */
[----:B-----5:R-:W-:-:S05]  /*34d0*/  PRMT R13, R220, 0x8880, RZ ;  /* 0x00008880dc0d7816 */ /* 0x020fca00000000ff */
[----:B------:R-:W-:-:S07]  /*34e0*/  IMAD R13, R13, R16, RZ ;  /* 0x000000100d0d7224 */ /* 0x000fce00078e02ff */
.L_x_56:
[----:B------:R-:W-:Y:S05]  /*34f0*/  BSYNC B1 ;  /* 0x0000000000017941 */ /* 0x000fea0003800000 */
.L_x_55:
[----:B------:R-:W-:Y:S01]  /*3500*/  @!P4 IMAD R129, R129, R2, R13 ;  /* 0x000000028181c224 */ /* 0x000fe200078e020d */
[----:B------:R-:W-:Y:S04]  /*3510*/  BSSY B1, `(.L_x_57) ;  /* 0x0000006000017945 */ /* 0x000fe80003800000 */
[----:B------:R0:W-:Y:S01]  /*3520*/  @!P4 STG.E.U8 desc[UR48][R10.64+0x11], R129 ;  /* 0x000011810a00c986 */ /* 0x0001e2000c101130 */
[----:B------:R-:W-:Y:S05]  /*3530*/  @P3 BRA `(.L_x_58) ;  /* 0x00000000000c3947 */ /* 0x000fea0003800000 */
[----:B------:R-:W5:Y:S02]  /*3540*/  LDG.E.U8 R220, desc[UR48][R4.64+0x10] ;  /* 0x0000103004dc7981 */ /* 0x000f64000c1e1100 */
[----:B-----5:R-:W-:-:S05]  /*3550*/  PRMT R13, R220, 0x8880, RZ ;  /* 0x00008880dc0d7816 */ /* 0x020fca00000000ff */
[----:B------:R-:W-:-:S07]  /*3560*/  IMAD R13, R13, R16, RZ ;  /* 0x000000100d0d7224 */ /* 0x000fce00078e02ff */
.L_x_58:
[----:B------:R-:W-:Y:S05]  /*3570*/  BSYNC B1 ;  /* 0x0000000000017941 */ /* 0x000fea0003800000 */
.L_x_57:
[----:B------:R-:W-:Y:S01]  /*3580*/  ISETP.LT.OR P2, PT, R0, 0x9, !P2 ;  /* 0x000000090000780c */ /* 0x000fe20005741670 */
[----:B----4-:R-:W-:Y:S01]  /*3590*/  @!P3 IMAD R7, R130, R2, R13 ;  /* 0x000000028207b224 */ /* 0x010fe200078e020d */
[C---:B------:R-:W-:Y:S01]  /*35a0*/  ISETP.GE.AND P1, PT, R3.reuse, 0x19, PT ;  /* 0x000000190300780c */ /* 0x040fe20003f26270 */
[----:B------:R-:W-:Y:S01]  /*35b0*/  BSSY B1, `(.L_x_59) ;  /* 0x000000d000017945 */ /* 0x000fe20003800000 */
[C---:B------:R-:W-:Y:S02]  /*35c0*/  ISETP.GE.AND P0, PT, R3.reuse, 0x1a, PT ;  /* 0x0000001a0300780c */ /* 0x040fe40003f06270 */
[----:B------:R4:W-:Y:S01]  /*35d0*/  @!P3 STG.E.U8 desc[UR48][R8.64+0x10], R7 ;  /* 0x000010070800b986 */ /* 0x0009e2000c101130 */
[----:B------:R-:W-:Y:S02]  /*35e0*/  ISETP.GE.AND P3, PT, R3, 0x21, PT ;  /* 0x000000210300780c */ /* 0x000fe40003f66270 */
[C---:B------:R-:W-:Y:S02]  /*35f0*/  ISETP.LT.OR P5, PT, R0.reuse, 0x1, !P1 ;  /* 0x000000010000780c */ /* 0x040fe40004fa1670 */
[----:B------:R-:W-:-:S02]  /*3600*/  ISETP.LT.OR P4, PT, R0, 0x1, !P0 ;  /* 0x000000010000780c */ /* 0x000fc40004781670 */
[C---:B------:R-:W-:Y:S02]  /*3610*/  ISETP.LT.OR P6, PT, R0.reuse, 0x9, !P0 ;  /* 0x000000090000780c */ /* 0x040fe400047c1670 */
[C---:B------:R-:W-:Y:S02]  /*3620*/  ISETP.LT.OR P1, PT, R0.reuse, 0x9, !P1 ;  /* 0x000000090000780c */ /* 0x040fe40004f21670 */
[----:B------:R-:W-:Y:S01]  /*3630*/  ISETP.LT.OR P0, PT, R0, 0x1, !P3 ;  /* 0x000000010000780c */ /* 0x000fe20005f01670 */
[----:B----4-:R-:W-:-:S12]  /*3640*/  @P2 BRA `(.L_x_60) ;  /* 0x00000000000c2947 */ /* 0x010fd80003800000 */
[----:B------:R-:W4:Y:S02]  /*3650*/  LDG.E.U8 R220, desc[UR48][R4.64+0x11] ;  /* 0x0000113004dc7981 */ /* 0x000f24000c1e1100 */
[----:B----4-:R-:W-:-:S05]  /*3660*/  PRMT R13, R220, 0x8880, RZ ;  /* 0x00008880dc0d7816 */ /* 0x010fca00000000ff */
[----:B------:R-:W-:-:S07]  /*3670*/  IMAD R13, R13, R16, RZ ;  /* 0x000000100d0d7224 */ /* 0x000fce00078e02ff */
.L_x_60:
[----:B------:R-:W-:Y:S05]  /*3680*/  BSYNC B1 ;  /* 0x0000000000017941 */ /* 0x000fea0003800000 */
.L_x_59:
[----:B------:R-:W-:Y:S01]  /*3690*/  @!P2 IMAD R131, R131, R2, R13 ;  /* 0x000000028383a224 */ /* 0x000fe200078e020d */
[----:B------:R-:W-:Y:S04]  /*36a0*/  BSSY B1, `(.L_x_61) ;  /* 0x0000006000017945 */ /* 0x000fe80003800000 */
[----:B------:R4:W-:Y:S01]  /*36b0*/  @!P2 STG.E.U8 desc[UR48][R8.64+0x11], R131 ;  /* 0x000011830800a986 */ /* 0x0009e2000c101130 */
[----:B------:R-:W-:Y:S05]  /*36c0*/  @P5 BRA `(.L_x_62) ;  /* 0x00000000000c5947 */ /* 0x000fea0003800000 */
[----:B------:R-:W5:Y:S02]  /*36d0*/  LDG.E.U8 R220, desc[UR48][R20.64+0x18] ;  /* 0x0000183014dc7981 */ /* 0x000f64000c1e1100 */
[----:B-----5:R-:W-:-:S05]  /*36e0*/  PRMT R13, R220, 0x8880, RZ ;  /* 0x00008880dc0d7816 */ /* 0x020fca00000000ff */
[----:B------:R-:W-:-:S07]  /*36f0*/  IMAD R13, R13, R16, RZ ;  /* 0x000000100d0d7224 */ /* 0x000fce00078e02ff */
.L_x_62:
[----:B------:R-:W-:Y:S05]  /*3700*/  BSYNC B1 ;  /* 0x0000000000017941 */ /* 0x000fea0003800000 */
.L_x_61:
[----:B------:R-:W-:Y:S01]  /*3710*/  @!P5 IMAD R7, R132, R2, R13 ;  /* 0x000000028407d224 */ /* 0x000fe200078e020d */
[----:B------:R-:W-:Y:S04]  /*3720*/  BSSY B1, `(.L_x_63) ;  /* 0x0000006000017945 */ /* 0x000fe80003800000 */
[----:B------:R0:W-:Y:S01]  /*3730*/  @!P5 STG.E.U8 desc[UR48][R10.64+0x18], R7 ;  /* 0x000018070a00d986 */ /* 0x0001e2000c101130 */
[----:B------:R-:W-:Y:S05]  /*3740*/  @P4 BRA `(.L_x_64) ;  /* 0x00000000000c4947 */ /* 0x000fea0003800000 */
[----:B------:R-:W5:Y:S02]  /*3750*/  LDG.E.U8 R220, desc[UR48][R20.64+0x19] ;  /* 0x0000193014dc7981 */ /* 0x000f64000c1e1100 */
[----:B-----5:R-:W-:-:S05]  /*3760*/  PRMT R13, R220, 0x8880, RZ ;  /* 0x00008880dc0d7816 */ /* 0x020fca00000000ff */
[----:B------:R-:W-:-:S07]  /*3770*/  IMAD R13, R13, R16, RZ ;  /* 0x000000100d0d7224 */ /* 0x000fce00078e02ff */
.L_x_64:
[----:B------:R-:W-:Y:S05]  /*3780*/  BSYNC B1 ;  /* 0x0000000000017941 */ /* 0x000fea0003800000 */
.L_x_63:
[----:B------:R-:W-:Y:S01]  /*3790*/  @!P4 IMAD R133, R133, R2, R13 ;  /* 0x000000028585c224 */ /* 0x000fe200078e020d */
[----:B------:R-:W-:Y:S04]  /*37a0*/  BSSY B1, `(.L_x_65) ;  /* 0x0000006000017945 */ /* 0x000fe80003800000 */
[----:B------:R0:W-:Y:S01]  /*37b0*/  @!P4 STG.E.U8 desc[UR48][R10.64+0x19], R133 ;  /* 0x000019850a00c986 */ /* 0x0001e2000c101130 */
[----:B------:R-:W-:Y:S05]  /*37c0*/  @P1 BRA `(.L_x_66) ;  /* 0x00000000000c1947 */ /* 0x000fea0003800000 */
[----:B------:R-:W5:Y:S02]  /*37d0*/  LDG.E.U8 R220, desc[UR48][R4.64+0x18] ;  /* 0x0000183004dc7981 */ /* 0x000f64000c1e1100 */
[----:B-----5:R-:W-:-:S05]  /*37e0*/  PRMT R13, R220, 0x8880, RZ ;  /* 0x00008880dc0d7816 */ /* 0x020fca00000000ff */
[----:B------:R-:W-:-:S07]  /*37f0*/  IMAD R13, R13, R16, RZ ;  /* 0x000000100d0d7224 */ /* 0x000fce00078e02ff */
.L_x_66:
[----:B------:R-:W-:Y:S05]  /*3800*/  BSYNC B1 ;  /* 0x0000000000017941 */ /* 0x000fea0003800000 */
.L_x_65:
[----:B0-----:R-:W-:Y:S01]  /*3810*/  @!P1 IMAD R7, R134, R2, R13 ;  /* 0x0000000286079224 */ /* 0x001fe200078e020d */
[----:B------:R-:W-:Y:S04]  /*3820*/  BSSY B1, `(.L_x_67) ;  /* 0x0000006000017945 */ /* 0x000fe80003800000 */
[----:B------:R0:W-:Y:S01]  /*3830*/  @!P1 STG.E.U8 desc[UR48][R8.64+0x18], R7 ;  /* 0x0000180708009986 */ /* 0x0001e2000c101130 */
[----:B------:R-:W-:Y:S05]  /*3840*/  @P6 BRA `(.L_x_68) ;  /* 0x00000000000c6947 */ /* 0x000fea0003800000 */
[----:B------:R-:W5:Y:S02]  /*3850*/  LDG.E.U8 R220, desc[UR48][R4.64+0x19] ;  /* 0x0000193004dc7981 */ /* 0x000f64000c1e1100 */
[----:B-----5:R-:W-:-:S05]  /*3860*/  PRMT R13, R220, 0x8880, RZ ;  /* 0x00008880dc0d7816 */ /* 0x020fca00000000ff */
[----:B------:R-:W-:-:S07]  /*3870*/  IMAD R13, R13, R16, RZ ;  /* 0x000000100d0d7224 */ /* 0x000fce00078e02ff */
.L_x_68:
[----:B------:R-:W-:Y:S05]  /*3880*/  BSYNC B1 ;  /* 0x0000000000017941 */ /* 0x000fea0003800000 */
.L_x_67:
[----:B------:R-:W-:Y:S01]  /*3890*/  @!P6 IMAD R135, R135, R2, R13 ;  /* 0x000000028787e224 */ /* 0x000fe200078e020d */
[----:B------:R-:W-:Y:S04]  /*38a0*/  BSSY B1, `(.L_x_69) ;  /* 0x0000006000017945 */ /* 0x000fe80003800000 */
[----:B------:R0:W-:Y:S01]  /*38b0*/  @!P6 STG.E.U8 desc[UR48][R8.64+0x19], R135 ;  /* 0x000019870800e986 */ /* 0x0001e2000c101130 */
[----:B------:R-:W-:Y:S05]  /*38c0*/  @P0 BRA `(.L_x_70) ;  /* 0x00000000000c0947 */ /* 0x000fea0003800000 */
[----:B------:R-:W5:Y:S02]  /*38d0*/  LDG.E.U8 R220, desc[UR48][R20.64+0x20] ;  /* 0x0000203014dc7981 */ /* 0x000f64000c1e1100 */
[----:B-----5:R-:W-:-:S05]  /*38e0*/  PRMT R13, R220, 0x8880, RZ ;  /* 0x00008880dc0d7816 */ /* 0x020fca00000000ff */
[----:B------:R-:W-:-:S07]  /*38f0*/  IMAD R13, R13, R16, RZ ;  /* 0x000000100d0d7224 */ /* 0x000fce00078e02ff */
.L_x_70:
[----:B------:R-:W-:Y:S05]  /*3900*/  BSYNC B1 ;  /* 0x0000000000017941 */ /* 0x000fea0003800000 */
.L_x_69:
[C---:B------:R-:W-:Y:S01]  /*3910*/  ISETP.GE.AND P2, PT, R3.reuse, 0x22, PT ;  /* 0x000000220300780c */ /* 0x040fe20003f46270 */
[----:B0-----:R-:W-:Y:S01]  /*3920*/  @!P0 IMAD R7, R136, R2, R13 ;  /* 0x0000000288078224 */ /* 0x001fe200078e020d */
[C---:B------:R-:W-:Y:S01]  /*3930*/  ISETP.GE.AND P1, PT, R3.reuse, 0x29, PT ;  /* 0x000000290300780c */ /* 0x040fe20003f26270 */
[----:B------:R-:W-:Y:S01]  /*3940*/  BSSY B1, `(.L_x_71) ;  /* 0x000000d000017945 */ /* 0x000fe20003800000 */
[C---:B------:R-:W-:Y:S02]  /*3950*/  ISETP.LT.OR P4, PT, R0.reuse, 0x1, !P2 ;  /* 0x000000010000780c */ /* 0x040fe40005781670 */
[----:B------:R0:W-:Y:S01]  /*3960*/  @!P0 STG.E.U8 desc[UR48][R10.64+0x20], R7 ;  /* 0x000020070a008986 */ /* 0x0001e2000c101130 */
[----:B------:R-:W-:Y:S02]  /*3970*/  ISETP.GE.AND P0, PT, R3, 0x2a, PT ;  /* 0x0000002a0300780c */ /* 0x000fe40003f06270 */
[C---:B------:R-:W-:Y:S02]  /*3980*/  ISETP.LT.OR P6, PT, R0.reuse, 0x1, !P1 ;  /* 0x000000010000780c */ /* 0x040fe40004fc1670 */
[----:B------:R-:W-:-:S02]  /*3990*/  ISETP.LT.OR P3, PT, R0, 0x9, !P3 ;  /* 0x000000090000780c */ /* 0x000fc40005f61670 */
[C---:B------:R-:W-:Y:S02]  /*39a0*/  ISETP.LT.OR P2, PT, R0.reuse, 0x9, !P2 ;  /* 0x000000090000780c */ /* 0x040fe40005741670 */
[C---:B------:R-:W-:Y:S02]  /*39b0*/  ISETP.LT.OR P5, PT, R0.reuse, 0x1, !P0 ;  /* 0x000000010000780c */ /* 0x040fe400047a1670 */
[----:B------:R-:W-:Y:S01]  /*39c0*/  ISETP.LT.OR P1, PT, R0, 0x9, !P1 ;  /* 0x000000090000780c */ /* 0x000fe20004f21670 */
[----:B0-----:R-:W-:-:S12]  /*39d0*/  @P4 BRA `(.L_x_72) ;  /* 0x00000000000c4947 */ /* 0x001fd80003800000 */
[----:B------:R-:W5:Y:S02]  /*39e0*/  LDG.E.U8 R220, desc[UR48][R20.64+0x21] ;  /* 0x0000213014dc7981 */ /* 0x000f64000c1e1100 */
[----:B-----5:R-:W-:-:S05]  /*39f0*/  PRMT R13, R220, 0x8880, RZ ;  /* 0x00008880dc0d7816 */ /* 0x020fca00000000ff */
[----:B------:R-:W-:-:S07]  /*3a00*/  IMAD R13, R13, R16, RZ ;  /* 0x000000100d0d7224 */ /* 0x000fce00078e02ff */
.L_x_72:
[----:B------:R-:W-:Y:S05]  /*3a10*/  BSYNC B1 ;  /* 0x0000000000017941 */ /* 0x000fea0003800000 */
.L_x_71:
[----:B------:R-:W-:Y:S01]  /*3a20*/  @!P4 IMAD R137, R137, R2, R13 ;  /* 0x000000028989c224 */ /* 0x000fe200078e020d */
[----:B------:R-:W-:Y:S04]  /*3a30*/  BSSY B1, `(.L_x_73) ;  /* 0x0000006000017945 */ /* 0x000fe80003800000 */
[----:B------:R0:W-:Y:S01]  /*3a40*/  @!P4 STG.E.U8 desc[UR48][R10.64+0x21], R137 ;  /* 0x000021890a00c986 */ /* 0x0001e2000c101130 */
[----:B------:R-:W-:Y:S05]  /*3a50*/  @P3 BRA `(.L_x_74) ;  /* 0x00000000000c3947 */ /* 0x000fea0003800000 */
[----:B------:R-:W5:Y:S02]  /*3a60*/  LDG.E.U8 R220, desc[UR48][R4.64+0x20] ;  /* 0x0000203004dc7981 */ /* 0x000f64000c1e1100 */
[----:B-----5:R-:W-:-:S05]  /*3a70*/  PRMT R13, R220, 0x8880, RZ ;  /* 0x00008880dc0d7816 */ /* 0x020fca00000000ff */
[----:B------:R-:W-:-:S07]  /*3a80*/  IMAD R13, R13, R16, RZ ;  /* 0x000000100d0d7224 */ /* 0x000fce00078e02ff */
.L_x_74:
[----:B------:R-:W-:Y:S05]  /*3a90*/  BSYNC B1 ;  /* 0x0000000000017941 */ /* 0x000fea0003800000 */
.L_x_73:
[----:B------:R-:W-:Y:S01]  /*3aa0*/  @!P3 IMAD R7, R138, R2, R13 ;  /* 0x000000028a07b224 */ /* 0x000fe200078e020d */
[----:B------:R-:W-:Y:S04]  /*3ab0*/  BSSY B1, `(.L_x_75) ;  /* 0x0000006000017945 */ /* 0x000fe80003800000 */
[----:B------:R0:W-:Y:S01]  /*3ac0*/  @!P3 STG.E.U8 desc[UR48][R8.64+0x20], R7 ;  /* 0x000020070800b986 */ /* 0x0001e2000c101130 */
[----:B------:R-:W-:Y:S05]  /*3ad0*/  @P2 BRA `(.L_x_76) ;  /* 0x00000000000c2947 */ /* 0x000fea0003800000 */
[----:B------:R-:W5:Y:S02]  /*3ae0*/  LDG.E.U8 R220, desc[UR48][R4.64+0x21] ;  /* 0x0000213004dc7981 */ /* 0x000f64000c1e1100 */
[----:B-----5:R-:W-:-:S05]  /*3af0*/  PRMT R13, R220, 0x8880, RZ ;  /* 0x00008880dc0d7816 */ /* 0x020fca00000000ff */
[----:B------:R-:W-:-:S07]  /*3b00*/  IMAD R13, R13, R16, RZ ;  /* 0x000000100d0d7224 */ /* 0x000fce00078e02ff */
.L_x_76:
[----:B------:R-:W-:Y:S05]  /*3b10*/  BSYNC B1 ;  /* 0x0000000000017941 */ /* 0x000fea0003800000 */
.L_x_75:
[----:B------:R-:W-:Y:S01]  /*3b20*/  @!P2 IMAD R139, R139, R2, R13 ;  /* 0x000000028b8ba224 */ /* 0x000fe200078e020d */
[----:B------:R-:W-:Y:S04]  /*3b30*/  BSSY B1, `(.L_x_77) ;  /* 0x0000006000017945 */ /* 0x000fe80003800000 */
[----:B------:R0:W-:Y:S01]  /*3b40*/  @!P2 STG.E.U8 desc[UR48][R8.64+0x21], R139 ;  /* 0x0000218b0800a986 */ /* 0x0001e2000c101130 */
[----:B------:R-:W-:Y:S05]  /*3b50*/  @P6 BRA `(.L_x_78) ;  /* 0x00000000000c6947 */ /* 0x000fea0003800000 */
[----:B------:R-:W5:Y:S02]  /*3b60*/  LDG.E.U8 R220, desc[UR48][R20.64+0x28] ;  /* 0x0000283014dc7981 */ /* 0x000f64000c1e1100 */
[----:B-----5:R-:W-:-:S05]  /*3b70*/  PRMT R13, R220, 0x8880, RZ ;  /* 0x00008880dc0d7816 */ /* 0x020fca00000000ff */
[----:B------:R-:W-:-:S07]  /*3b80*/  IMAD R13, R13, R16, RZ ;  /* 0x000000100d0d7224 */ /* 0x000fce00078e02ff */
.L_x_78:
[----:B------:R-:W-:Y:S05]  /*3b90*/  BSYNC B1 ;  /* 0x0000000000017941 */ /* 0x000fea0003800000 */
.L_x_77:
[----:B0-----:R-:W-:Y:S01]  /*3ba0*/  @!P6 IMAD R7, R140, R2, R13 ;  /* 0x000000028c07e224 */ /* 0x001fe200078e020d */
[----:B------:R-:W-:Y:S04]  /*3bb0*/  BSSY B1, `(.L_x_79) ;  /* 0x0000006000017945 */ /* 0x000fe80003800000 */
[----:B------:R0:W-:Y:S01]  /*3bc0*/  @!P6 STG.E.U8 desc[UR48][R10.64+0x28], R7 ;  /* 0x000028070a00e986 */ /* 0x0001e2000c101130 */
[----:B------:R-:W-:Y:S05]  /*3bd0*/  @P5 BRA `(.L_x_80) ;  /* 0x00000000000c5947 */ /* 0x000fea0003800000 */
[----:B------:R-:W5:Y:S02]  /*3be0*/  LDG.E.U8 R220, desc[UR48][R20.64+0x29] ;  /* 0x0000293014dc7981 */ /* 0x000f64000c1e1100 */
[----:B-----5:R-:W-:-:S05]  /*3bf0*/  PRMT R13, R220, 0x8880, RZ ;  /* 0x00008880dc0d7816 */ /* 0x020fca00000000ff */
[----:B------:R-:W-:-:S07]  /*3c00*/  IMAD R13, R13, R16, RZ ;  /* 0x000000100d0d7224 */ /* 0x000fce00078e02ff */
.L_x_80:
[----:B------:R-:W-:Y:S05]  /*3c10*/  BSYNC B1 ;  /* 0x0000000000017941 */ /* 0x000fea0003800000 */
.L_x_79:
[----:B------:R-:W-:Y:S01]  /*3c20*/  @!P5 IMAD R141, R141, R2, R13 ;  /* 0x000000028d8dd224 */ /* 0x000fe200078e020d */
[----:B------:R-:W-:Y:S04]  /*3c30*/  BSSY B1, `(.L_x_81) ;  /* 0x0000006000017945 */ /* 0x000fe80003800000 */
[----:B------:R0:W-:Y:S01]  /*3c40*/  @!P5 STG.E.U8 desc[UR48][R10.64+0x29], R141 ;  /* 0x0000298d0a00d986 */ /* 0x0001e2000c101130 */
[----:B------:R-:W-:Y:S05]  /*3c50*/  @P1 BRA `(.L_x_82) ;  /* 0x00000000000c1947 */ /* 0x000fea0003800000 */
[----:B------:R-:W5:Y:S02]  /*3c60*/  LDG.E.U8 R220, desc[UR48][R4.64+0x28] ;  /* 0x0000283004dc7981 */ /* 0x000f64000c1e1100 */
[----:B-----5:R-:W-:-:S05]  /*3c70*/  PRMT R13, R220, 0x8880, RZ ;  /* 0x00008880dc0d7816 */ /* 0x020fca00000000ff */
[----:B------:R-:W-:-:S07]  /*3c80*/  IMAD R13, R13, R16, RZ ;  /* 0x000000100d0d7224 */ /* 0x000fce00078e02ff */
.L_x_82:
[----:B------:R-:W-:Y:S05]  /*3c90*/  BSYNC B1 ;  /* 0x0000000000017941 */ /* 0x000fea0003800000 */
.L_x_81:
[----:B------:R-:W-:Y:S01]  /*3ca0*/  ISETP.LT.OR P0, PT, R0, 0x9, !P0 ;  /* 0x000000090000780c */ /* 0x000fe20004701670 */
[----:B0-----:R-:W-:Y:S01]  /*3cb0*/  @!P1 IMAD R7, R142, R2, R13 ;  /* 0x000000028e079224 */ /* 0x001fe200078e020d */
[C---:B------:R-:W-:Y:S01]  /*3cc0*/  ISETP.GE.AND P4, PT, R3.reuse, 0x31, PT ;  /* 0x000000310300780c */ /* 0x040fe20003f86270 */
[----:B------:R-:W-:Y:S01]  /*3cd0*/  BSSY B1, `(.L_x_83) ;  /* 0x000000d000017945 */ /* 0x000fe20003800000 */
[C---:B------:R-:W-:Y:S02]  /*3ce0*/  ISETP.GE.AND P2, PT, R3.reuse, 0x32, PT ;  /* 0x000000320300780c */ /* 0x040fe40003f46270 */
[----:B------:R-:W-:Y:S01]  /*3cf0*/  ISETP.GE.AND P3, PT, R3, 0x39, PT ;  /* 0x000000390300780c */ /* 0x000fe20003f66270 */
[----:B------:R0:W-:Y:S01]  /*3d00*/  @!P1 STG.E.U8 desc[UR48][R8.64+0x28], R7 ;  /* 0x0000280708009986 */ /* 0x0001e2000c101130 */
[C---:B------:R-:W-:Y:S02]  /*3d10*/  ISETP.LT.OR P5, PT, R0.reuse, 0x1, !P4 ;  /* 0x000000010000780c */ /* 0x040fe400067a1670 */
[----:B------:R-:W-:-:S02]  /*3d20*/  ISETP.LT.OR P1, PT, R0, 0x1, !P2 ;  /* 0x000000010000780c */ /* 0x000fc40005721670 */
[C---:B------:R-:W-:Y:S02]  /*3d30*/  ISETP.LT.OR P6, PT, R0.reuse, 0x9, !P2 ;  /* 0x000000090000780c */ /* 0x040fe400057c1670 */
[C---:B------:R-:W-:Y:S02]  /*3d40*/  ISETP.LT.OR P4, PT, R0.reuse, 0x9, !P4 ;  /* 0x000000090000780c */ /* 0x040fe40006781670 */
[----:B------:R-:W-:Y:S01]  /*3d50*/  ISETP.LT.OR P2, PT, R0, 0x1, !P3 ;  /* 0x000000010000780c */ /* 0x000fe20005f41670 */
[----:B------:R-:W-:-:S12]  /*3d60*/  @P0 BRA `(.L_x_84) ;  /* 0x00000000000c0947 */ /* 0x000fd80003800000 */
[----:B------:R-:W5:Y:S02]  /*3d70*/  LDG.E.U8 R220, desc[UR48][R4.64+0x29] ;  /* 0x0000293004dc7981 */ /* 0x000f64000c1e1100 */
[----:B-----5:R-:W-:-:S05]  /*3d80*/  PRMT R13, R220, 0x8880, RZ ;  /* 0x00008880dc0d7816 */ /* 0x020fca00000000ff */
[----:B------:R-:W-:-:S07]  /*3d90*/  IMAD R13, R13, R16, RZ ;  /* 0x000000100d0d7224 */ /* 0x000fce00078e02ff */
.L_x_84:
[----:B------:R-:W-:Y:S05]  /*3da0*/  BSYNC B1 ;  /* 0x0000000000017941 */ /* 0x000fea0003800000 */
.L_x_83:
[----:B------:R-:W-:Y:S01]  /*3db0*/  @!P0 IMAD R143, R143, R2, R13 ;  /* 0x000000028f8f8224 */ /* 0x000fe200078e020d */
[----:B------:R-:W-:Y:S04]  /*3dc0*/  BSSY B1, `(.L_x_85) ;  /* 0x0000006000017945 */ /* 0x000fe80003800000 */
[----:B------:R0:W-:Y:S01]  /*3dd0*/  @!P0 STG.E.U8 desc[UR48][R8.64+0x29], R143 ;  /* 0x0000298f08008986 */ /* 0x0001e2000c101130 */
[----:B------:R-:W-:Y:S05]  /*3de0*/  @P5 BRA `(.L_x_86) ;  /* 0x00000000000c5947 */ /* 0x000fea0003800000 */
[----:B------:R-:W5:Y:S02]  /*3df0*/  LDG.E.U8 R220, desc[UR48][R20.64+0x30] ;  /* 0x0000303014dc7981 */ /* 0x000f64000c1e1100 */
[----:B-----5:R-:W-:-:S05]  /*3e00*/  PRMT R13, R220, 0x8880, RZ ;  /* 0x00008880dc0d7816 */ /* 0x020fca00000000ff */
[----:B------:R-:W-:-:S07]  /*3e10*/  IMAD R13, R13, R16, RZ ;  /* 0x000000100d0d7224 */ /* 0x000fce00078e02ff */
.L_x_86:
[----:B------:R-:W-:Y:S05]  /*3e20*/  BSYNC B1 ;  /* 0x0000000000017941 */ /* 0x000fea0003800000 */
.L_x_85:
[----:B0-----:R-:W-:Y:S01]  /*3e30*/  @!P5 IMAD R7, R144, R2, R13 ;  /* 0x000000029007d224 */ /* 0x001fe200078e020d */
[----:B------:R-:W-:Y:S04]  /*3e40*/  BSSY B1, `(.L_x_87) ;  /* 0x0000006000017945 */ /* 0x000fe80003800000 */
[----:B------:R0:W-:Y:S01]  /*3e50*/  @!P5 STG.E.U8 desc[UR48][R10.64+0x30], R7 ;  /* 0x000030070a00d986 */ /* 0x0001e2000c101130 */
[----:B------:R-:W-:Y:S05]  /*3e60*/  @P1 BRA `(.L_x_88) ;  /* 0x00000000000c1947 */ /* 0x000fea0003800000 */
[----:B------:R-:W5:Y:S02]  /*3e70*/  LDG.E.U8 R220, desc[UR48][R20.64+0x31] ;  /* 0x0000313014dc7981 */ /* 0x000f64000c1e1100 */
[----:B-----5:R-:W-:-:S05]  /*3e80*/  PRMT R13, R220, 0x8880, RZ ;  /* 0x00008880dc0d7816 */ /* 0x020fca00000000ff */
[----:B------:R-:W-:-:S07]  /*3e90*/  IMAD R13, R13, R16, RZ ;  /* 0x000000100d0d7224 */ /* 0x000fce00078e02ff */
.L_x_88:
[----:B------:R-:W-:Y:S05]  /*3ea0*/  BSYNC B1 ;  /* 0x0000000000017941 */ /* 0x000fea0003800000 */
.L_x_87:
[----:B------:R-:W-:Y:S01]  /*3eb0*/  @!P1 IMAD R145, R145, R2, R13 ;  /* 0x0000000291919224 */ /* 0x000fe200078e020d */
[----:B------:R-:W-:Y:S04]  /*3ec0*/  BSSY B1, `(.L_x_89) ;  /* 0x0000006000017945 */ /* 0x000fe80003800000 */
[----:B------:R0:W-:Y:S01]  /*3ed0*/  @!P1 STG.E.U8 desc[UR48][R10.64+0x31], R145 ;  /* 0x000031910a009986 */ /* 0x0001e2000c101130 */
[----:B------:R-:W-:Y:S05]  /*3ee0*/  @P4 BRA `(.L_x_90) ;  /* 0x00000000000c4947 */ /* 0x000fea0003800000 */
[----:B------:R-:W5:Y:S02]  /*3ef0*/  LDG.E.U8 R220, desc[UR48][R4.64+0x30] ;  /* 0x0000303004dc7981 */ /* 0x000f64000c1e1100 */
[----:B-----5:R-:W-:-:S05]  /*3f00*/  PRMT R13, R220, 0x8880, RZ ;  /* 0x00008880dc0d7816 */ /* 0x020fca00000000ff */
[----:B------:R-:W-:-:S07]  /*3f10*/  IMAD R13, R13, R16, RZ ;  /* 0x000000100d0d7224 */ /* 0x000fce00078e02ff */
.L_x_90:
[----:B------:R-:W-:Y:S05]  /*3f20*/  BSYNC B1 ;  /* 0x0000000000017941 */ /* 0x000fea0003800000 */
.L_x_89:
[----:B0-----:R-:W-:Y:S01]  /*3f30*/  @!P4 IMAD R7, R146, R2, R13 ;  /* 0x000000029207c224 */ /* 0x001fe200078e020d */
[----:B------:R-:W-:Y:S04]  /*3f40*/  BSSY B1, `(.L_x_91) ;  /* 0x0000006000017945 */ /* 0x000fe80003800000 */
[----:B------:R0:W-:Y:S01]  /*3f50*/  @!P4 STG.E.U8 desc[UR48][R8.64+0x30], R7 ;  /* 0x000030070800c986 */ /* 0x0001e2000c101130 */
[----:B------:R-:W-:Y:S05]  /*3f60*/  @P6 BRA `(.L_x_92) ;  /* 0x00000000000c6947 */ /* 0x000fea0003800000 */
[----:B------:R-:W5:Y:S02]  /*3f70*/  LDG.E.U8 R220, desc[UR48][R4.64+0x31] ;  /* 0x0000313004dc7981 */ /* 0x000f64000c1e1100 */
[----:B-----5:R-:W-:-:S05]  /*3f80*/  PRMT R13, R220, 0x8880, RZ ;  /* 0x00008880dc0d7816 */ /* 0x020fca00000000ff */
[----:B------:R-:W-:-:S07]  /*3f90*/  IMAD R13, R13, R16, RZ ;  /* 0x000000100d0d7224 */ /* 0x000fce00078e02ff */
.L_x_92:
[----:B------:R-:W-:Y:S05]  /*3fa0*/  BSYNC B1 ;  /* 0x0000000000017941 */ /* 0x000fea0003800000 */
.L_x_91:
[----:B------:R-:W-:Y:S01]  /*3fb0*/  @!P6 IMAD R147, R147, R2, R13 ;  /* 0x000000029393e224 */ /* 0x000fe200078e020d */
[----:B------:R-:W-:Y:S04]  /*3fc0*/  BSSY B1, `(.L_x_93) ;  /* 0x0000006000017945 */ /* 0x000fe80003800000 */
[----:B------:R0:W-:Y:S01]  /*3fd0*/  @!P6 STG.E.U8 desc[UR48][R8.64+0x31], R147 ;  /* 0x000031930800e986 */ /* 0x0001e2000c101130 */
[----:B------:R-:W-:Y:S05]  /*3fe0*/  @P2 BRA `(.L_x_94) ;  /* 0x00000000000c2947 */ /* 0x000fea0003800000 */
[----:B------:R-:W5:Y:S02]  /*3ff0*/  LDG.E.U8 R220, desc[UR48][R20.64+0x38] ;  /* 0x0000383014dc7981 */ /* 0x000f64000c1e1100 */
[----:B-----5:R-:W-:-:S05]  /*4000*/  PRMT R13, R220, 0x8880, RZ ;  /* 0x00008880dc0d7816 */ /* 0x020fca00000000ff */
[----:B------:R-:W-:-:S07]  /*4010*/  IMAD R13, R13, R16, RZ ;  /* 0x000000100d0d7224 */ /* 0x000fce00078e02ff */
.L_x_94:
[----:B------:R-:W-:Y:S05]  /*4020*/  BSYNC B1 ;  /* 0x0000000000017941 */ /* 0x000fea0003800000 */
.L_x_93:
[C---:B------:R-:W-:Y:S01]  /*4030*/  ISETP.GE.AND P5, PT, R3.reuse, 0x3a, PT ;  /* 0x0000003a0300780c */ /* 0x040fe20003fa6270 */
[----:B0-----:R-:W-:Y:S01]  /*4040*/  @!P2 IMAD R7, R148, R2, R13 ;  /* 0x000000029407a224 */ /* 0x001fe200078e020d */
[C---:B------:R-:W-:Y:S01]  /*4050*/  ISETP.GE.AND P1, PT, R3.reuse, 0x41, PT ;  /* 0x000000410300780c */ /* 0x040fe20003f26270 */
[----:B------:R-:W-:Y:S01]  /*4060*/  BSSY B1, `(.L_x_95) ;  /* 0x000000d000017945 */ /* 0x000fe20003800000 */
[C---:B------:R-:W-:Y:S02]  /*4070*/  ISETP.LT.OR P4, PT, R0.reuse, 0x1, !P5 ;  /* 0x000000010000780c */ /* 0x040fe40006f81670 */
        /* <DEDUP_REMOVED lines=11> */
.L_x_96:
[----:B------:R-:W-:Y:S05]  /*4130*/  BSYNC B1 ;  /* 0x0000000000017941 */ /* 0x000fea0003800000 */
.L_x_95:
[----:B------:R-:W-:Y:S01]  /*4140*/  @!P4 IMAD R149, R149, R2, R13 ;  /* 0x000000029595c224 */ /* 0x000fe200078e020d */
[----:B------:R-:W-:Y:S04]  /*4150*/  BSSY B1, `(.L_x_97) ;  /* 0x0000006000017945 */ /* 0x000fe80003800000 */
[----:B------:R0:W-:Y:S01]  /*4160*/  @!P4 STG.E.U8 desc[UR48][R10.64+0x39], R149 ;  /* 0x000039950a00c986 */ /* 0x0001e2000c101130 */
[----:B------:R-:W-:Y:S05]  /*4170*/  @P3 BRA `(.L_x_98) ;  /* 0x00000000000c3947 */ /* 0x000fea0003800000 */
[----:B------:R-:W5:Y:S02]  /*4180*/  LDG.E.U8 R220, desc[UR48][R4.64+0x38] ;  /* 0x0000383004dc7981 */ /* 0x000f64000c1e1100 */
[----:B-----5:R-:W-:-:S05]  /*4190*/  PRMT R13, R220, 0x8880, RZ ;  /* 0x00008880dc0d7816 */ /* 0x020fca00000000ff */
[----:B------:R-:W-:-:S07]  /*41a0*/  IMAD R13, R13, R16, RZ ;  /* 0x000000100d0d7224 */ /* 0x000fce00078e02ff */
.L_x_98:
[----:B------:R-:W-:Y:S05]  /*41b0*/  BSYNC B1 ;  /* 0x0000000000017941 */ /* 0x000fea0003800000 */
.L_x_97:
[----:B0-----:R-:W-:Y:S01]  /*41c0*/  @!P3 IMAD R7, R150, R2, R13 ;  /* 0x000000029607b224 */ /* 0x001fe200078e020d */
[----:B------:R-:W-:Y:S04]  /*41d0*/  BSSY B1, `(.L_x_99) ;  /* 0x0000006000017945 */ /* 0x000fe80003800000 */
[----:B------:R0:W-:Y:S01]  /*41e0*/  @!P3 STG.E.U8 desc[UR48][R8.64+0x38], R7 ;  /* 0x000038070800b986 */ /* 0x0001e2000c101130 */
[----:B------:R-:W-:Y:S05]  /*41f0*/  @P2 BRA `(.L_x_100) ;  /* 0x00000000000c2947 */ /* 0x000fea0003800000 */
[----:B------:R-:W5:Y:S02]  /*4200*/  LDG.E.U8 R220, desc[UR48][R4.64+0x39] ;  /* 0x0000393004dc7981 */ /* 0x000f64000c1e1100 */
[----:B-----5:R-:W-:-:S05]  /*4210*/  PRMT R13, R220, 0x8880, RZ ;  /* 0x00008880dc0d7816 */ /* 0x020fca00000000ff */
[----:B------:R-:W-:-:S07]  /*4220*/  IMAD R13, R13, R16, RZ ;  /* 0x000000100d0d7224 */ /* 0x000fce00078e02ff */
.L_x_100:
[----:B------:R-:W-:Y:S05]  /*4230*/  BSYNC B1 ;  /* 0x0000000000017941 */ /* 0x000fea0003800000 */
.L_x_99:
[----:B------:R-:W-:Y:S01]  /*4240*/  @!P2 IMAD R151, R151, R2, R13 ;  /* 0x000000029797a224 */ /* 0x000fe200078e020d */
[----:B------:R-:W-:Y:S04]  /*4250*/  BSSY B1, `(.L_x_101) ;  /* 0x0000006000017945 */ /* 0x000fe80003800000 */
[----:B------:R0:W-:Y:S01]  /*4260*/  @!P2 STG.E.U8 desc[UR48][R8.64+0x39], R151 ;  /* 0x000039970800a986 */ /* 0x0001e2000c101130 */
[----:B------:R-:W-:Y:S05]  /*4270*/  @P6 BRA `(.L_x_102) ;  /* 0x00000000000c6947 */ /* 0x000fea0003800000 */
[----:B------:R-:W5:Y:S02]  /*4280*/  LDG.E.U8 R220, desc[UR48][R20.64+0x40] ;  /* 0x0000403014dc7981 */ /* 0x000f64000c1e1100 */
[----:B-----5:R-:W-:-:S05]  /*4290*/  PRMT R13, R220, 0x8880, RZ ;  /* 0x00008880dc0d7816 */ /* 0x020fca00000000ff */
[----:B------:R-:W-:-:S07]  /*42a0*/  IMAD R13, R13, R16, RZ ;  /* 0x000000100d0d7224 */ /* 0x000fce00078e02ff */
.L_x_102:
[----:B------:R-:W-:Y:S05]  /*42b0*/  BSYNC B1 ;  /* 0x0000000000017941 */ /* 0x000fea0003800000 */
.L_x_101:
[----:B0-----:R-:W-:Y:S01]  /*42c0*/  @!P6 IMAD R7, R152, R2, R13 ;  /* 0x000000029807e224 */ /* 0x001fe200078e020d */
[----:B------:R-:W-:Y:S04]  /*42d0*/  BSSY B1, `(.L_x_103) ;  /* 0x0000006000017945 */ /* 0x000fe80003800000 */
[----:B------:R0:W-:Y:S01]  /*42e0*/  @!P6 STG.E.U8 desc[UR48][R10.64+0x40], R7 ;  /* 0x000040070a00e986 */ /* 0x0001e2000c101130 */
[----:B------:R-:W-:Y:S05]  /*42f0*/  @P5 BRA `(.L_x_104) ;  /* 0x00000000000c5947 */ /* 0x000fea0003800000 */
[----:B------:R-:W5:Y:S02]  /*4300*/  LDG.E.U8 R220, desc[UR48][R20.64+0x41] ;  /* 0x0000413014dc7981 */ /* 0x000f64000c1e1100 */
[----:B-----5:R-:W-:-:S05]  /*4310*/  PRMT R13, R220, 0x8880, RZ ;  /* 0x00008880dc0d7816 */ /* 0x020fca00000000ff */
[----:B------:R-:W-:-:S07]  /*4320*/  IMAD R13, R13, R16, RZ ;  /* 0x000000100d0d7224 */ /* 0x000fce00078e02ff */
.L_x_104:
[----:B------:R-:W-:Y:S05]  /*4330*/  BSYNC B1 ;  /* 0x0000000000017941 */ /* 0x000fea0003800000 */
.L_x_103:
[----:B------:R-:W-:Y:S01]  /*4340*/  @!P5 IMAD R153, R153, R2, R13 ;  /* 0x000000029999d224 */ /* 0x000fe200078e020d */
[----:B------:R-:W-:Y:S04]  /*4350*/  BSSY B1, `(.L_x_105) ;  /* 0x0000006000017945 */ /* 0x000fe80003800000 */
[----:B------:R0:W-:Y:S01]  /*4360*/  @!P5 STG.E.U8 desc[UR48][R10.64+0x41], R153 ;  /* 0x000041990a00d986 */ /* 0x0001e2000c101130 */
[----:B------:R-:W-:Y:S05]  /*4370*/  @P1 BRA `(.L_x_106) ;  /* 0x00000000000c1947 */ /* 0x000fea0003800000 */
[----:B------:R-:W5:Y:S02]  /*4380*/  LDG.E.U8 R220, desc[UR48][R4.64+0x40] ;  /* 0x0000403004dc7981 */ /* 0x000f64000c1e1100 */
[----:B-----5:R-:W-:-:S05]  /*4390*/  PRMT R13, R220, 0x8880, RZ ;  /* 0x00008880dc0d7816 */ /* 0x020fca00000000ff */
[----:B------:R-:W-:-:S07]  /*43a0*/  IMAD R13, R13, R16, RZ ;  /* 0x000000100d0d7224 */ /* 0x000fce00078e02ff */
.L_x_106:
[----:B------:R-:W-:Y:S05]  /*43b0*/  BSYNC B1 ;  /* 0x0000000000017941 */ /* 0x000fea0003800000 */
.L_x_105:
        /* <DEDUP_REMOVED lines=16> */
.L_x_108:
[----:B------:R-:W-:Y:S05]  /*44c0*/  BSYNC B1 ;  /* 0x0000000000017941 */ /* 0x000fea0003800000 */
.L_x_107:
[----:B------:R-:W-:Y:S01]  /*44d0*/  @!P0 IMAD R155, R155, R2, R13 ;  /* 0x000000029b9b8224 */ /* 0x000fe200078e020d */
[----:B------:R-:W-:Y:S04]  /*44e0*/  BSSY B1, `(.L_x_109) ;  /* 0x0000006000017945 */ /* 0x000fe80003800000 */
[----:B------:R0:W-:Y:S01]  /*44f0*/  @!P0 STG.E.U8 desc[UR48][R8.64+0x41], R155 ;  /* 0x0000419b08008986 */ /* 0x0001e2000c101130 */
[----:B------:R-:W-:Y:S05]  /*4500*/  @P5 BRA `(.L_x_110) ;  /* 0x00000000000c5947 */ /* 0x000fea0003800000 */
[----:B------:R-:W5:Y:S02]  /*4510*/  LDG.E.U8 R220, desc[UR48][R20.64+0x48] ;  /* 0x0000483014dc7981 */ /* 0x000f64000c1e1100 */
[----:B-----5:R-:W-:-:S05]  /*4520*/  PRMT R13, R220, 0x8880, RZ ;  /* 0x00008880dc0d7816 */ /* 0x020fca00000000ff */
[----:B------:R-:W-:-:S07]  /*4530*/  IMAD R13, R13, R16, RZ ;  /* 0x000000100d0d7224 */ /* 0x000fce00078e02ff */
.L_x_110:
[----:B------:R-:W-:Y:S05]  /*4540*/  BSYNC B1 ;  /* 0x0000000000017941 */ /* 0x000fea0003800000 */
.L_x_109:
[----:B0-----:R-:W-:Y:S01]  /*4550*/  @!P5 IMAD R7, R156, R2, R13 ;  /* 0x000000029c07d224 */ /* 0x001fe200078e020d */
[----:B------:R-:W-:Y:S04]  /*4560*/  BSSY B1, `(.L_x_111) ;  /* 0x0000006000017945 */ /* 0x000fe80003800000 */
[----:B------:R0:W-:Y:S01]  /*4570*/  @!P5 STG.E.U8 desc[UR48][R10.64+0x48], R7 ;  /* 0x000048070a00d986 */ /* 0x0001e2000c101130 */
[----:B------:R-:W-:Y:S05]  /*4580*/  @P1 BRA `(.L_x_112) ;  /* 0x00000000000c1947 */ /* 0x000fea0003800000 */
[----:B------:R-:W5:Y:S02]  /*4590*/  LDG.E.U8 R220, desc[UR48][R20.64+0x49] ;  /* 0x0000493014dc7981 */ /* 0x000f64000c1e1100 */
[----:B-----5:R-:W-:-:S05]  /*45a0*/  PRMT R13, R220, 0x8880, RZ ;  /* 0x00008880dc0d7816 */ /* 0x020fca00000000ff */
[----:B------:R-:W-:-:S07]  /*45b0*/  IMAD R13, R13, R16, RZ ;  /* 0x000000100d0d7224 */ /* 0x000fce00078e02ff */
.L_x_112:
[----:B------:R-:W-:Y:S05]  /*45c0*/  BSYNC B1 ;  /* 0x0000000000017941 */ /* 0x000fea0003800000 */
.L_x_111:
[----:B------:R-:W-:Y:S01]  /*45d0*/  @!P1 IMAD R157, R157, R2, R13 ;  /* 0x000000029d9d9224 */ /* 0x000fe200078e020d */
[----:B------:R-:W-:Y:S04]  /*45e0*/  BSSY B1, `(.L_x_113) ;  /* 0x0000006000017945 */ /* 0x000fe80003800000 */
[----:B------:R0:W-:Y:S01]  /*45f0*/  @!P1 STG.E.U8 desc[UR48][R10.64+0x49], R157 ;  /* 0x0000499d0a009986 */ /* 0x0001e2000c101130 */
[----:B------:R-:W-:Y:S05]  /*4600*/  @P4 BRA `(.L_x_114) ;  /* 0x00000000000c4947 */ /* 0x000fea0003800000 */
[----:B------:R-:W5:Y:S02]  /*4610*/  LDG.E.U8 R220, desc[UR48][R4.64+0x48] ;  /* 0x0000483004dc7981 */ /* 0x000f64000c1e1100 */
[----:B-----5:R-:W-:-:S05]  /*4620*/  PRMT R13, R220, 0x8880, RZ ;  /* 0x00008880dc0d7816 */ /* 0x020fca00000000ff */
[----:B------:R-:W-:-:S07]  /*4630*/  IMAD R13, R13, R16, RZ ;  /* 0x000000100d0d7224 */ /* 0x000fce00078e02ff */
.L_x_114:
[----:B------:R-:W-:Y:S05]  /*4640*/  BSYNC B1 ;  /* 0x0000000000017941 */ /* 0x000fea0003800000 */
.L_x_113:
[----:B0-----:R-:W-:Y:S01]  /*4650*/  @!P4 IMAD R7, R158, R2, R13 ;  /* 0x000000029e07c224 */ /* 0x001fe200078e020d */
[----:B------:R-:W-:Y:S04]  /*4660*/  BSSY B1, `(.L_x_115) ;  /* 0x0000006000017945 */ /* 0x000fe80003800000 */
[----:B------:R0:W-:Y:S01]  /*4670*/  @!P4 STG.E.U8 desc[UR48][R8.64+0x48], R7 ;  /* 0x000048070800c986 */ /* 0x0001e2000c101130 */
[----:B------:R-:W-:Y:S05]  /*4680*/  @P6 BRA `(.L_x_116) ;  /* 0x00000000000c6947 */ /* 0x000fea0003800000 */
[----:B------:R-:W5:Y:S02]  /*4690*/  LDG.E.U8 R220, desc[UR48][R4.64+0x49] ;  /* 0x0000493004dc7981 */ /* 0x000f64000c1e1100 */
[----:B-----5:R-:W-:-:S05]  /*46a0*/  PRMT R13, R220, 0x8880, RZ ;  /* 0x00008880dc0d7816 */ /* 0x020fca00000000ff */
[----:B------:R-:W-:-:S07]  /*46b0*/  IMAD R13, R13, R16, RZ ;  /* 0x000000100d0d7224 */ /* 0x000fce00078e02ff */
.L_x_116:
[----:B------:R-:W-:Y:S05]  /*46c0*/  BSYNC B1 ;  /* 0x0000000000017941 */ /* 0x000fea0003800000 */
.L_x_115:
[----:B------:R-:W-:Y:S01]  /*46d0*/  @!P6 IMAD R159, R159, R2, R13 ;  /* 0x000000029f9fe224 */ /* 0x000fe200078e020d */
[----:B------:R-:W-:Y:S04]  /*46e0*/  BSSY B1, `(.L_x_117) ;  /* 0x0000006000017945 */ /* 0x000fe80003800000 */
[----:B------:R0:W-:Y:S01]  /*46f0*/  @!P6 STG.E.U8 desc[UR48][R8.64+0x49], R159 ;  /* 0x0000499f0800e986 */ /* 0x0001e2000c101130 */
[----:B------:R-:W-:Y:S05]  /*4700*/  @P2 BRA `(.L_x_118) ;  /* 0x00000000000c2947 */ /* 0x000fea0003800000 */
[----:B------:R-:W5:Y:S02]  /*4710*/  LDG.E.U8 R220, desc[UR48][R20.64+0x50] ;  /* 0x0000503014dc7981 */ /* 0x000f64000c1e1100 */
[----:B-----5:R-:W-:-:S05]  /*4720*/  PRMT R13, R220, 0x8880, RZ ;  /* 0x00008880dc0d7816 */ /* 0x020fca00000000ff */
[----:B------:R-:W-:-:S07]  /*4730*/  IMAD R13, R13, R16, RZ ;  /* 0x000000100d0d7224 */ /* 0x000fce00078e02ff */
.L_x_118:
[----:B------:R-:W-:Y:S05]  /*4740*/  BSYNC B1 ;  /* 0x0000000000017941 */ /* 0x000fea0003800000 */
.L_x_117:
        /* <DEDUP_REMOVED lines=16> */
.L_x_120:
[----:B------:R-:W-:Y:S05]  /*4850*/  BSYNC B1 ;  /* 0x0000000000017941 */ /* 0x000fea0003800000 */
.L_x_119:
[----:B------:R-:W-:Y:S01]  /*4860*/  @!P4 IMAD R161, R161, R2, R13 ;  /* 0x00000002a1a1c224 */ /* 0x000fe200078e020d */
[----:B------:R-:W-:Y:S04]  /*4870*/  BSSY B1, `(.L_x_121) ;  /* 0x0000006000017945 */ /* 0x000fe80003800000 */
[----:B------:R0:W-:Y:S01]  /*4880*/  @!P4 STG.E.U8 desc[UR48][R10.64+0x51], R161 ;  /* 0x000051a10a00c986 */ /* 0x0001e2000c101130 */
[----:B------:R-:W-:Y:S05]  /*4890*/  @P3 BRA `(.L_x_122) ;  /* 0x00000000000c3947 */ /* 0x000fea0003800000 */
[----:B------:R-:W5:Y:S02]  /*48a0*/  LDG.E.U8 R220, desc[UR48][R4.64+0x50] ;  /* 0x0000503004dc7981 */ /* 0x000f64000c1e1100 */
[----:B-----5:R-:W-:-:S05]  /*48b0*/  PRMT R13, R220, 0x8880, RZ ;  /* 0x00008880dc0d7816 */ /* 0x020fca00000000ff */
[----:B------:R-:W-:-:S07]  /*48c0*/  IMAD R13, R13, R16, RZ ;  /* 0x000000100d0d7224 */ /* 0x000fce00078e02ff */
.L_x_122:
[----:B------:R-:W-:Y:S05]  /*48d0*/  BSYNC B1 ;  /* 0x0000000000017941 */ /* 0x000fea0003800000 */
.L_x_121:
[----:B0-----:R-:W-:Y:S01]  /*48e0*/  @!P3 IMAD R7, R162, R2, R13 ;  /* 0x00000002a207b224 */ /* 0x001fe200078e020d */
[----:B------:R-:W-:Y:S04]  /*48f0*/  BSSY B1, `(.L_x_123) ;  /* 0x0000006000017945 */ /* 0x000fe80003800000 */
[----:B------:R0:W-:Y:S01]  /*4900*/  @!P3 STG.E.U8 desc[UR48][R8.64+0x50], R7 ;  /* 0x000050070800b986 */ /* 0x0001e2000c101130 */
[----:B------:R-:W-:Y:S05]  /*4910*/  @P2 BRA `(.L_x_124) ;  /* 0x00000000000c2947 */ /* 0x000fea0003800000 */
[----:B------:R-:W5:Y:S02]  /*4920*/  LDG.E.U8 R220, desc[UR48][R4.64+0x51] ;  /* 0x0000513004dc7981 */ /* 0x000f64000c1e1100 */
[----:B-----5:R-:W-:-:S05]  /*4930*/  PRMT R13, R220, 0x8880, RZ ;  /* 0x00008880dc0d7816 */ /* 0x020fca00000000ff */
[----:B------:R-:W-:-:S07]  /*4940*/  IMAD R13, R13, R16, RZ ;  /* 0x000000100d0d7224 */ /* 0x000fce00078e02ff */
.L_x_124:
[----:B------:R-:W-:Y:S05]  /*4950*/  BSYNC B1 ;  /* 0x0000000000017941 */ /* 0x000fea0003800000 */
.L_x_123:
[----:B------:R-:W-:Y:S01]  /*4960*/  @!P2 IMAD R163, R163, R2, R13 ;  /* 0x00000002a3a3a224 */ /* 0x000fe200078e020d */
[----:B------:R-:W-:Y:S04]  /*4970*/  BSSY B1, `(.L_x_125) ;  /* 0x0000006000017945 */ /* 0x000fe80003800000 */
[----:B------:R0:W-:Y:S01]  /*4980*/  @!P2 STG.E.U8 desc[UR48][R8.64+0x51], R163 ;  /* 0x000051a30800a986 */ /* 0x0001e2000c101130 */
[----:B------:R-:W-:Y:S05]  /*4990*/  @P6 BRA `(.L_x_126) ;  /* 0x00000000000c6947 */ /* 0x000fea0003800000 */
[----:B------:R-:W5:Y:S02]  /*49a0*/  LDG.E.U8 R220, desc[UR48][R20.64+0x58] ;  /* 0x0000583014dc7981 */ /* 0x000f64000c1e1100 */
[----:B-----5:R-:W-:-:S05]  /*49b0*/  PRMT R13, R220, 0x8880, RZ ;  /* 0x00008880dc0d7816 */ /* 0x020fca00000000ff */
[----:B------:R-:W-:-:S07]  /*49c0*/  IMAD R13, R13, R16, RZ ;  /* 0x000000100d0d7224 */ /* 0x000fce00078e02ff */
.L_x_126:
[----:B------:R-:W-:Y:S05]  /*49d0*/  BSYNC B1 ;  /* 0x0000000000017941 */ /* 0x000fea0003800000 */
.L_x_125:
[----:B0-----:R-:W-:Y:S01]  /*49e0*/  @!P6 IMAD R7, R164, R2, R13 ;  /* 0x00000002a407e224 */ /* 0x001fe200078e020d */
[----:B------:R-:W-:Y:S04]  /*49f0*/  BSSY B1, `(.L_x_127) ;  /* 0x0000006000017945 */ /* 0x000fe80003800000 */
[----:B------:R0:W-:Y:S01]  /*4a00*/  @!P6 STG.E.U8 desc[UR48][R10.64+0x58], R7 ;  /* 0x000058070a00e986 */ /* 0x0001e2000c101130 */
[----:B------:R-:W-:Y:S05]  /*4a10*/  @P5 BRA `(.L_x_128) ;  /* 0x00000000000c5947 */ /* 0x000fea0003800000 */
[----:B------:R-:W5:Y:S02]  /*4a20*/  LDG.E.U8 R220, desc[UR48][R20.64+0x59] ;  /* 0x0000593014dc7981 */ /* 0x000f64000c1e1100 */
[----:B-----5:R-:W-:-:S05]  /*4a30*/  PRMT R13, R220, 0x8880, RZ ;  /* 0x00008880dc0d7816 */ /* 0x020fca00000000ff */
[----:B------:R-:W-:-:S07]  /*4a40*/  IMAD R13, R13, R16, RZ ;  /* 0x000000100d0d7224 */ /* 0x000fce00078e02ff */
.L_x_128:
[----:B------:R-:W-:Y:S05]  /*4a50*/  BSYNC B1 ;  /* 0x0000000000017941 */ /* 0x000fea0003800000 */
.L_x_127:
[----:B------:R-:W-:Y:S01]  /*4a60*/  @!P5 IMAD R165, R165, R2, R13 ;  /* 0x00000002a5a5d224 */ /* 0x000fe200078e020d */
[----:B------:R-:W-:Y:S04]  /*4a70*/  BSSY B1, `(.L_x_129) ;  /* 0x0000006000017945 */ /* 0x000fe80003800000 */
[----:B------:R0:W-:Y:S01]  /*4a80*/  @!P5 STG.E.U8 desc[UR48][R10.64+0x59], R165 ;  /* 0x000059a50a00d986 */ /* 0x0001e2000c101130 */
[----:B------:R-:W-:Y:S05]  /*4a90*/  @P1 BRA `(.L_x_130) ;  /* 0x00000000000c1947 */ /* 0x000fea0003800000 */
[----:B------:R-:W5:Y:S02]  /*4aa0*/  LDG.E.U8 R220, desc[UR48][R4.64+0x58] ;  /* 0x0000583004dc7981 */ /* 0x000f64000c1e1100 */
[----:B-----5:R-:W-:-:S05]  /*4ab0*/  PRMT R13, R220, 0x8880, RZ ;  /* 0x00008880dc0d7816 */ /* 0x020fca00000000ff */
[----:B------:R-:W-:-:S07]  /*4ac0*/  IMAD R13, R13, R16, RZ ;  /* 0x000000100d0d7224 */ /* 0x000fce00078e02ff */
.L_x_130:
[----:B------:R-:W-:Y:S05]  /*4ad0*/  BSYNC B1 ;  /* 0x0000000000017941 */ /* 0x000fea0003800000 */
.L_x_129:
        /* <DEDUP_REMOVED lines=16> */
.L_x_132:
[----:B------:R-:W-:Y:S05]  /*4be0*/  BSYNC B1 ;  /* 0x0000000000017941 */ /* 0x000fea0003800000 */
.L_x_131:
[----:B------:R-:W-:Y:S01]  /*4bf0*/  @!P0 IMAD R167, R167, R2, R13 ;  /* 0x00000002a7a78224 */ /* 0x000fe200078e020d */
[----:B------:R-:W-:Y:S04]  /*4c00*/  BSSY B1, `(.L_x_133) ;  /* 0x0000006000017945 */ /* 0x000fe80003800000 */
[----:B------:R0:W-:Y:S01]  /*4c10*/  @!P0 STG.E.U8 desc[UR48][R8.64+0x59], R167 ;  /* 0x000059a708008986 */ /* 0x0001e2000c101130 */
[----:B------:R-:W-:Y:S05]  /*4c20*/  @P5 BRA `(.L_x_134) ;  /* 0x00000000000c5947 */ /* 0x000fea0003800000 */
[----:B------:R-:W5:Y:S02]  /*4c30*/  LDG.E.U8 R220, desc[UR48][R20.64+0x60] ;  /* 0x0000603014dc7981 */ /* 0x000f64000c1e1100 */
[----:B-----5:R-:W-:-:S05]  /*4c40*/  PRMT R13, R220, 0x8880, RZ ;  /* 0x00008880dc0d7816 */ /* 0x020fca00000000ff */
[----:B------:R-:W-:-:S07]  /*4c50*/  IMAD R13, R13, R16, RZ ;  /* 0x000000100d0d7224 */ /* 0x000fce00078e02ff */
.L_x_134:
[----:B------:R-:W-:Y:S05]  /*4c60*/  BSYNC B1 ;  /* 0x0000000000017941 */ /* 0x000fea0003800000 */
.L_x_133:
[----:B0-----:R-:W-:Y:S01]  /*4c70*/  @!P5 IMAD R7, R168, R2, R13 ;  /* 0x00000002a807d224 */ /* 0x001fe200078e020d */
[----:B------:R-:W-:Y:S04]  /*4c80*/  BSSY B1, `(.L_x_135) ;  /* 0x0000006000017945 */ /* 0x000fe80003800000 */
[----:B------:R0:W-:Y:S01]  /*4c90*/  @!P5 STG.E.U8 desc[UR48][R10.64+0x60], R7 ;  /* 0x000060070a00d986 */ /* 0x0001e2000c101130 */
[----:B------:R-:W-:Y:S05]  /*4ca0*/  @P1 BRA `(.L_x_136) ;  /* 0x00000000000c1947 */ /* 0x000fea0003800000 */
[----:B------:R-:W5:Y:S02]  /*4cb0*/  LDG.E.U8 R220, desc[UR48][R20.64+0x61] ;  /* 0x0000613014dc7981 */ /* 0x000f64000c1e1100 */
[----:B-----5:R-:W-:-:S05]  /*4cc0*/  PRMT R13, R220, 0x8880, RZ ;  /* 0x00008880dc0d7816 */ /* 0x020fca00000000ff */
[----:B------:R-:W-:-:S07]  /*4cd0*/  IMAD R13, R13, R16, RZ ;  /* 0x000000100d0d7224 */ /* 0x000fce00078e02ff */
.L_x_136:
[----:B------:R-:W-:Y:S05]  /*4ce0*/  BSYNC B1 ;  /* 0x0000000000017941 */ /* 0x000fea0003800000 */
.L_x_135:
[----:B------:R-:W-:Y:S01]  /*4cf0*/  @!P1 IMAD R169, R169, R2, R13 ;  /* 0x00000002a9a99224 */ /* 0x000fe200078e020d */
[----:B------:R-:W-:Y:S04]  /*4d00*/  BSSY B1, `(.L_x_137) ;  /* 0x0000006000017945 */ /* 0x000fe80003800000 */
[----:B------:R0:W-:Y:S01]  /*4d10*/  @!P1 STG.E.U8 desc[UR48][R10.64+0x61], R169 ;  /* 0x000061a90a009986 */ /* 0x0001e2000c101130 */
[----:B------:R-:W-:Y:S05]  /*4d20*/  @P4 BRA `(.L_x_138) ;  /* 0x00000000000c4947 */ /* 0x000fea0003800000 */
[----:B------:R-:W5:Y:S02]  /*4d30*/  LDG.E.U8 R220, desc[UR48][R4.64+0x60] ;  /* 0x0000603004dc7981 */ /* 0x000f64000c1e1100 */
[----:B-----5:R-:W-:-:S05]  /*4d40*/  PRMT R13, R220, 0x8880, RZ ;  /* 0x00008880dc0d7816 */ /* 0x020fca00000000ff */
[----:B------:R-:W-:-:S07]  /*4d50*/  IMAD R13, R13, R16, RZ ;  /* 0x000000100d0d7224 */ /* 0x000fce00078e02ff */
.L_x_138:
[----:B------:R-:W-:Y:S05]  /*4d60*/  BSYNC B1 ;  /* 0x0000000000017941 */ /* 0x000fea0003800000 */
.L_x_137:
[----:B0-----:R-:W-:Y:S01]  /*4d70*/  @!P4 IMAD R7, R170, R2, R13 ;  /* 0x00000002aa07c224 */ /* 0x001fe200078e020d */
[----:B------:R-:W-:Y:S04]  /*4d80*/  BSSY B1, `(.L_x_139) ;  /* 0x0000006000017945 */ /* 0x000fe80003800000 */
[----:B------:R0:W-:Y:S01]  /*4d90*/  @!P4 STG.E.U8 desc[UR48][R8.64+0x60], R7 ;  /* 0x000060070800c986 */ /* 0x0001e2000c101130 */
[----:B------:R-:W-:Y:S05]  /*4da0*/  @P6 BRA `(.L_x_140) ;  /* 0x00000000000c6947 */ /* 0x000fea0003800000 */
[----:B------:R-:W5:Y:S02]  /*4db0*/  LDG.E.U8 R220, desc[UR48][R4.64+0x61] ;  /* 0x0000613004dc7981 */ /* 0x000f64000c1e1100 */
[----:B-----5:R-:W-:-:S05]  /*4dc0*/  PRMT R13, R220, 0x8880, RZ ;  /* 0x00008880dc0d7816 */ /* 0x020fca00000000ff */
[----:B------:R-:W-:-:S07]  /*4dd0*/  IMAD R13, R13, R16, RZ ;  /* 0x000000100d0d7224 */ /* 0x000fce00078e02ff */
.L_x_140:
[----:B------:R-:W-:Y:S05]  /*4de0*/  BSYNC B1 ;  /* 0x0000000000017941 */ /* 0x000fea0003800000 */
.L_x_139:
[----:B------:R-:W-:Y:S01]  /*4df0*/  @!P6 IMAD R171, R171, R2, R13 ;  /* 0x00000002ababe224 */ /* 0x000fe200078e020d */
[----:B------:R-:W-:Y:S04]  /*4e00*/  BSSY B1, `(.L_x_141) ;  /* 0x0000006000017945 */ /* 0x000fe80003800000 */
[----:B------:R0:W-:Y:S01]  /*4e10*/  @!P6 STG.E.U8 desc[UR48][R8.64+0x61], R171 ;  /* 0x000061ab0800e986 */ /* 0x0001e2000c101130 */
[----:B------:R-:W-:Y:S05]  /*4e20*/  @P2 BRA `(.L_x_142) ;  /* 0x00000000000c2947 */ /* 0x000fea0003800000 */
[----:B------:R-:W5:Y:S02]  /*4e30*/  LDG.E.U8 R220, desc[UR48][R20.64+0x68] ;  /* 0x0000683014dc7981 */ /* 0x000f64000c1e1100 */
[----:B-----5:R-:W-:-:S05]  /*4e40*/  PRMT R13, R220, 0x8880, RZ ;  /* 0x00008880dc0d7816 */ /* 0x020fca00000000ff */
[----:B------:R-:W-:-:S07]  /*4e50*/  IMAD R13, R13, R16, RZ ;  /* 0x000000100d0d7224 */ /* 0x000fce00078e02ff */
.L_x_142:
[----:B------:R-:W-:Y:S05]  /*4e60*/  BSYNC B1 ;  /* 0x0000000000017941 */ /* 0x000fea0003800000 */
.L_x_141:
        /* <DEDUP_REMOVED lines=16> */
.L_x_144:
[----:B------:R-:W-:Y:S05]  /*4f70*/  BSYNC B1 ;  /* 0x0000000000017941 */ /* 0x000fea0003800000 */
.L_x_143:
[----:B------:R-:W-:Y:S01]  /*4f80*/  @!P4 IMAD R173, R173, R2, R13 ;  /* 0x00000002adadc224 */ /* 0x000fe200078e020d */
[----:B------:R-:W-:Y:S04]  /*4f90*/  BSSY B1, `(.L_x_145) ;  /* 0x0000006000017945 */ /* 0x000fe80003800000 */
[----:B------:R0:W-:Y:S01]  /*4fa0*/  @!P4 STG.E.U8 desc[UR48][R10.64+0x69], R173 ;  /* 0x000069ad0a00c986 */ /* 0x0001e2000c101130 */
[----:B------:R-:W-:Y:S05]  /*4fb0*/  @P3 BRA `(.L_x_146) ;  /* 0x00000000000c3947 */ /* 0x000fea0003800000 */
[----:B------:R-:W5:Y:S02]  /*4fc0*/  LDG.E.U8 R220, desc[UR48][R4.64+0x68] ;  /* 0x0000683004dc7981 */ /* 0x000f64000c1e1100 */
[----:B-----5:R-:W-:-:S05]  /*4fd0*/  PRMT R13, R220, 0x8880, RZ ;  /* 0x00008880dc0d7816 */ /* 0x020fca00000000ff */
[----:B------:R-:W-:-:S07]  /*4fe0*/  IMAD R13, R13, R16, RZ ;  /* 0x000000100d0d7224 */ /* 0x000fce00078e02ff */
.L_x_146:
[----:B------:R-:W-:Y:S05]  /*4ff0*/  BSYNC B1 ;  /* 0x0000000000017941 */ /* 0x000fea0003800000 */
.L_x_145:
[----:B0-----:R-:W-:Y:S01]  /*5000*/  @!P3 IMAD R7, R174, R2, R13 ;  /* 0x00000002ae07b224 */ /* 0x001fe200078e020d */
[----:B------:R-:W-:Y:S04]  /*5010*/  BSSY B1, `(.L_x_147) ;  /* 0x0000006000017945 */ /* 0x000fe80003800000 */
[----:B------:R0:W-:Y:S01]  /*5020*/  @!P3 STG.E.U8 desc[UR48][R8.64+0x68], R7 ;  /* 0x000068070800b986 */ /* 0x0001e2000c101130 */
[----:B------:R-:W-:Y:S05]  /*5030*/  @P2 BRA `(.L_x_148) ;  /* 0x00000000000c2947 */ /* 0x000fea0003800000 */
[----:B------:R-:W5:Y:S02]  /*5040*/  LDG.E.U8 R220, desc[UR48][R4.64+0x69] ;  /* 0x0000693004dc7981 */ /* 0x000f64000c1e1100 */
[----:B-----5:R-:W-:-:S05]  /*5050*/  PRMT R13, R220, 0x8880, RZ ;  /* 0x00008880dc0d7816 */ /* 0x020fca00000000ff */
[----:B------:R-:W-:-:S07]  /*5060*/  IMAD R13, R13, R16, RZ ;  /* 0x000000100d0d7224 */ /* 0x000fce00078e02ff */
.L_x_148:
[----:B------:R-:W-:Y:S05]  /*5070*/  BSYNC B1 ;  /* 0x0000000000017941 */ /* 0x000fea0003800000 */
.L_x_147:
[----:B------:R-:W-:Y:S01]  /*5080*/  @!P2 IMAD R175, R175, R2, R13 ;  /* 0x00000002afafa224 */ /* 0x000fe200078e020d */
[----:B------:R-:W-:Y:S04]  /*5090*/  BSSY B1, `(.L_x_149) ;  /* 0x0000006000017945 */ /* 0x000fe80003800000 */
[----:B------:R0:W-:Y:S01]  /*50a0*/  @!P2 STG.E.U8 desc[UR48][R8.64+0x69], R175 ;  /* 0x000069af0800a986 */ /* 0x0001e2000c101130 */
[----:B------:R-:W-:Y:S05]  /*50b0*/  @P6 BRA `(.L_x_150) ;  /* 0x00000000000c6947 */ /* 0x000fea0003800000 */
[----:B------:R-:W5:Y:S02]  /*50c0*/  LDG.E.U8 R220, desc[UR48][R20.64+0x70] ;  /* 0x0000703014dc7981 */ /* 0x000f64000c1e1100 */
[----:B-----5:R-:W-:-:S05]  /*50d0*/  PRMT R13, R220, 0x8880, RZ ;  /* 0x00008880dc0d7816 */ /* 0x020fca00000000ff */
[----:B------:R-:W-:-:S07]  /*50e0*/  IMAD R13, R13, R16, RZ ;  /* 0x000000100d0d7224 */ /* 0x000fce00078e02ff */
.L_x_150:
[----:B------:R-:W-:Y:S05]  /*50f0*/  BSYNC B1 ;  /* 0x0000000000017941 */ /* 0x000fea0003800000 */
.L_x_149:
[----:B0-----:R-:W-:Y:S01]  /*5100*/  @!P6 IMAD R7, R176, R2, R13 ;  /* 0x00000002b007e224 */ /* 0x001fe200078e020d */
[----:B------:R-:W-:Y:S04]  /*5110*/  BSSY B1, `(.L_x_151) ;  /* 0x0000006000017945 */ /* 0x000fe80003800000 */
[----:B------:R0:W-:Y:S01]  /*5120*/  @!P6 STG.E.U8 desc[UR48][R10.64+0x70], R7 ;  /* 0x000070070a00e986 */ /* 0x0001e2000c101130 */
[----:B------:R-:W-:Y:S05]  /*5130*/  @P5 BRA `(.L_x_152) ;  /* 0x00000000000c5947 */ /* 0x000fea0003800000 */
[----:B------:R-:W5:Y:S02]  /*5140*/  LDG.E.U8 R220, desc[UR48][R20.64+0x71] ;  /* 0x0000713014dc7981 */ /* 0x000f64000c1e1100 */
[----:B-----5:R-:W-:-:S05]  /*5150*/  PRMT R13, R220, 0x8880, RZ ;  /* 0x00008880dc0d7816 */ /* 0x020fca00000000ff */
[----:B------:R-:W-:-:S07]  /*5160*/  IMAD R13, R13, R16, RZ ;  /* 0x000000100d0d7224 */ /* 0x000fce00078e02ff */
.L_x_152:
[----:B------:R-:W-:Y:S05]  /*5170*/  BSYNC B1 ;  /* 0x0000000000017941 */ /* 0x000fea0003800000 */
.L_x_151:
[----:B------:R-:W-:Y:S01]  /*5180*/  @!P5 IMAD R177, R177, R2, R13 ;  /* 0x00000002b1b1d224 */ /* 0x000fe200078e020d */
[----:B------:R-:W-:Y:S04]  /*5190*/  BSSY B1, `(.L_x_153) ;  /* 0x0000006000017945 */ /* 0x000fe80003800000 */
[----:B------:R0:W-:Y:S01]  /*51a0*/  @!P5 STG.E.U8 desc[UR48][R10.64+0x71], R177 ;  /* 0x000071b10a00d986 */ /* 0x0001e2000c101130 */
[----:B------:R-:W-:Y:S05]  /*51b0*/  @P1 BRA `(.L_x_154) ;  /* 0x00000000000c1947 */ /* 0x000fea0003800000 */
[----:B------:R-:W5:Y:S02]  /*51c0*/  LDG.E.U8 R220, desc[UR48][R4.64+0x70] ;  /* 0x0000703004dc7981 */ /* 0x000f64000c1e1100 */
[----:B-----5:R-:W-:-:S05]  /*51d0*/  PRMT R13, R220, 0x8880, RZ ;  /* 0x00008880dc0d7816 */ /* 0x020fca00000000ff */
[----:B------:R-:W-:-:S07]  /*51e0*/  IMAD R13, R13, R16, RZ ;  /* 0x000000100d0d7224 */ /* 0x000fce00078e02ff */
.L_x_154:
[----:B------:R-:W-:Y:S05]  /*51f0*/  BSYNC B1 ;  /* 0x0000000000017941 */ /* 0x000fea0003800000 */
.L_x_153:
        /* <DEDUP_REMOVED lines=16> */
.L_x_156:
[----:B------:R-:W-:Y:S05]  /*5300*/  BSYNC B1 ;  /* 0x0000000000017941 */ /* 0x000fea0003800000 */
.L_x_155:
[----:B------:R-:W-:Y:S01]  /*5310*/  @!P0 IMAD R179, R179, R2, R13 ;  /* 0x00000002b3b38224 */ /* 0x000fe200078e020d */
[----:B------:R-:W-:Y:S04]  /*5320*/  BSSY B1, `(.L_x_157) ;  /* 0x0000006000017945 */ /* 0x000fe80003800000 */
[----:B------:R0:W-:Y:S01]  /*5330*/  @!P0 STG.E.U8 desc[UR48][R8.64+0x71], R179 ;  /* 0x000071b308008986 */ /* 0x0001e2000c101130 */
[----:B------:R-:W-:Y:S05]  /*5340*/  @P5 BRA `(.L_x_158) ;  /* 0x00000000000c5947 */ /* 0x000fea0003800000 */
[----:B------:R-:W5:Y:S02]  /*5350*/  LDG.E.U8 R220, desc[UR48][R20.64+0x78] ;  /* 0x0000783014dc7981 */ /* 0x000f64000c1e1100 */
[----:B-----5:R-:W-:-:S05]  /*5360*/  PRMT R13, R220, 0x8880, RZ ;  /* 0x00008880dc0d7816 */ /* 0x020fca00000000ff */
[----:B------:R-:W-:-:S07]  /*5370*/  IMAD R13, R13, R16, RZ ;  /* 0x000000100d0d7224 */ /* 0x000fce00078e02ff */
.L_x_158:
[----:B------:R-:W-:Y:S05]  /*5380*/  BSYNC B1 ;  /* 0x0000000000017941 */ /* 0x000fea0003800000 */
.L_x_157:
[----:B0-----:R-:W-:Y:S01]  /*5390*/  @!P5 IMAD R7, R180, R2, R13 ;  /* 0x00000002b407d224 */ /* 0x001fe200078e020d */
[----:B------:R-:W-:Y:S04]  /*53a0*/  BSSY B1, `(.L_x_159) ;  /* 0x0000006000017945 */ /* 0x000fe80003800000 */
[----:B------:R0:W-:Y:S01]  /*53b0*/  @!P5 STG.E.U8 desc[UR48][R10.64+0x78], R7 ;  /* 0x000078070a00d986 */ /* 0x0001e2000c101130 */
[----:B------:R-:W-:Y:S05]  /*53c0*/  @P1 BRA `(.L_x_160) ;  /* 0x00000000000c1947 */ /* 0x000fea0003800000 */
[----:B------:R-:W5:Y:S02]  /*53d0*/  LDG.E.U8 R220, desc[UR48][R20.64+0x79] ;  /* 0x0000793014dc7981 */ /* 0x000f64000c1e1100 */
[----:B-----5:R-:W-:-:S05]  /*53e0*/  PRMT R13, R220, 0x8880, RZ ;  /* 0x00008880dc0d7816 */ /* 0x020fca00000000ff */
[----:B------:R-:W-:-:S07]  /*53f0*/  IMAD R13, R13, R16, RZ ;  /* 0x000000100d0d7224 */ /* 0x000fce00078e02ff */
.L_x_160:
[----:B------:R-:W-:Y:S05]  /*5400*/  BSYNC B1 ;  /* 0x0000000000017941 */ /* 0x000fea0003800000 */
.L_x_159:
[----:B------:R-:W-:Y:S01]  /*5410*/  @!P1 IMAD R181, R181, R2, R13 ;  /* 0x00000002b5b59224 */ /* 0x000fe200078e020d */
[----:B------:R-:W-:Y:S04]  /*5420*/  BSSY B1, `(.L_x_161) ;  /* 0x0000006000017945 */ /* 0x000fe80003800000 */
[----:B------:R0:W-:Y:S01]  /*5430*/  @!P1 STG.E.U8 desc[UR48][R10.64+0x79], R181 ;  /* 0x000079b50a009986 */ /* 0x0001e2000c101130 */
[----:B------:R-:W-:Y:S05]  /*5440*/  @P4 BRA `(.L_x_162) ;  /* 0x00000000000c4947 */ /* 0x000fea0003800000 */
[----:B------:R-:W5:Y:S02]  /*5450*/  LDG.E.U8 R220, desc[UR48][R4.64+0x78] ;  /* 0x0000783004dc7981 */ /* 0x000f64000c1e1100 */
[----:B-----5:R-:W-:-:S05]  /*5460*/  PRMT R13, R220, 0x8880, RZ ;  /* 0x00008880dc0d7816 */ /* 0x020fca00000000ff */
[----:B------:R-:W-:-:S07]  /*5470*/  IMAD R13, R13, R16, RZ ;  /* 0x000000100d0d7224 */ /* 0x000fce00078e02ff */
.L_x_162:
[----:B------:R-:W-:Y:S05]  /*5480*/  BSYNC B1 ;  /* 0x0000000000017941 */ /* 0x000fea0003800000 */
.L_x_161:
[----:B0-----:R-:W-:Y:S01]  /*5490*/  @!P4 IMAD R7, R182, R2, R13 ;  /* 0x00000002b607c224 */ /* 0x001fe200078e020d */
[----:B------:R-:W-:Y:S04]  /*54a0*/  BSSY B1, `(.L_x_163) ;  /* 0x0000006000017945 */ /* 0x000fe80003800000 */
[----:B------:R0:W-:Y:S01]  /*54b0*/  @!P4 STG.E.U8 desc[UR48][R8.64+0x78], R7 ;  /* 0x000078070800c986 */ /* 0x0001e2000c101130 */
[----:B------:R-:W-:Y:S05]  /*54c0*/  @P6 BRA `(.L_x_164) ;  /* 0x00000000000c6947 */ /* 0x000fea0003800000 */
[----:B------:R-:W5:Y:S02]  /*54d0*/  LDG.E.U8 R220, desc[UR48][R4.64+0x79] ;  /* 0x0000793004dc7981 */ /* 0x000f64000c1e1100 */
[----:B-----5:R-:W-:-:S05]  /*54e0*/  PRMT R13, R220, 0x8880, RZ ;  /* 0x00008880dc0d7816 */ /* 0x020fca00000000ff */
[----:B------:R-:W-:-:S07]  /*54f0*/  IMAD R13, R13, R16, RZ ;  /* 0x000000100d0d7224 */ /* 0x000fce00078e02ff */
.L_x_164:
[----:B------:R-:W-:Y:S05]  /*5500*/  BSYNC B1 ;  /* 0x0000000000017941 */ /* 0x000fea0003800000 */
.L_x_163:
[----:B------:R-:W-:Y:S01]  /*5510*/  @!P6 IMAD R183, R183, R2, R13 ;  /* 0x00000002b7b7e224 */ /* 0x000fe200078e020d */
[----:B------:R-:W-:Y:S04]  /*5520*/  BSSY B1, `(.L_x_165) ;  /* 0x0000006000017945 */ /* 0x000fe80003800000 */
[----:B------:R0:W-:Y:S01]  /*5530*/  @!P6 STG.E.U8 desc[UR48][R8.64+0x79], R183 ;  /* 0x000079b70800e986 */ /* 0x0001e2000c101130 */
[----:B------:R-:W-:Y:S05]  /*5540*/  @P2 BRA `(.L_x_166) ;  /* 0x00000000000c2947 */ /* 0x000fea0003800000 */
[----:B------:R-:W5:Y:S02]  /*5550*/  LDG.E.U8 R220, desc[UR48][R20.64+0x80] ;  /* 0x0000803014dc7981 */ /* 0x000f64000c1e1100 */
[----:B-----5:R-:W-:-:S05]  /*5560*/  PRMT R13, R220, 0x8880, RZ ;  /* 0x00008880dc0d7816 */ /* 0x020fca00000000ff */
[----:B------:R-:W-:-:S07]  /*5570*/  IMAD R13, R13, R16, RZ ;  /* 0x000000100d0d7224 */ /* 0x000fce00078e02ff */
.L_x_166:
[----:B------:R-:W-:Y:S05]  /*5580*/  BSYNC B1 ;  /* 0x0000000000017941 */ /* 0x000fea0003800000 */
.L_x_165:
        /* <DEDUP_REMOVED lines=16> */
.L_x_168:
[----:B------:R-:W-:Y:S05]  /*5690*/  BSYNC B1 ;  /* 0x0000000000017941 */ /* 0x000fea0003800000 */
.L_x_167:
[----:B------:R-:W-:Y:S01]  /*56a0*/  @!P4 IMAD R185, R185, R2, R13 ;  /* 0x00000002b9b9c224 */ /* 0x000fe200078e020d */
[----:B------:R-:W-:Y:S04]  /*56b0*/  BSSY B1, `(.L_x_169) ;  /* 0x0000006000017945 */ /* 0x000fe80003800000 */
[----:B------:R0:W-:Y:S01]  /*56c0*/  @!P4 STG.E.U8 desc[UR48][R10.64+0x81], R185 ;  /* 0x000081b90a00c986 */ /* 0x0001e2000c101130 */
[----:B------:R-:W-:Y:S05]  /*56d0*/  @P3 BRA `(.L_x_170) ;  /* 0x00000000000c3947 */ /* 0x000fea0003800000 */
[----:B------:R-:W5:Y:S02]  /*56e0*/  LDG.E.U8 R220, desc[UR48][R4.64+0x80] ;  /* 0x0000803004dc7981 */ /* 0x000f64000c1e1100 */
[----:B-----5:R-:W-:-:S05]  /*56f0*/  PRMT R13, R220, 0x8880, RZ ;  /* 0x00008880dc0d7816 */ /* 0x020fca00000000ff */
[----:B------:R-:W-:-:S07]  /*5700*/  IMAD R13, R13, R16, RZ ;  /* 0x000000100d0d7224 */ /* 0x000fce00078e02ff */
.L_x_170:
[----:B------:R-:W-:Y:S05]  /*5710*/  BSYNC B1 ;  /* 0x0000000000017941 */ /* 0x000fea0003800000 */
.L_x_169:
[----:B0-----:R-:W-:Y:S01]  /*5720*/  @!P3 IMAD R7, R186, R2, R13 ;  /* 0x00000002ba07b224 */ /* 0x001fe200078e020d */
[----:B------:R-:W-:Y:S04]  /*5730*/  BSSY B1, `(.L_x_171) ;  /* 0x0000006000017945 */ /* 0x000fe80003800000 */
[----:B------:R0:W-:Y:S01]  /*5740*/  @!P3 STG.E.U8 desc[UR48][R8.64+0x80], R7 ;  /* 0x000080070800b986 */ /* 0x0001e2000c101130 */
[----:B------:R-:W-:Y:S05]  /*5750*/  @P2 BRA `(.L_x_172) ;  /* 0x00000000000c2947 */ /* 0x000fea0003800000 */
[----:B------:R-:W5:Y:S02]  /*5760*/  LDG.E.U8 R220, desc[UR48][R4.64+0x81] ;  /* 0x0000813004dc7981 */ /* 0x000f64000c1e1100 */
[----:B-----5:R-:W-:-:S05]  /*5770*/  PRMT R13, R220, 0x8880, RZ ;  /* 0x00008880dc0d7816 */ /* 0x020fca00000000ff */
[----:B------:R-:W-:-:S07]  /*5780*/  IMAD R13, R13, R16, RZ ;  /* 0x000000100d0d7224 */ /* 0x000fce00078e02ff */
.L_x_172:
[----:B------:R-:W-:Y:S05]  /*5790*/  BSYNC B1 ;  /* 0x0000000000017941 */ /* 0x000fea0003800000 */
.L_x_171:
[----:B------:R-:W-:Y:S01]  /*57a0*/  @!P2 IMAD R187, R187, R2, R13 ;  /* 0x00000002bbbba224 */ /* 0x000fe200078e020d */
[----:B------:R-:W-:Y:S04]  /*57b0*/  BSSY B1, `(.L_x_173) ;  /* 0x0000006000017945 */ /* 0x000fe80003800000 */
[----:B------:R0:W-:Y:S01]  /*57c0*/  @!P2 STG.E.U8 desc[UR48][R8.64+0x81], R187 ;  /* 0x000081bb0800a986 */ /* 0x0001e2000c101130 */
[----:B------:R-:W-:Y:S05]  /*57d0*/  @P6 BRA `(.L_x_174) ;  /* 0x00000000000c6947 */ /* 0x000fea0003800000 */
[----:B------:R-:W5:Y:S02]  /*57e0*/  LDG.E.U8 R220, desc[UR48][R20.64+0x88] ;  /* 0x0000883014dc7981 */ /* 0x000f64000c1e1100 */
[----:B-----5:R-:W-:-:S05]  /*57f0*/  PRMT R13, R220, 0x8880, RZ ;  /* 0x00008880dc0d7816 */ /* 0x020fca00000000ff */
[----:B------:R-:W-:-:S07]  /*5800*/  IMAD R13, R13, R16, RZ ;  /* 0x000000100d0d7224 */ /* 0x000fce00078e02ff */
.L_x_174:
[----:B------:R-:W-:Y:S05]  /*5810*/  BSYNC B1 ;  /* 0x0000000000017941 */ /* 0x000fea0003800000 */
.L_x_173:
[----:B0-----:R-:W-:Y:S01]  /*5820*/  @!P6 IMAD R7, R188, R2, R13 ;  /* 0x00000002bc07e224 */ /* 0x001fe200078e020d */
[----:B------:R-:W-:Y:S04]  /*5830*/  BSSY B1, `(.L_x_175) ;  /* 0x0000006000017945 */ /* 0x000fe80003800000 */
[----:B------:R0:W-:Y:S01]  /*5840*/  @!P6 STG.E.U8 desc[UR48][R10.64+0x88], R7 ;  /* 0x000088070a00e986 */ /* 0x0001e2000c101130 */
[----:B------:R-:W-:Y:S05]  /*5850*/  @P5 BRA `(.L_x_176) ;  /* 0x00000000000c5947 */ /* 0x000fea0003800000 */
[----:B------:R-:W5:Y:S02]  /*5860*/  LDG.E.U8 R220, desc[UR48][R20.64+0x89] ;  /* 0x0000893014dc7981 */ /* 0x000f64000c1e1100 */
[----:B-----5:R-:W-:-:S05]  /*5870*/  PRMT R13, R220, 0x8880, RZ ;  /* 0x00008880dc0d7816 */ /* 0x020fca00000000ff */
[----:B------:R-:W-:-:S07]  /*5880*/  IMAD R13, R13, R16, RZ ;  /* 0x000000100d0d7224 */ /* 0x000fce00078e02ff */
.L_x_176:
[----:B------:R-:W-:Y:S05]  /*5890*/  BSYNC B1 ;  /* 0x0000000000017941 */ /* 0x000fea0003800000 */
.L_x_175:
[----:B------:R-:W-:Y:S01]  /*58a0*/  @!P5 IMAD R189, R189, R2, R13 ;  /* 0x00000002bdbdd224 */ /* 0x000fe200078e020d */
[----:B------:R-:W-:Y:S04]  /*58b0*/  BSSY B1, `(.L_x_177) ;  /* 0x0000006000017945 */ /* 0x000fe80003800000 */
[----:B------:R0:W-:Y:S01]  /*58c0*/  @!P5 STG.E.U8 desc[UR48][R10.64+0x89], R189 ;  /* 0x000089bd0a00d986 */ /* 0x0001e2000c101130 */
[----:B------:R-:W-:Y:S05]  /*58d0*/  @P1 BRA `(.L_x_178) ;  /* 0x00000000000c1947 */ /* 0x000fea0003800000 */
[----:B------:R-:W5:Y:S02]  /*58e0*/  LDG.E.U8 R220, desc[UR48][R4.64+0x88] ;  /* 0x0000883004dc7981 */ /* 0x000f64000c1e1100 */
[----:B-----5:R-:W-:-:S05]  /*58f0*/  PRMT R13, R220, 0x8880, RZ ;  /* 0x00008880dc0d7816 */ /* 0x020fca00000000ff */
[----:B------:R-:W-:-:S07]  /*5900*/  IMAD R13, R13, R16, RZ ;  /* 0x000000100d0d7224 */ /* 0x000fce00078e02ff */
.L_x_178:
[----:B------:R-:W-:Y:S05]  /*5910*/  BSYNC B1 ;  /* 0x0000000000017941 */ /* 0x000fea0003800000 */
.L_x_177:
        /* <DEDUP_REMOVED lines=16> */
.L_x_180:
[----:B------:R-:W-:Y:S05]  /*5a20*/  BSYNC B1 ;  /* 0x0000000000017941 */ /* 0x000fea0003800000 */
.L_x_179:
[----:B------:R-:W-:Y:S01]  /*5a30*/  @!P0 IMAD R191, R191, R2, R13 ;  /* 0x00000002bfbf8224 */ /* 0x000fe200078e020d */
[----:B------:R-:W-:Y:S04]  /*5a40*/  BSSY B1, `(.L_x_181) ;  /* 0x0000006000017945 */ /* 0x000fe80003800000 */
[----:B------:R0:W-:Y:S01]  /*5a50*/  @!P0 STG.E.U8 desc[UR48][R8.64+0x89], R191 ;  /* 0x000089bf08008986 */ /* 0x0001e2000c101130 */
[----:B------:R-:W-:Y:S05]  /*5a60*/  @P5 BRA `(.L_x_182) ;  /* 0x00000000000c5947 */ /* 0x000fea0003800000 */
[----:B------:R-:W5:Y:S02]  /*5a70*/  LDG.E.U8 R220, desc[UR48][R20.64+0x90] ;  /* 0x0000903014dc7981 */ /* 0x000f64000c1e1100 */
[----:B-----5:R-:W-:-:S05]  /*5a80*/  PRMT R13, R220, 0x8880, RZ ;  /* 0x00008880dc0d7816 */ /* 0x020fca00000000ff */
[----:B------:R-:W-:-:S07]  /*5a90*/  IMAD R13, R13, R16, RZ ;  /* 0x000000100d0d7224 */ /* 0x000fce00078e02ff */
.L_x_182:
[----:B------:R-:W-:Y:S05]  /*5aa0*/  BSYNC B1 ;  /* 0x0000000000017941 */ /* 0x000fea0003800000 */
.L_x_181:
[----:B0-----:R-:W-:Y:S01]  /*5ab0*/  @!P5 IMAD R7, R192, R2, R13 ;  /* 0x00000002c007d224 */ /* 0x001fe200078e020d */
[----:B------:R-:W-:Y:S04]  /*5ac0*/  BSSY B1, `(.L_x_183) ;  /* 0x0000006000017945 */ /* 0x000fe80003800000 */
[----:B------:R0:W-:Y:S01]  /*5ad0*/  @!P5 STG.E.U8 desc[UR48][R10.64+0x90], R7 ;  /* 0x000090070a00d986 */ /* 0x0001e2000c101130 */
[----:B------:R-:W-:Y:S05]  /*5ae0*/  @P1 BRA `(.L_x_184) ;  /* 0x00000000000c1947 */ /* 0x000fea0003800000 */
[----:B------:R-:W5:Y:S02]  /*5af0*/  LDG.E.U8 R220, desc[UR48][R20.64+0x91] ;  /* 0x0000913014dc7981 */ /* 0x000f64000c1e1100 */
[----:B-----5:R-:W-:-:S05]  /*5b00*/  PRMT R13, R220, 0x8880, RZ ;  /* 0x00008880dc0d7816 */ /* 0x020fca00000000ff */
[----:B------:R-:W-:-:S07]  /*5b10*/  IMAD R13, R13, R16, RZ ;  /* 0x000000100d0d7224 */ /* 0x000fce00078e02ff */
.L_x_184:
[----:B------:R-:W-:Y:S05]  /*5b20*/  BSYNC B1 ;  /* 0x0000000000017941 */ /* 0x000fea0003800000 */
.L_x_183:
[----:B------:R-:W-:Y:S01]  /*5b30*/  @!P1 IMAD R193, R193, R2, R13 ;  /* 0x00000002c1c19224 */ /* 0x000fe200078e020d */
[----:B------:R-:W-:Y:S04]  /*5b40*/  BSSY B1, `(.L_x_185) ;  /* 0x0000006000017945 */ /* 0x000fe80003800000 */
[----:B------:R0:W-:Y:S01]  /*5b50*/  @!P1 STG.E.U8 desc[UR48][R10.64+0x91], R193 ;  /* 0x000091c10a009986 */ /* 0x0001e2000c101130 */
[----:B------:R-:W-:Y:S05]  /*5b60*/  @P4 BRA `(.L_x_186) ;  /* 0x00000000000c4947 */ /* 0x000fea0003800000 */
[----:B------:R-:W5:Y:S02]  /*5b70*/  LDG.E.U8 R220, desc[UR48][R4.64+0x90] ;  /* 0x0000903004dc7981 */ /* 0x000f64000c1e1100 */
[----:B-----5:R-:W-:-:S05]  /*5b80*/  PRMT R13, R220, 0x8880, RZ ;  /* 0x00008880dc0d7816 */ /* 0x020fca00000000ff */
[----:B------:R-:W-:-:S07]  /*5b90*/  IMAD R13, R13, R16, RZ ;  /* 0x000000100d0d7224 */ /* 0x000fce00078e02ff */
.L_x_186:
[----:B------:R-:W-:Y:S05]  /*5ba0*/  BSYNC B1 ;  /* 0x0000000000017941 */ /* 0x000fea0003800000 */
.L_x_185:
[----:B0-----:R-:W-:Y:S01]  /*5bb0*/  @!P4 IMAD R7, R194, R2, R13 ;  /* 0x00000002c207c224 */ /* 0x001fe200078e020d */
[----:B------:R-:W-:Y:S04]  /*5bc0*/  BSSY B1, `(.L_x_187) ;  /* 0x0000006000017945 */ /* 0x000fe80003800000 */
[----:B------:R0:W-:Y:S01]  /*5bd0*/  @!P4 STG.E.U8 desc[UR48][R8.64+0x90], R7 ;  /* 0x000090070800c986 */ /* 0x0001e2000c101130 */
[----:B------:R-:W-:Y:S05]  /*5be0*/  @P6 BRA `(.L_x_188) ;  /* 0x00000000000c6947 */ /* 0x000fea0003800000 */
[----:B------:R-:W5:Y:S02]  /*5bf0*/  LDG.E.U8 R220, desc[UR48][R4.64+0x91] ;  /* 0x0000913004dc7981 */ /* 0x000f64000c1e1100 */
[----:B-----5:R-:W-:-:S05]  /*5c00*/  PRMT R13, R220, 0x8880, RZ ;  /* 0x00008880dc0d7816 */ /* 0x020fca00000000ff */
[----:B------:R-:W-:-:S07]  /*5c10*/  IMAD R13, R13, R16, RZ ;  /* 0x000000100d0d7224 */ /* 0x000fce00078e02ff */
.L_x_188:
[----:B------:R-:W-:Y:S05]  /*5c20*/  BSYNC B1 ;  /* 0x0000000000017941 */ /* 0x000fea0003800000 */
.L_x_187:
[----:B------:R-:W-:Y:S01]  /*5c30*/  @!P6 IMAD R195, R195, R2, R13 ;  /* 0x00000002c3c3e224 */ /* 0x000fe200078e020d */
[----:B------:R-:W-:Y:S04]  /*5c40*/  BSSY B1, `(.L_x_189) ;  /* 0x0000006000017945 */ /* 0x000fe80003800000 */
[----:B------:R0:W-:Y:S01]  /*5c50*/  @!P6 STG.E.U8 desc[UR48][R8.64+0x91], R195 ;  /* 0x000091c30800e986 */ /* 0x0001e2000c101130 */
[----:B------:R-:W-:Y:S05]  /*5c60*/  @P2 BRA `(.L_x_190) ;  /* 0x00000000000c2947 */ /* 0x000fea0003800000 */
[----:B------:R-:W5:Y:S02]  /*5c70*/  LDG.E.U8 R220, desc[UR48][R20.64+0x98] ;  /* 0x0000983014dc7981 */ /* 0x000f64000c1e1100 */
[----:B-----5:R-:W-:-:S05]  /*5c80*/  PRMT R13, R220, 0x8880, RZ ;  /* 0x00008880dc0d7816 */ /* 0x020fca00000000ff */
[----:B------:R-:W-:-:S07]  /*5c90*/  IMAD R13, R13, R16, RZ ;  /* 0x000000100d0d7224 */ /* 0x000fce00078e02ff */
.L_x_190:
[----:B------:R-:W-:Y:S05]  /*5ca0*/  BSYNC B1 ;  /* 0x0000000000017941 */ /* 0x000fea0003800000 */
.L_x_189:
        /* <DEDUP_REMOVED lines=16> */
.L_x_192:
[----:B------:R-:W-:Y:S05]  /*5db0*/  BSYNC B1 ;  /* 0x0000000000017941 */ /* 0x000fea0003800000 */
.L_x_191:
[----:B------:R-:W-:Y:S01]  /*5dc0*/  @!P4 IMAD R197, R197, R2, R13 ;  /* 0x00000002c5c5c224 */ /* 0x000fe200078e020d */
[----:B------:R-:W-:Y:S04]  /*5dd0*/  BSSY B1, `(.L_x_193) ;  /* 0x0000006000017945 */ /* 0x000fe80003800000 */
[----:B------:R0:W-:Y:S01]  /*5de0*/  @!P4 STG.E.U8 desc[UR48][R10.64+0x99], R197 ;  /* 0x000099c50a00c986 */ /* 0x0001e2000c101130 */
[----:B------:R-:W-:Y:S05]  /*5df0*/  @P3 BRA `(.L_x_194) ;  /* 0x00000000000c3947 */ /* 0x000fea0003800000 */
[----:B------:R-:W5:Y:S02]  /*5e00*/  LDG.E.U8 R220, desc[UR48][R4.64+0x98] ;  /* 0x0000983004dc7981 */ /* 0x000f64000c1e1100 */
[----:B-----5:R-:W-:-:S05]  /*5e10*/  PRMT R13, R220, 0x8880, RZ ;  /* 0x00008880dc0d7816 */ /* 0x020fca00000000ff */
[----:B------:R-:W-:-:S07]  /*5e20*/  IMAD R13, R13, R16, RZ ;  /* 0x000000100d0d7224 */ /* 0x000fce00078e02ff */
.L_x_194:
[----:B------:R-:W-:Y:S05]  /*5e30*/  BSYNC B1 ;  /* 0x0000000000017941 */ /* 0x000fea0003800000 */
.L_x_193:
[----:B0-----:R-:W-:Y:S01]  /*5e40*/  @!P3 IMAD R7, R198, R2, R13 ;  /* 0x00000002c607b224 */ /* 0x001fe200078e020d */
[----:B------:R-:W-:Y:S04]  /*5e50*/  BSSY B1, `(.L_x_195) ;  /* 0x0000006000017945 */ /* 0x000fe80003800000 */
[----:B------:R0:W-:Y:S01]  /*5e60*/  @!P3 STG.E.U8 desc[UR48][R8.64+0x98], R7 ;  /* 0x000098070800b986 */ /* 0x0001e2000c101130 */
[----:B------:R-:W-:Y:S05]  /*5e70*/  @P2 BRA `(.L_x_196) ;  /* 0x00000000000c2947 */ /* 0x000fea0003800000 */
[----:B------:R-:W5:Y:S02]  /*5e80*/  LDG.E.U8 R220, desc[UR48][R4.64+0x99] ;  /* 0x0000993004dc7981 */ /* 0x000f64000c1e1100 */
[----:B-----5:R-:W-:-:S05]  /*5e90*/  PRMT R13, R220, 0x8880, RZ ;  /* 0x00008880dc0d7816 */ /* 0x020fca00000000ff */
[----:B------:R-:W-:-:S07]  /*5ea0*/  IMAD R13, R13, R16, RZ ;  /* 0x000000100d0d7224 */ /* 0x000fce00078e02ff */
.L_x_196:
[----:B------:R-:W-:Y:S05]  /*5eb0*/  BSYNC B1 ;  /* 0x0000000000017941 */ /* 0x000fea0003800000 */
.L_x_195:
[----:B------:R-:W-:Y:S01]  /*5ec0*/  @!P2 IMAD R199, R199, R2, R13 ;  /* 0x00000002c7c7a224 */ /* 0x000fe200078e020d */
[----:B------:R-:W-:Y:S04]  /*5ed0*/  BSSY B1, `(.L_x_197) ;  /* 0x0000006000017945 */ /* 0x000fe80003800000 */
[----:B------:R0:W-:Y:S01]  /*5ee0*/  @!P2 STG.E.U8 desc[UR48][R8.64+0x99], R199 ;  /* 0x000099c70800a986 */ /* 0x0001e2000c101130 */
[----:B------:R-:W-:Y:S05]  /*5ef0*/  @P6 BRA `(.L_x_198) ;  /* 0x00000000000c6947 */ /* 0x000fea0003800000 */
[----:B------:R-:W5:Y:S02]  /*5f00*/  LDG.E.U8 R220, desc[UR48][R20.64+0xa0] ;  /* 0x0000a03014dc7981 */ /* 0x000f64000c1e1100 */
[----:B-----5:R-:W-:-:S05]  /*5f10*/  PRMT R13, R220, 0x8880, RZ ;  /* 0x00008880dc0d7816 */ /* 0x020fca00000000ff */
[----:B------:R-:W-:-:S07]  /*5f20*/  IMAD R13, R13, R16, RZ ;  /* 0x000000100d0d7224 */ /* 0x000fce00078e02ff */
.L_x_198:
[----:B------:R-:W-:Y:S05]  /*5f30*/  BSYNC B1 ;  /* 0x0000000000017941 */ /* 0x000fea0003800000 */
.L_x_197:
[----:B0-----:R-:W-:Y:S01]  /*5f40*/  @!P6 IMAD R7, R200, R2, R13 ;  /* 0x00000002c807e224 */ /* 0x001fe200078e020d */
[----:B------:R-:W-:Y:S04]  /*5f50*/  BSSY B1, `(.L_x_199) ;  /* 0x0000006000017945 */ /* 0x000fe80003800000 */
[----:B------:R0:W-:Y:S01]  /*5f60*/  @!P6 STG.E.U8 desc[UR48][R10.64+0xa0], R7 ;  /* 0x0000a0070a00e986 */ /* 0x0001e2000c101130 */
[----:B------:R-:W-:Y:S05]  /*5f70*/  @P5 BRA `(.L_x_200) ;  /* 0x00000000000c5947 */ /* 0x000fea0003800000 */
[----:B------:R-:W5:Y:S02]  /*5f80*/  LDG.E.U8 R220, desc[UR48][R20.64+0xa1] ;  /* 0x0000a13014dc7981 */ /* 0x000f64000c1e1100 */
[----:B-----5:R-:W-:-:S05]  /*5f90*/  PRMT R13, R220, 0x8880, RZ ;  /* 0x00008880dc0d7816 */ /* 0x020fca00000000ff */
[----:B------:R-:W-:-:S07]  /*5fa0*/  IMAD R13, R13, R16, RZ ;  /* 0x000000100d0d7224 */ /* 0x000fce00078e02ff */
.L_x_200:
[----:B------:R-:W-:Y:S05]  /*5fb0*/  BSYNC B1 ;  /* 0x0000000000017941 */ /* 0x000fea0003800000 */
.L_x_199:
[----:B------:R-:W-:Y:S01]  /*5fc0*/  @!P5 IMAD R201, R201, R2, R13 ;  /* 0x00000002c9c9d224 */ /* 0x000fe200078e020d */
[----:B------:R-:W-:Y:S04]  /*5fd0*/  BSSY B1, `(.L_x_201) ;  /* 0x0000006000017945 */ /* 0x000fe80003800000 */
[----:B------:R0:W-:Y:S01]  /*5fe0*/  @!P5 STG.E.U8 desc[UR48][R10.64+0xa1], R201 ;  /* 0x0000a1c90a00d986 */ /* 0x0001e2000c101130 */
[----:B------:R-:W-:Y:S05]  /*5ff0*/  @P1 BRA `(.L_x_202) ;  /* 0x00000000000c1947 */ /* 0x000fea0003800000 */
[----:B------:R-:W5:Y:S02]  /*6000*/  LDG.E.U8 R220, desc[UR48][R4.64+0xa0] ;  /* 0x0000a03004dc7981 */ /* 0x000f64000c1e1100 */
[----:B-----5:R-:W-:-:S05]  /*6010*/  PRMT R13, R220, 0x8880, RZ ;  /* 0x00008880dc0d7816 */ /* 0x020fca00000000ff */
[----:B------:R-:W-:-:S07]  /*6020*/  IMAD R13, R13, R16, RZ ;  /* 0x000000100d0d7224 */ /* 0x000fce00078e02ff */
.L_x_202:
[----:B------:R-:W-:Y:S05]  /*6030*/  BSYNC B1 ;  /* 0x0000000000017941 */ /* 0x000fea0003800000 */
.L_x_201:
        /* <DEDUP_REMOVED lines=16> */
.L_x_204:
[----:B------:R-:W-:Y:S05]  /*6140*/  BSYNC B1 ;  /* 0x0000000000017941 */ /* 0x000fea0003800000 */
.L_x_203:
[----:B------:R-:W-:Y:S01]  /*6150*/  @!P0 IMAD R203, R203, R2, R13 ;  /* 0x00000002cbcb8224 */ /* 0x000fe200078e020d */
[----:B------:R-:W-:Y:S04]  /*6160*/  BSSY B1, `(.L_x_205) ;  /* 0x0000006000017945 */ /* 0x000fe80003800000 */
[----:B------:R0:W-:Y:S01]  /*6170*/  @!P0 STG.E.U8 desc[UR48][R8.64+0xa1], R203 ;  /* 0x0000a1cb08008986 */ /* 0x0001e2000c101130 */
[----:B------:R-:W-:Y:S05]  /*6180*/  @P5 BRA `(.L_x_206) ;  /* 0x00000000000c5947 */ /* 0x000fea0003800000 */
[----:B------:R-:W5:Y:S02]  /*6190*/  LDG.E.U8 R220, desc[UR48][R20.64+0xa8] ;  /* 0x0000a83014dc7981 */ /* 0x000f64000c1e1100 */
[----:B-----5:R-:W-:-:S05]  /*61a0*/  PRMT R13, R220, 0x8880, RZ ;  /* 0x00008880dc0d7816 */ /* 0x020fca00000000ff */
[----:B------:R-:W-:-:S07]  /*61b0*/  IMAD R13, R13, R16, RZ ;  /* 0x000000100d0d7224 */ /* 0x000fce00078e02ff */
.L_x_206:
[----:B------:R-:W-:Y:S05]  /*61c0*/  BSYNC B1 ;  /* 0x0000000000017941 */ /* 0x000fea0003800000 */
.L_x_205:
[----:B0-----:R-:W-:Y:S01]  /*61d0*/  @!P5 IMAD R7, R204, R2, R13 ;  /* 0x00000002cc07d224 */ /* 0x001fe200078e020d */
[----:B------:R-:W-:Y:S04]  /*61e0*/  BSSY B1, `(.L_x_207) ;  /* 0x0000006000017945 */ /* 0x000fe80003800000 */
[----:B------:R0:W-:Y:S01]  /*61f0*/  @!P5 STG.E.U8 desc[UR48][R10.64+0xa8], R7 ;  /* 0x0000a8070a00d986 */ /* 0x0001e2000c101130 */
[----:B------:R-:W-:Y:S05]  /*6200*/  @P1 BRA `(.L_x_208) ;  /* 0x00000000000c1947 */ /* 0x000fea0003800000 */
[----:B------:R-:W5:Y:S02]  /*6210*/  LDG.E.U8 R220, desc[UR48][R20.64+0xa9] ;  /* 0x0000a93014dc7981 */ /* 0x000f64000c1e1100 */
[----:B-----5:R-:W-:-:S05]  /*6220*/  PRMT R13, R220, 0x8880, RZ ;  /* 0x00008880dc0d7816 */ /* 0x020fca00000000ff */
[----:B------:R-:W-:-:S07]  /*6230*/  IMAD R13, R13, R16, RZ ;  /* 0x000000100d0d7224 */ /* 0x000fce00078e02ff */
.L_x_208:
[----:B------:R-:W-:Y:S05]  /*6240*/  BSYNC B1 ;  /* 0x0000000000017941 */ /* 0x000fea0003800000 */
.L_x_207:
[----:B------:R-:W-:Y:S01]  /*6250*/  @!P1 IMAD R205, R205, R2, R13 ;  /* 0x00000002cdcd9224 */ /* 0x000fe200078e020d */
[----:B------:R-:W-:Y:S04]  /*6260*/  BSSY B1, `(.L_x_209) ;  /* 0x0000006000017945 */ /* 0x000fe80003800000 */
[----:B------:R0:W-:Y:S01]  /*6270*/  @!P1 STG.E.U8 desc[UR48][R10.64+0xa9], R205 ;  /* 0x0000a9cd0a009986 */ /* 0x0001e2000c101130 */
[----:B------:R-:W-:Y:S05]  /*6280*/  @P4 BRA `(.L_x_210) ;  /* 0x00000000000c4947 */ /* 0x000fea0003800000 */
[----:B------:R-:W5:Y:S02]  /*6290*/  LDG.E.U8 R220, desc[UR48][R4.64+0xa8] ;  /* 0x0000a83004dc7981 */ /* 0x000f64000c1e1100 */
[----:B-----5:R-:W-:-:S05]  /*62a0*/  PRMT R13, R220, 0x8880, RZ ;  /* 0x00008880dc0d7816 */ /* 0x020fca00000000ff */
[----:B------:R-:W-:-:S07]  /*62b0*/  IMAD R13, R13, R16, RZ ;  /* 0x000000100d0d7224 */ /* 0x000fce00078e02ff */
.L_x_210:
[----:B------:R-:W-:Y:S05]  /*62c0*/  BSYNC B1 ;  /* 0x0000000000017941 */ /* 0x000fea0003800000 */
.L_x_209:
[----:B0-----:R-:W-:Y:S01]  /*62d0*/  @!P4 IMAD R7, R206, R2, R13 ;  /* 0x00000002ce07c224 */ /* 0x001fe200078e020d */
[----:B------:R-:W-:Y:S04]  /*62e0*/  BSSY B1, `(.L_x_211) ;  /* 0x0000006000017945 */ /* 0x000fe80003800000 */
[----:B------:R0:W-:Y:S01]  /*62f0*/  @!P4 STG.E.U8 desc[UR48][R8.64+0xa8], R7 ;  /* 0x0000a8070800c986 */ /* 0x0001e2000c101130 */
[----:B------:R-:W-:Y:S05]  /*6300*/  @P6 BRA `(.L_x_212) ;  /* 0x00000000000c6947 */ /* 0x000fea0003800000 */
[----:B------:R-:W5:Y:S02]  /*6310*/  LDG.E.U8 R220, desc[UR48][R4.64+0xa9] ;  /* 0x0000a93004dc7981 */ /* 0x000f64000c1e1100 */
[----:B-----5:R-:W-:-:S05]  /*6320*/  PRMT R13, R220, 0x8880, RZ ;  /* 0x00008880dc0d7816 */ /* 0x020fca00000000ff */
[----:B------:R-:W-:-:S07]  /*6330*/  IMAD R13, R13, R16, RZ ;  /* 0x000000100d0d7224 */ /* 0x000fce00078e02ff */
.L_x_212:
[----:B------:R-:W-:Y:S05]  /*6340*/  BSYNC B1 ;  /* 0x0000000000017941 */ /* 0x000fea0003800000 */
.L_x_211:
[----:B------:R-:W-:Y:S01]  /*6350*/  @!P6 IMAD R207, R207, R2, R13 ;  /* 0x00000002cfcfe224 */ /* 0x000fe200078e020d */
[----:B------:R-:W-:Y:S04]  /*6360*/  BSSY B1, `(.L_x_213) ;  /* 0x0000006000017945 */ /* 0x000fe80003800000 */
[----:B------:R0:W-:Y:S01]  /*6370*/  @!P6 STG.E.U8 desc[UR48][R8.64+0xa9], R207 ;  /* 0x0000a9cf0800e986 */ /* 0x0001e2000c101130 */
[----:B------:R-:W-:Y:S05]  /*6380*/  @P2 BRA `(.L_x_214) ;  /* 0x00000000000c2947 */ /* 0x000fea0003800000 */
[----:B------:R-:W5:Y:S02]  /*6390*/  LDG.E.U8 R220, desc[UR48][R20.64+0xb0] ;  /* 0x0000b03014dc7981 */ /* 0x000f64000c1e1100 */
[----:B-----5:R-:W-:-:S05]  /*63a0*/  PRMT R13, R220, 0x8880, RZ ;  /* 0x00008880dc0d7816 */ /* 0x020fca00000000ff */
[----:B------:R-:W-:-:S07]  /*63b0*/  IMAD R13, R13, R16, RZ ;  /* 0x000000100d0d7224 */ /* 0x000fce00078e02ff */
.L_x_214:
[----:B------:R-:W-:Y:S05]  /*63c0*/  BSYNC B1 ;  /* 0x0000000000017941 */ /* 0x000fea0003800000 */
.L_x_213:
        /* <DEDUP_REMOVED lines=16> */
.L_x_216:
[----:B------:R-:W-:Y:S05]  /*64d0*/  BSYNC B1 ;  /* 0x0000000000017941 */ /* 0x000fea0003800000 */
.L_x_215:
[----:B------:R-:W-:Y:S01]  /*64e0*/  @!P4 IMAD R209, R209, R2, R13 ;  /* 0x00000002d1d1c224 */ /* 0x000fe200078e020d */
[----:B------:R-:W-:Y:S04]  /*64f0*/  BSSY B1, `(.L_x_217) ;  /* 0x0000006000017945 */ /* 0x000fe80003800000 */
[----:B------:R0:W-:Y:S01]  /*6500*/  @!P4 STG.E.U8 desc[UR48][R10.64+0xb1], R209 ;  /* 0x0000b1d10a00c986 */ /* 0x0001e2000c101130 */
[----:B------:R-:W-:Y:S05]  /*6510*/  @P3 BRA `(.L_x_218) ;  /* 0x00000000000c3947 */ /* 0x000fea0003800000 */
[----:B------:R-:W5:Y:S02]  /*6520*/  LDG.E.U8 R220, desc[UR48][R4.64+0xb0] ;  /* 0x0000b03004dc7981 */ /* 0x000f64000c1e1100 */
[----:B-----5:R-:W-:-:S05]  /*6530*/  PRMT R13, R220, 0x8880, RZ ;  /* 0x00008880dc0d7816 */ /* 0x020fca00000000ff */
[----:B------:R-:W-:-:S07]  /*6540*/  IMAD R13, R13, R16, RZ ;  /* 0x000000100d0d7224 */ /* 0x000fce00078e02ff */
.L_x_218:
[----:B------:R-:W-:Y:S05]  /*6550*/  BSYNC B1 ;  /* 0x0000000000017941 */ /* 0x000fea0003800000 */
.L_x_217:
[----:B0-----:R-:W-:Y:S01]  /*6560*/  @!P3 IMAD R7, R210, R2, R13 ;  /* 0x00000002d207b224 */ /* 0x001fe200078e020d */
[----:B------:R-:W-:Y:S04]  /*6570*/  BSSY B1, `(.L_x_219) ;  /* 0x0000006000017945 */ /* 0x000fe80003800000 */
[----:B------:R0:W-:Y:S01]  /*6580*/  @!P3 STG.E.U8 desc[UR48][R8.64+0xb0], R7 ;  /* 0x0000b0070800b986 */ /* 0x0001e2000c101130 */
[----:B------:R-:W-:Y:S05]  /*6590*/  @P2 BRA `(.L_x_220) ;  /* 0x00000000000c2947 */ /* 0x000fea0003800000 */
[----:B------:R-:W5:Y:S02]  /*65a0*/  LDG.E.U8 R220, desc[UR48][R4.64+0xb1] ;  /* 0x0000b13004dc7981 */ /* 0x000f64000c1e1100 */
[----:B-----5:R-:W-:-:S05]  /*65b0*/  PRMT R13, R220, 0x8880, RZ ;  /* 0x00008880dc0d7816 */ /* 0x020fca00000000ff */
[----:B------:R-:W-:-:S07]  /*65c0*/  IMAD R13, R13, R16, RZ ;  /* 0x000000100d0d7224 */ /* 0x000fce00078e02ff */
.L_x_220:
[----:B------:R-:W-:Y:S05]  /*65d0*/  BSYNC B1 ;  /* 0x0000000000017941 */ /* 0x000fea0003800000 */
.L_x_219:
[----:B------:R-:W-:Y:S01]  /*65e0*/  @!P2 IMAD R211, R211, R2, R13 ;  /* 0x00000002d3d3a224 */ /* 0x000fe200078e020d */
[----:B------:R-:W-:Y:S04]  /*65f0*/  BSSY B1, `(.L_x_221) ;  /* 0x0000006000017945 */ /* 0x000fe80003800000 */
[----:B------:R0:W-:Y:S01]  /*6600*/  @!P2 STG.E.U8 desc[UR48][R8.64+0xb1], R211 ;  /* 0x0000b1d30800a986 */ /* 0x0001e2000c101130 */
[----:B------:R-:W-:Y:S05]  /*6610*/  @P6 BRA `(.L_x_222) ;  /* 0x00000000000c6947 */ /* 0x000fea0003800000 */
[----:B------:R-:W5:Y:S02]  /*6620*/  LDG.E.U8 R220, desc[UR48][R20.64+0xb8] ;  /* 0x0000b83014dc7981 */ /* 0x000f64000c1e1100 */
[----:B-----5:R-:W-:-:S05]  /*6630*/  PRMT R13, R220, 0x8880, RZ ;  /* 0x00008880dc0d7816 */ /* 0x020fca00000000ff */
[----:B------:R-:W-:-:S07]  /*6640*/  IMAD R13, R13, R16, RZ ;  /* 0x000000100d0d7224 */ /* 0x000fce00078e02ff */
.L_x_222:
[----:B------:R-:W-:Y:S05]  /*6650*/  BSYNC B1 ;  /* 0x0000000000017941 */ /* 0x000fea0003800000 */
.L_x_221:
[----:B0-----:R-:W-:Y:S01]  /*6660*/  @!P6 IMAD R7, R212, R2, R13 ;  /* 0x00000002d407e224 */ /* 0x001fe200078e020d */
[----:B------:R-:W-:Y:S04]  /*6670*/  BSSY B1, `(.L_x_223) ;  /* 0x0000006000017945 */ /* 0x000fe80003800000 */
[----:B------:R0:W-:Y:S01]  /*6680*/  @!P6 STG.E.U8 desc[UR48][R10.64+0xb8], R7 ;  /* 0x0000b8070a00e986 */ /* 0x0001e2000c101130 */
[----:B------:R-:W-:Y:S05]  /*6690*/  @P5 BRA `(.L_x_224) ;  /* 0x00000000000c5947 */ /* 0x000fea0003800000 */
[----:B------:R-:W5:Y:S02]  /*66a0*/  LDG.E.U8 R220, desc[UR48][R20.64+0xb9] ;  /* 0x0000b93014dc7981 */ /* 0x000f64000c1e1100 */
[----:B-----5:R-:W-:-:S05]  /*66b0*/  PRMT R13, R220, 0x8880, RZ ;  /* 0x00008880dc0d7816 */ /* 0x020fca00000000ff */
[----:B------:R-:W-:-:S07]  /*66c0*/  IMAD R13, R13, R16, RZ ;  /* 0x000000100d0d7224 */ /* 0x000fce00078e02ff */
.L_x_224:
[----:B------:R-:W-:Y:S05]  /*66d0*/  BSYNC B1 ;  /* 0x0000000000017941 */ /* 0x000fea0003800000 */
.L_x_223:
[----:B------:R-:W-:Y:S01]  /*66e0*/  @!P5 IMAD R213, R213, R2, R13 ;  /* 0x00000002d5d5d224 */ /* 0x000fe200078e020d */
[----:B------:R-:W-:Y:S04]  /*66f0*/  BSSY B1, `(.L_x_225) ;  /* 0x0000006000017945 */ /* 0x000fe80003800000 */
[----:B------:R0:W-:Y:S01]  /*6700*/  @!P5 STG.E.U8 desc[UR48][R10.64+0xb9], R213 ;  /* 0x0000b9d50a00d986 */ /* 0x0001e2000c101130 */
[----:B------:R-:W-:Y:S05]  /*6710*/  @P1 BRA `(.L_x_226) ;  /* 0x00000000000c1947 */ /* 0x000fea0003800000 */
[----:B------:R-:W5:Y:S02]  /*6720*/  LDG.E.U8 R220, desc[UR48][R4.64+0xb8] ;  /* 0x0000b83004dc7981 */ /* 0x000f64000c1e1100 */
[----:B-----5:R-:W-:-:S05]  /*6730*/  PRMT R13, R220, 0x8880, RZ ;  /* 0x00008880dc0d7816 */ /* 0x020fca00000000ff */
[----:B------:R-:W-:-:S07]  /*6740*/  IMAD R13, R13, R16, RZ ;  /* 0x000000100d0d7224 */ /* 0x000fce00078e02ff */
.L_x_226:
[----:B------:R-:W-:Y:S05]  /*6750*/  BSYNC B1 ;  /* 0x0000000000017941 */ /* 0x000fea0003800000 */
.L_x_225:
        /* <DEDUP_REMOVED lines=16> */
.L_x_228:
[----:B------:R-:W-:Y:S05]  /*6860*/  BSYNC B1 ;  /* 0x0000000000017941 */ /* 0x000fea0003800000 */
.L_x_227:
[----:B------:R-:W-:Y:S01]  /*6870*/  @!P0 IMAD R215, R215, R2, R13 ;  /* 0x00000002d7d78224 */ /* 0x000fe200078e020d */
[----:B------:R-:W-:Y:S04]  /*6880*/  BSSY B1, `(.L_x_229) ;  /* 0x0000006000017945 */ /* 0x000fe80003800000 */
[----:B------:R0:W-:Y:S01]  /*6890*/  @!P0 STG.E.U8 desc[UR48][R8.64+0xb9], R215 ;  /* 0x0000b9d708008986 */ /* 0x0001e2000c101130 */
[----:B------:R-:W-:Y:S05]  /*68a0*/  @P5 BRA `(.L_x_230) ;  /* 0x00000000000c5947 */ /* 0x000fea0003800000 */
[----:B------:R-:W5:Y:S02]  /*68b0*/  LDG.E.U8 R220, desc[UR48][R20.64+0xc0] ;  /* 0x0000c03014dc7981 */ /* 0x000f64000c1e1100 */
[----:B-----5:R-:W-:-:S05]  /*68c0*/  PRMT R13, R220, 0x8880, RZ ;  /* 0x00008880dc0d7816 */ /* 0x020fca00000000ff */
[----:B------:R-:W-:-:S07]  /*68d0*/  IMAD R13, R13, R16, RZ ;  /* 0x000000100d0d7224 */ /* 0x000fce00078e02ff */
.L_x_230:
[----:B------:R-:W-:Y:S05]  /*68e0*/  BSYNC B1 ;  /* 0x0000000000017941 */ /* 0x000fea0003800000 */
.L_x_229:
[----:B0-----:R-:W-:Y:S01]  /*68f0*/  @!P5 IMAD R7, R24, R2, R13 ;  /* 0x000000021807d224 */ /* 0x001fe200078e020d */
[----:B------:R-:W-:Y:S04]  /*6900*/  BSSY B1, `(.L_x_231) ;  /* 0x0000006000017945 */ /* 0x000fe80003800000 */
[----:B------:R0:W-:Y:S01]  /*6910*/  @!P5 STG.E.U8 desc[UR48][R10.64+0xc0], R7 ;  /* 0x0000c0070a00d986 */ /* 0x0001e2000c101130 */
[----:B------:R-:W-:Y:S05]  /*6920*/  @P1 BRA `(.L_x_232) ;  /* 0x00000000000c1947 */ /* 0x000fea0003800000 */
[----:B------:R-:W5:Y:S02]  /*6930*/  LDG.E.U8 R220, desc[UR48][R20.64+0xc1] ;  /* 0x0000c13014dc7981 */ /* 0x000f64000c1e1100 */
[----:B-----5:R-:W-:-:S05]  /*6940*/  PRMT R13, R220, 0x8880, RZ ;  /* 0x00008880dc0d7816 */ /* 0x020fca00000000ff */
[----:B------:R-:W-:-:S07]  /*6950*/  IMAD R13, R13, R16, RZ ;  /* 0x000000100d0d7224 */ /* 0x000fce00078e02ff */
.L_x_232:
[----:B------:R-:W-:Y:S05]  /*6960*/  BSYNC B1 ;  /* 0x0000000000017941 */ /* 0x000fea0003800000 */
.L_x_231:
[----:B------:R-:W-:Y:S01]  /*6970*/  @!P1 IMAD R25, R25, R2, R13 ;  /* 0x0000000219199224 */ /* 0x000fe200078e020d */
[----:B------:R-:W-:Y:S04]  /*6980*/  BSSY B1, `(.L_x_233) ;  /* 0x0000006000017945 */ /* 0x000fe80003800000 */
[----:B------:R0:W-:Y:S01]  /*6990*/  @!P1 STG.E.U8 desc[UR48][R10.64+0xc1], R25 ;  /* 0x0000c1190a009986 */ /* 0x0001e2000c101130 */
[----:B------:R-:W-:Y:S05]  /*69a0*/  @P4 BRA `(.L_x_234) ;  /* 0x00000000000c4947 */ /* 0x000fea0003800000 */
[----:B------:R-:W5:Y:S02]  /*69b0*/  LDG.E.U8 R220, desc[UR48][R4.64+0xc0] ;  /* 0x0000c03004dc7981 */ /* 0x000f64000c1e1100 */
[----:B-----5:R-:W-:-:S05]  /*69c0*/  PRMT R13, R220, 0x8880, RZ ;  /* 0x00008880dc0d7816 */ /* 0x020fca00000000ff */
[----:B------:R-:W-:-:S07]  /*69d0*/  IMAD R13, R13, R16, RZ ;  /* 0x000000100d0d7224 */ /* 0x000fce00078e02ff */
.L_x_234:
[----:B------:R-:W-:Y:S05]  /*69e0*/  BSYNC B1 ;  /* 0x0000000000017941 */ /* 0x000fea0003800000 */
.L_x_233:
[----:B0-----:R-:W-:Y:S01]  /*69f0*/  @!P4 IMAD R7, R26, R2, R13 ;  /* 0x000000021a07c224 */ /* 0x001fe200078e020d */
[----:B------:R-:W-:Y:S04]  /*6a00*/  BSSY B1, `(.L_x_235) ;  /* 0x0000006000017945 */ /* 0x000fe80003800000 */
[----:B------:R0:W-:Y:S01]  /*6a10*/  @!P4 STG.E.U8 desc[UR48][R8.64+0xc0], R7 ;  /* 0x0000c0070800c986 */ /* 0x0001e2000c101130 */
[----:B------:R-:W-:Y:S05]  /*6a20*/  @P6 BRA `(.L_x_236) ;  /* 0x00000000000c6947 */ /* 0x000fea0003800000 */
[----:B------:R-:W5:Y:S02]  /*6a30*/  LDG.E.U8 R220, desc[UR48][R4.64+0xc1] ;  /* 0x0000c13004dc7981 */ /* 0x000f64000c1e1100 */
[----:B-----5:R-:W-:-:S05]  /*6a40*/  PRMT R13, R220, 0x8880, RZ ;  /* 0x00008880dc0d7816 */ /* 0x020fca00000000ff */
[----:B------:R-:W-:-:S07]  /*6a50*/  IMAD R13, R13, R16, RZ ;  /* 0x000000100d0d7224 */ /* 0x000fce00078e02ff */
.L_x_236:
[----:B------:R-:W-:Y:S05]  /*6a60*/  BSYNC B1 ;  /* 0x0000000000017941 */ /* 0x000fea0003800000 */
.L_x_235:
[----:B------:R-:W-:Y:S01]  /*6a70*/  @!P6 IMAD R27, R27, R2, R13 ;  /* 0x000000021b1be224 */ /* 0x000fe200078e020d */
[----:B------:R-:W-:Y:S04]  /*6a80*/  BSSY B1, `(.L_x_237) ;  /* 0x0000006000017945 */ /* 0x000fe80003800000 */
[----:B------:R0:W-:Y:S01]  /*6a90*/  @!P6 STG.E.U8 desc[UR48][R8.64+0xc1], R27 ;  /* 0x0000c11b0800e986 */ /* 0x0001e2000c101130 */
[----:B------:R-:W-:Y:S05]  /*6aa0*/  @P2 BRA `(.L_x_238) ;  /* 0x00000000000c2947 */ /* 0x000fea0003800000 */
[----:B------:R-:W5:Y:S02]  /*6ab0*/  LDG.E.U8 R220, desc[UR48][R20.64+0xc8] ;  /* 0x0000c83014dc7981 */ /* 0x000f64000c1e1100 */
[----:B-----5:R-:W-:-:S05]  /*6ac0*/  PRMT R13, R220, 0x8880, RZ ;  /* 0x00008880dc0d7816 */ /* 0x020fca00000000ff */
[----:B------:R-:W-:-:S07]  /*6ad0*/  IMAD R13, R13, R16, RZ ;  /* 0x000000100d0d7224 */ /* 0x000fce00078e02ff */
.L_x_238:
[----:B------:R-:W-:Y:S05]  /*6ae0*/  BSYNC B1 ;  /* 0x0000000000017941 */ /* 0x000fea0003800000 */
.L_x_237:
        /* <DEDUP_REMOVED lines=16> */
.L_x_240:
[----:B------:R-:W-:Y:S05]  /*6bf0*/  BSYNC B1 ;  /* 0x0000000000017941 */ /* 0x000fea0003800000 */
.L_x_239:
[----:B------:R-:W-:Y:S01]  /*6c00*/  @!P4 IMAD R29, R29, R2, R13 ;  /* 0x000000021d1dc224 */ /* 0x000fe200078e020d */
[----:B------:R-:W-:Y:S04]  /*6c10*/  BSSY B1, `(.L_x_241) ;  /* 0x0000006000017945 */ /* 0x000fe80003800000 */
[----:B------:R0:W-:Y:S01]  /*6c20*/  @!P4 STG.E.U8 desc[UR48][R10.64+0xc9], R29 ;  /* 0x0000c91d0a00c986 */ /* 0x0001e2000c101130 */
[----:B------:R-:W-:Y:S05]  /*6c30*/  @P3 BRA `(.L_x_242) ;  /* 0x00000000000c3947 */ /* 0x000fea0003800000 */
[----:B------:R-:W5:Y:S02]  /*6c40*/  LDG.E.U8 R220, desc[UR48][R4.64+0xc8] ;  /* 0x0000c83004dc7981 */ /* 0x000f64000c1e1100 */
[----:B-----5:R-:W-:-:S05]  /*6c50*/  PRMT R13, R220, 0x8880, RZ ;  /* 0x00008880dc0d7816 */ /* 0x020fca00000000ff */
[----:B------:R-:W-:-:S07]  /*6c60*/  IMAD R13, R13, R16, RZ ;  /* 0x000000100d0d7224 */ /* 0x000fce00078e02ff */
.L_x_242:
[----:B------:R-:W-:Y:S05]  /*6c70*/  BSYNC B1 ;  /* 0x0000000000017941 */ /* 0x000fea0003800000 */
.L_x_241:
[----:B0-----:R-:W-:Y:S01]  /*6c80*/  @!P3 IMAD R7, R30, R2, R13 ;  /* 0x000000021e07b224 */ /* 0x001fe200078e020d */
[----:B------:R-:W-:Y:S04]  /*6c90*/  BSSY B1, `(.L_x_243) ;  /* 0x0000006000017945 */ /* 0x000fe80003800000 */
[----:B------:R0:W-:Y:S01]  /*6ca0*/  @!P3 STG.E.U8 desc[UR48][R8.64+0xc8], R7 ;  /* 0x0000c8070800b986 */ /* 0x0001e2000c101130 */
[----:B------:R-:W-:Y:S05]  /*6cb0*/  @P2 BRA `(.L_x_244) ;  /* 0x00000000000c2947 */ /* 0x000fea0003800000 */
[----:B------:R-:W5:Y:S02]  /*6cc0*/  LDG.E.U8 R220, desc[UR48][R4.64+0xc9] ;  /* 0x0000c93004dc7981 */ /* 0x000f64000c1e1100 */
[----:B-----5:R-:W-:-:S05]  /*6cd0*/  PRMT R13, R220, 0x8880, RZ ;  /* 0x00008880dc0d7816 */ /* 0x020fca00000000ff */
[----:B------:R-:W-:-:S07]  /*6ce0*/  IMAD R13, R13, R16, RZ ;  /* 0x000000100d0d7224 */ /* 0x000fce00078e02ff */
.L_x_244:
[----:B------:R-:W-:Y:S05]  /*6cf0*/  BSYNC B1 ;  /* 0x0000000000017941 */ /* 0x000fea0003800000 */
.L_x_243:
[----:B------:R-:W-:Y:S01]  /*6d00*/  @!P2 IMAD R31, R31, R2, R13 ;  /* 0x000000021f1fa224 */ /* 0x000fe200078e020d */
[----:B------:R-:W-:Y:S04]  /*6d10*/  BSSY B1, `(.L_x_245) ;  /* 0x0000006000017945 */ /* 0x000fe80003800000 */
[----:B------:R0:W-:Y:S01]  /*6d20*/  @!P2 STG.E.U8 desc[UR48][R8.64+0xc9], R31 ;  /* 0x0000c91f0800a986 */ /* 0x0001e2000c101130 */
[----:B------:R-:W-:Y:S05]  /*6d30*/  @P6 BRA `(.L_x_246) ;  /* 0x00000000000c6947 */ /* 0x000fea0003800000 */
[----:B------:R-:W5:Y:S02]  /*6d40*/  LDG.E.U8 R220, desc[UR48][R20.64+0xd0] ;  /* 0x0000d03014dc7981 */ /* 0x000f64000c1e1100 */
[----:B-----5:R-:W-:-:S05]  /*6d50*/  PRMT R13, R220, 0x8880, RZ ;  /* 0x00008880dc0d7816 */ /* 0x020fca00000000ff */
[----:B------:R-:W-:-:S07]  /*6d60*/  IMAD R13, R13, R16, RZ ;  /* 0x000000100d0d7224 */ /* 0x000fce00078e02ff */
.L_x_246:
[----:B------:R-:W-:Y:S05]  /*6d70*/  BSYNC B1 ;  /* 0x0000000000017941 */ /* 0x000fea0003800000 */
.L_x_245:
[----:B0-----:R-:W-:Y:S01]  /*6d80*/  @!P6 IMAD R7, R32, R2, R13 ;  /* 0x000000022007e224 */ /* 0x001fe200078e020d */
[----:B------:R-:W-:Y:S04]  /*6d90*/  BSSY B1, `(.L_x_247) ;  /* 0x0000006000017945 */ /* 0x000fe80003800000 */
[----:B------:R0:W-:Y:S01]  /*6da0*/  @!P6 STG.E.U8 desc[UR48][R10.64+0xd0], R7 ;  /* 0x0000d0070a00e986 */ /* 0x0001e2000c101130 */
[----:B------:R-:W-:Y:S05]  /*6db0*/  @P5 BRA `(.L_x_248) ;  /* 0x00000000000c5947 */ /* 0x000fea0003800000 */
[----:B------:R-:W5:Y:S02]  /*6dc0*/  LDG.E.U8 R220, desc[UR48][R20.64+0xd1] ;  /* 0x0000d13014dc7981 */ /* 0x000f64000c1e1100 */
[----:B-----5:R-:W-:-:S05]  /*6dd0*/  PRMT R13, R220, 0x8880, RZ ;  /* 0x00008880dc0d7816 */ /* 0x020fca00000000ff */
[----:B------:R-:W-:-:S07]  /*6de0*/  IMAD R13, R13, R16, RZ ;  /* 0x000000100d0d7224 */ /* 0x000fce00078e02ff */
.L_x_248:
[----:B------:R-:W-:Y:S05]  /*6df0*/  BSYNC B1 ;  /* 0x0000000000017941 */ /* 0x000fea0003800000 */
.L_x_247:
[----:B------:R-:W-:Y:S01]  /*6e00*/  @!P5 IMAD R33, R33, R2, R13 ;  /* 0x000000022121d224 */ /* 0x000fe200078e020d */
[----:B------:R-:W-:Y:S04]  /*6e10*/  BSSY B1, `(.L_x_249) ;  /* 0x0000006000017945 */ /* 0x000fe80003800000 */
[----:B------:R0:W-:Y:S01]  /*6e20*/  @!P5 STG.E.U8 desc[UR48][R10.64+0xd1], R33 ;  /* 0x0000d1210a00d986 */ /* 0x0001e2000c101130 */
[----:B------:R-:W-:Y:S05]  /*6e30*/  @P1 BRA `(.L_x_250) ;  /* 0x00000000000c1947 */ /* 0x000fea0003800000 */
[----:B------:R-:W5:Y:S02]  /*6e40*/  LDG.E.U8 R220, desc[UR48][R4.64+0xd0] ;  /* 0x0000d03004dc7981 */ /* 0x000f64000c1e1100 */
[----:B-----5:R-:W-:-:S05]  /*6e50*/  PRMT R13, R220, 0x8880, RZ ;  /* 0x00008880dc0d7816 */ /* 0x020fca00000000ff */
[----:B------:R-:W-:-:S07]  /*6e60*/  IMAD R13, R13, R16, RZ ;  /* 0x000000100d0d7224 */ /* 0x000fce00078e02ff */
.L_x_250:
[----:B------:R-:W-:Y:S05]  /*6e70*/  BSYNC B1 ;  /* 0x0000000000017941 */ /* 0x000fea0003800000 */
.L_x_249:
        /* <DEDUP_REMOVED lines=16> */
.L_x_252:
[----:B------:R-:W-:Y:S05]  /*6f80*/  BSYNC B1 ;  /* 0x0000000000017941 */ /* 0x000fea0003800000 */
.L_x_251:
[----:B------:R-:W-:Y:S01]  /*6f90*/  @!P0 IMAD R35, R35, R2, R13 ;  /* 0x0000000223238224 */ /* 0x000fe200078e020d */
[----:B------:R-:W-:Y:S04]  /*6fa0*/  BSSY B1, `(.L_x_253) ;  /* 0x0000006000017945 */ /* 0x000fe80003800000 */
[----:B------:R0:W-:Y:S01]  /*6fb0*/  @!P0 STG.E.U8 desc[UR48][R8.64+0xd1], R35 ;  /* 0x0000d12308008986 */ /* 0x0001e2000c101130 */
[----:B------:R-:W-:Y:S05]  /*6fc0*/  @P5 BRA `(.L_x_254) ;  /* 0x00000000000c5947 */ /* 0x000fea0003800000 */
[----:B------:R-:W5:Y:S02]  /*6fd0*/  LDG.E.U8 R220, desc[UR48][R20.64+0xd8] ;  /* 0x0000d83014dc7981 */ /* 0x000f64000c1e1100 */
[----:B-----5:R-:W-:-:S05]  /*6fe0*/  PRMT R13, R220, 0x8880, RZ ;  /* 0x00008880dc0d7816 */ /* 0x020fca00000000ff */
[----:B------:R-:W-:-:S07]  /*6ff0*/  IMAD R13, R13, R16, RZ ;  /* 0x000000100d0d7224 */ /* 0x000fce00078e02ff */
.L_x_254:
[----:B------:R-:W-:Y:S05]  /*7000*/  BSYNC B1 ;  /* 0x0000000000017941 */ /* 0x000fea0003800000 */
.L_x_253:
[----:B0-----:R-:W-:Y:S01]  /*7010*/  @!P5 IMAD R7, R36, R2, R13 ;  /* 0x000000022407d224 */ /* 0x001fe200078e020d */
[----:B------:R-:W-:Y:S04]  /*7020*/  BSSY B1, `(.L_x_255) ;  /* 0x0000006000017945 */ /* 0x000fe80003800000 */
[----:B------:R0:W-:Y:S01]  /*7030*/  @!P5 STG.E.U8 desc[UR48][R10.64+0xd8], R7 ;  /* 0x0000d8070a00d986 */ /* 0x0001e2000c101130 */
[----:B------:R-:W-:Y:S05]  /*7040*/  @P1 BRA `(.L_x_256) ;  /* 0x00000000000c1947 */ /* 0x000fea0003800000 */
[----:B------:R-:W5:Y:S02]  /*7050*/  LDG.E.U8 R220, desc[UR48][R20.64+0xd9] ;  /* 0x0000d93014dc7981 */ /* 0x000f64000c1e1100 */
[----:B-----5:R-:W-:-:S05]  /*7060*/  PRMT R13, R220, 0x8880, RZ ;  /* 0x00008880dc0d7816 */ /* 0x020fca00000000ff */
[----:B------:R-:W-:-:S07]  /*7070*/  IMAD R13, R13, R16, RZ ;  /* 0x000000100d0d7224 */ /* 0x000fce00078e02ff */
.L_x_256:
[----:B------:R-:W-:Y:S05]  /*7080*/  BSYNC B1 ;  /* 0x0000000000017941 */ /* 0x000fea0003800000 */
.L_x_255:
[----:B------:R-:W-:Y:S01]  /*7090*/  @!P1 IMAD R37, R37, R2, R13 ;  /* 0x0000000225259224 */ /* 0x000fe200078e020d */
[----:B------:R-:W-:Y:S04]  /*70a0*/  BSSY B1, `(.L_x_257) ;  /* 0x0000006000017945 */ /* 0x000fe80003800000 */
[----:B------:R0:W-:Y:S01]  /*70b0*/  @!P1 STG.E.U8 desc[UR48][R10.64+0xd9], R37 ;  /* 0x0000d9250a009986 */ /* 0x0001e2000c101130 */
[----:B------:R-:W-:Y:S05]  /*70c0*/  @P4 BRA `(.L_x_258) ;  /* 0x00000000000c4947 */ /* 0x000fea0003800000 */
[----:B------:R-:W5:Y:S02]  /*70d0*/  LDG.E.U8 R220, desc[UR48][R4.64+0xd8] ;  /* 0x0000d83004dc7981 */ /* 0x000f64000c1e1100 */
[----:B-----5:R-:W-:-:S05]  /*70e0*/  PRMT R13, R220, 0x8880, RZ ;  /* 0x00008880dc0d7816 */ /* 0x020fca00000000ff */
[----:B------:R-:W-:-:S07]  /*70f0*/  IMAD R13, R13, R16, RZ ;  /* 0x000000100d0d7224 */ /* 0x000fce00078e02ff */
.L_x_258:
[----:B------:R-:W-:Y:S05]  /*7100*/  BSYNC B1 ;  /* 0x0000000000017941 */ /* 0x000fea0003800000 */
.L_x_257:
[----:B0-----:R-:W-:Y:S01]  /*7110*/  @!P4 IMAD R7, R38, R2, R13 ;  /* 0x000000022607c224 */ /* 0x001fe200078e020d */
[----:B------:R-:W-:Y:S04]  /*7120*/  BSSY B1, `(.L_x_259) ;  /* 0x0000006000017945 */ /* 0x000fe80003800000 */
[----:B------:R0:W-:Y:S01]  /*7130*/  @!P4 STG.E.U8 desc[UR48][R8.64+0xd8], R7 ;  /* 0x0000d8070800c986 */ /* 0x0001e2000c101130 */
[----:B------:R-:W-:Y:S05]  /*7140*/  @P6 BRA `(.L_x_260) ;  /* 0x00000000000c6947 */ /* 0x000fea0003800000 */
[----:B------:R-:W5:Y:S02]  /*7150*/  LDG.E.U8 R220, desc[UR48][R4.64+0xd9] ;  /* 0x0000d93004dc7981 */ /* 0x000f64000c1e1100 */
[----:B-----5:R-:W-:-:S05]  /*7160*/  PRMT R13, R220, 0x8880, RZ ;  /* 0x00008880dc0d7816 */ /* 0x020fca00000000ff */
[----:B------:R-:W-:-:S07]  /*7170*/  IMAD R13, R13, R16, RZ ;  /* 0x000000100d0d7224 */ /* 0x000fce00078e02ff */
.L_x_260:
[----:B------:R-:W-:Y:S05]  /*7180*/  BSYNC B1 ;  /* 0x0000000000017941 */ /* 0x000fea0003800000 */
.L_x_259:
[----:B------:R-:W-:Y:S01]  /*7190*/  @!P6 IMAD R39, R39, R2, R13 ;  /* 0x000000022727e224 */ /* 0x000fe200078e020d */
[----:B------:R-:W-:Y:S04]  /*71a0*/  BSSY B1, `(.L_x_261) ;  /* 0x0000006000017945 */ /* 0x000fe80003800000 */
[----:B------:R0:W-:Y:S01]  /*71b0*/  @!P6 STG.E.U8 desc[UR48][R8.64+0xd9], R39 ;  /* 0x0000d9270800e986 */ /* 0x0001e2000c101130 */
[----:B------:R-:W-:Y:S05]  /*71c0*/  @P2 BRA `(.L_x_262) ;  /* 0x00000000000c2947 */ /* 0x000fea0003800000 */
[----:B------:R-:W5:Y:S02]  /*71d0*/  LDG.E.U8 R220, desc[UR48][R20.64+0xe0] ;  /* 0x0000e03014dc7981 */ /* 0x000f64000c1e1100 */
[----:B-----5:R-:W-:-:S05]  /*71e0*/  PRMT R13, R220, 0x8880, RZ ;  /* 0x00008880dc0d7816 */ /* 0x020fca00000000ff */
[----:B------:R-:W-:-:S07]  /*71f0*/  IMAD R13, R13, R16, RZ ;  /* 0x000000100d0d7224 */ /* 0x000fce00078e02ff */
.L_x_262:
[----:B------:R-:W-:Y:S05]  /*7200*/  BSYNC B1 ;  /* 0x0000000000017941 */ /* 0x000fea0003800000 */
.L_x_261:
        /* <DEDUP_REMOVED lines=16> */
.L_x_264:
[----:B------:R-:W-:Y:S05]  /*7310*/  BSYNC B1 ;  /* 0x0000000000017941 */ /* 0x000fea0003800000 */
.L_x_263:
[----:B------:R-:W-:Y:S01]  /*7320*/  @!P4 IMAD R41, R41, R2, R13 ;  /* 0x000000022929c224 */ /* 0x000fe200078e020d */
[----:B------:R-:W-:Y:S04]  /*7330*/  BSSY B1, `(.L_x_265) ;  /* 0x0000006000017945 */ /* 0x000fe80003800000 */
[----:B------:R0:W-:Y:S01]  /*7340*/  @!P4 STG.E.U8 desc[UR48][R10.64+0xe1], R41 ;  /* 0x0000e1290a00c986 */ /* 0x0001e2000c101130 */
[----:B------:R-:W-:Y:S05]  /*7350*/  @P3 BRA `(.L_x_266) ;  /* 0x00000000000c3947 */ /* 0x000fea0003800000 */
[----:B------:R-:W5:Y:S02]  /*7360*/  LDG.E.U8 R220, desc[UR48][R4.64+0xe0] ;  /* 0x0000e03004dc7981 */ /* 0x000f64000c1e1100 */
[----:B-----5:R-:W-:-:S05]  /*7370*/  PRMT R13, R220, 0x8880, RZ ;  /* 0x00008880dc0d7816 */ /* 0x020fca00000000ff */
[----:B------:R-:W-:-:S07]  /*7380*/  IMAD R13, R13, R16, RZ ;  /* 0x000000100d0d7224 */ /* 0x000fce00078e02ff */
.L_x_266:
[----:B------:R-:W-:Y:S05]  /*7390*/  BSYNC B1 ;  /* 0x0000000000017941 */ /* 0x000fea0003800000 */
.L_x_265:
[----:B0-----:R-:W-:Y:S01]  /*73a0*/  @!P3 IMAD R7, R42, R2, R13 ;  /* 0x000000022a07b224 */ /* 0x001fe200078e020d */
[----:B------:R-:W-:Y:S04]  /*73b0*/  BSSY B1, `(.L_x_267) ;  /* 0x0000006000017945 */ /* 0x000fe80003800000 */
[----:B------:R0:W-:Y:S01]  /*73c0*/  @!P3 STG.E.U8 desc[UR48][R8.64+0xe0], R7 ;  /* 0x0000e0070800b986 */ /* 0x0001e2000c101130 */
[----:B------:R-:W-:Y:S05]  /*73d0*/  @P2 BRA `(.L_x_268) ;  /* 0x00000000000c2947 */ /* 0x000fea0003800000 */
[----:B------:R-:W5:Y:S02]  /*73e0*/  LDG.E.U8 R220, desc[UR48][R4.64+0xe1] ;  /* 0x0000e13004dc7981 */ /* 0x000f64000c1e1100 */
[----:B-----5:R-:W-:-:S05]  /*73f0*/  PRMT R13, R220, 0x8880, RZ ;  /* 0x00008880dc0d7816 */ /* 0x020fca00000000ff */
[----:B------:R-:W-:-:S07]  /*7400*/  IMAD R13, R13, R16, RZ ;  /* 0x000000100d0d7224 */ /* 0x000fce00078e02ff */
.L_x_268:
[----:B------:R-:W-:Y:S05]  /*7410*/  BSYNC B1 ;  /* 0x0000000000017941 */ /* 0x000fea0003800000 */
.L_x_267:
[----:B------:R-:W-:Y:S01]  /*7420*/  @!P2 IMAD R43, R43, R2, R13 ;  /* 0x000000022b2ba224 */ /* 0x000fe200078e020d */
[----:B------:R-:W-:Y:S04]  /*7430*/  BSSY B1, `(.L_x_269) ;  /* 0x0000006000017945 */ /* 0x000fe80003800000 */
[----:B------:R0:W-:Y:S01]  /*7440*/  @!P2 STG.E.U8 desc[UR48][R8.64+0xe1], R43 ;  /* 0x0000e12b0800a986 */ /* 0x0001e2000c101130 */
[----:B------:R-:W-:Y:S05]  /*7450*/  @P6 BRA `(.L_x_270) ;  /* 0x00000000000c6947 */ /* 0x000fea0003800000 */
[----:B------:R-:W5:Y:S02]  /*7460*/  LDG.E.U8 R220, desc[UR48][R20.64+0xe8] ;  /* 0x0000e83014dc7981 */ /* 0x000f64000c1e1100 */
[----:B-----5:R-:W-:-:S05]  /*7470*/  PRMT R13, R220, 0x8880, RZ ;  /* 0x00008880dc0d7816 */ /* 0x020fca00000000ff */
[----:B------:R-:W-:-:S07]  /*7480*/  IMAD R13, R13, R16, RZ ;  /* 0x000000100d0d7224 */ /* 0x000fce00078e02ff */
.L_x_270:
[----:B------:R-:W-:Y:S05]  /*7490*/  BSYNC B1 ;  /* 0x0000000000017941 */ /* 0x000fea0003800000 */
.L_x_269:
[----:B0-----:R-:W-:Y:S01]  /*74a0*/  @!P6 IMAD R7, R44, R2, R13 ;  /* 0x000000022c07e224 */ /* 0x001fe200078e020d */
[----:B------:R-:W-:Y:S04]  /*74b0*/  BSSY B1, `(.L_x_271) ;  /* 0x0000006000017945 */ /* 0x000fe80003800000 */
[----:B------:R0:W-:Y:S01]  /*74c0*/  @!P6 STG.E.U8 desc[UR48][R10.64+0xe8], R7 ;  /* 0x0000e8070a00e986 */ /* 0x0001e2000c101130 */
[----:B------:R-:W-:Y:S05]  /*74d0*/  @P5 BRA `(.L_x_272) ;  /* 0x00000000000c5947 */ /* 0x000fea0003800000 */
[----:B------:R-:W5:Y:S02]  /*74e0*/  LDG.E.U8 R220, desc[UR48][R20.64+0xe9] ;  /* 0x0000e93014dc7981 */ /* 0x000f64000c1e1100 */
[----:B-----5:R-:W-:-:S05]  /*74f0*/  PRMT R13, R220, 0x8880, RZ ;  /* 0x00008880dc0d7816 */ /* 0x020fca00000000ff */
[----:B------:R-:W-:-:S07]  /*7500*/  IMAD R13, R13, R16, RZ ;  /* 0x000000100d0d7224 */ /* 0x000fce00078e02ff */
.L_x_272:
[----:B------:R-:W-:Y:S05]  /*7510*/  BSYNC B1 ;  /* 0x0000000000017941 */ /* 0x000fea0003800000 */
.L_x_271:
[----:B------:R-:W-:Y:S01]  /*7520*/  @!P5 IMAD R45, R45, R2, R13 ;  /* 0x000000022d2dd224 */ /* 0x000fe200078e020d */
[----:B------:R-:W-:Y:S04]  /*7530*/  BSSY B1, `(.L_x_273) ;  /* 0x0000006000017945 */ /* 0x000fe80003800000 */
[----:B------:R0:W-:Y:S01]  /*7540*/  @!P5 STG.E.U8 desc[UR48][R10.64+0xe9], R45 ;  /* 0x0000e92d0a00d986 */ /* 0x0001e2000c101130 */
[----:B------:R-:W-:Y:S05]  /*7550*/  @P1 BRA `(.L_x_274) ;  /* 0x00000000000c1947 */ /* 0x000fea0003800000 */
[----:B------:R-:W5:Y:S02]  /*7560*/  LDG.E.U8 R220, desc[UR48][R4.64+0xe8] ;  /* 0x0000e83004dc7981 */ /* 0x000f64000c1e1100 */
[----:B-----5:R-:W-:-:S05]  /*7570*/  PRMT R13, R220, 0x8880, RZ ;  /* 0x00008880dc0d7816 */ /* 0x020fca00000000ff */
[----:B------:R-:W-:-:S07]  /*7580*/  IMAD R13, R13, R16, RZ ;  /* 0x000000100d0d7224 */ /* 0x000fce00078e02ff */
.L_x_274:
[----:B------:R-:W-:Y:S05]  /*7590*/  BSYNC B1 ;  /* 0x0000000000017941 */ /* 0x000fea0003800000 */
.L_x_273:
        /* <DEDUP_REMOVED lines=16> */
.L_x_276:
[----:B------:R-:W-:Y:S05]  /*76a0*/  BSYNC B1 ;  /* 0x0000000000017941 */ /* 0x000fea0003800000 */
.L_x_275:
[----:B------:R-:W-:Y:S01]  /*76b0*/  @!P0 IMAD R47, R47, R2, R13 ;  /* 0x000000022f2f8224 */ /* 0x000fe200078e020d */
[----:B------:R-:W-:Y:S04]  /*76c0*/  BSSY B1, `(.L_x_277) ;  /* 0x0000006000017945 */ /* 0x000fe80003800000 */
[----:B------:R0:W-:Y:S01]  /*76d0*/  @!P0 STG.E.U8 desc[UR48][R8.64+0xe9], R47 ;  /* 0x0000e92f08008986 */ /* 0x0001e2000c101130 */
[----:B------:R-:W-:Y:S05]  /*76e0*/  @P5 BRA `(.L_x_278) ;  /* 0x00000000000c5947 */ /* 0x000fea0003800000 */
[----:B------:R-:W5:Y:S02]  /*76f0*/  LDG.E.U8 R220, desc[UR48][R20.64+0xf0] ;  /* 0x0000f03014dc7981 */ /* 0x000f64000c1e1100 */
[----:B-----5:R-:W-:-:S05]  /*7700*/  PRMT R13, R220, 0x8880, RZ ;  /* 0x00008880dc0d7816 */ /* 0x020fca00000000ff */
[----:B------:R-:W-:-:S07]  /*7710*/  IMAD R13, R13, R16, RZ ;  /* 0x000000100d0d7224 */ /* 0x000fce00078e02ff */
.L_x_278:
[----:B------:R-:W-:Y:S05]  /*7720*/  BSYNC B1 ;  /* 0x0000000000017941 */ /* 0x000fea0003800000 */
.L_x_277:
[----:B0-----:R-:W-:Y:S01]  /*7730*/  @!P5 IMAD R7, R48, R2, R13 ;  /* 0x000000023007d224 */ /* 0x001fe200078e020d */
[----:B------:R-:W-:Y:S04]  /*7740*/  BSSY B1, `(.L_x_279) ;  /* 0x0000006000017945 */ /* 0x000fe80003800000 */
[----:B------:R0:W-:Y:S01]  /*7750*/  @!P5 STG.E.U8 desc[UR48][R10.64+0xf0], R7 ;  /* 0x0000f0070a00d986 */ /* 0x0001e2000c101130 */
[----:B------:R-:W-:Y:S05]  /*7760*/  @P1 BRA `(.L_x_280) ;  /* 0x00000000000c1947 */ /* 0x000fea0003800000 */
[----:B------:R-:W5:Y:S02]  /*7770*/  LDG.E.U8 R220, desc[UR48][R20.64+0xf1] ;  /* 0x0000f13014dc7981 */ /* 0x000f64000c1e1100 */
[----:B-----5:R-:W-:-:S05]  /*7780*/  PRMT R13, R220, 0x8880, RZ ;  /* 0x00008880dc0d7816 */ /* 0x020fca00000000ff */
[----:B------:R-:W-:-:S07]  /*7790*/  IMAD R13, R13, R16, RZ ;  /* 0x000000100d0d7224 */ /* 0x000fce00078e02ff */
.L_x_280:
[----:B------:R-:W-:Y:S05]  /*77a0*/  BSYNC B1 ;  /* 0x0000000000017941 */ /* 0x000fea0003800000 */
.L_x_279:
[----:B------:R-:W-:Y:S01]  /*77b0*/  @!P1 IMAD R49, R49, R2, R13 ;  /* 0x0000000231319224 */ /* 0x000fe200078e020d */
[----:B------:R-:W-:Y:S04]  /*77c0*/  BSSY B1, `(.L_x_281) ;  /* 0x0000006000017945 */ /* 0x000fe80003800000 */
[----:B------:R0:W-:Y:S01]  /*77d0*/  @!P1 STG.E.U8 desc[UR48][R10.64+0xf1], R49 ;  /* 0x0000f1310a009986 */ /* 0x0001e2000c101130 */
[----:B------:R-:W-:Y:S05]  /*77e0*/  @P4 BRA `(.L_x_282) ;  /* 0x00000000000c4947 */ /* 0x000fea0003800000 */
[----:B------:R-:W5:Y:S02]  /*77f0*/  LDG.E.U8 R220, desc[UR48][R4.64+0xf0] ;  /* 0x0000f03004dc7981 */ /* 0x000f64000c1e1100 */
[----:B-----5:R-:W-:-:S05]  /*7800*/  PRMT R13, R220, 0x8880, RZ ;  /* 0x00008880dc0d7816 */ /* 0x020fca00000000ff */
[----:B------:R-:W-:-:S07]  /*7810*/  IMAD R13, R13, R16, RZ ;  /* 0x000000100d0d7224 */ /* 0x000fce00078e02ff */
.L_x_282:
[----:B------:R-:W-:Y:S05]  /*7820*/  BSYNC B1 ;  /* 0x0000000000017941 */ /* 0x000fea0003800000 */
.L_x_281:
[----:B0-----:R-:W-:Y:S01]  /*7830*/  @!P4 IMAD R7, R50, R2, R13 ;  /* 0x000000023207c224 */ /* 0x001fe200078e020d */
[----:B------:R-:W-:Y:S04]  /*7840*/  BSSY B1, `(.L_x_283) ;  /* 0x0000006000017945 */ /* 0x000fe80003800000 */
[----:B------:R0:W-:Y:S01]  /*7850*/  @!P4 STG.E.U8 desc[UR48][R8.64+0xf0], R7 ;  /* 0x0000f0070800c986 */ /* 0x0001e2000c101130 */
[----:B------:R-:W-:Y:S05]  /*7860*/  @P6 BRA `(.L_x_284) ;  /* 0x00000000000c6947 */ /* 0x000fea0003800000 */
[----:B------:R-:W5:Y:S02]  /*7870*/  LDG.E.U8 R220, desc[UR48][R4.64+0xf1] ;  /* 0x0000f13004dc7981 */ /* 0x000f64000c1e1100 */
[----:B-----5:R-:W-:-:S05]  /*7880*/  PRMT R13, R220, 0x8880, RZ ;  /* 0x00008880dc0d7816 */ /* 0x020fca00000000ff */
[----:B------:R-:W-:-:S07]  /*7890*/  IMAD R13, R13, R16, RZ ;  /* 0x000000100d0d7224 */ /* 0x000fce00078e02ff */
.L_x_284:
[----:B------:R-:W-:Y:S05]  /*78a0*/  BSYNC B1 ;  /* 0x0000000000017941 */ /* 0x000fea0003800000 */
.L_x_283:
[----:B------:R-:W-:Y:S01]  /*78b0*/  @!P6 IMAD R51, R51, R2, R13 ;  /* 0x000000023333e224 */ /* 0x000fe200078e020d */
[----:B------:R-:W-:Y:S04]  /*78c0*/  BSSY B1, `(.L_x_285) ;  /* 0x0000006000017945 */ /* 0x000fe80003800000 */
[----:B------:R0:W-:Y:S01]  /*78d0*/  @!P6 STG.E.U8 desc[UR48][R8.64+0xf1], R51 ;  /* 0x0000f1330800e986 */ /* 0x0001e2000c101130 */
[----:B------:R-:W-:Y:S05]  /*78e0*/  @P2 BRA `(.L_x_286) ;  /* 0x00000000000c2947 */ /* 0x000fea0003800000 */
[----:B------:R-:W5:Y:S02]  /*78f0*/  LDG.E.U8 R220, desc[UR48][R20.64+0xf8] ;  /* 0x0000f83014dc7981 */ /* 0x000f64000c1e1100 */
[----:B-----5:R-:W-:-:S05]  /*7900*/  PRMT R13, R220, 0x8880, RZ ;  /* 0x00008880dc0d7816 */ /* 0x020fca00000000ff */
[----:B------:R-:W-:-:S07]  /*7910*/  IMAD R13, R13, R16, RZ ;  /* 0x000000100d0d7224 */ /* 0x000fce00078e02ff */
.L_x_286:
[----:B------:R-:W-:Y:S05]  /*7920*/  BSYNC B1 ;  /* 0x0000000000017941 */ /* 0x000fea0003800000 */
.L_x_285:
        /* <DEDUP_REMOVED lines=16> */
.L_x_288:
[----:B------:R-:W-:Y:S05]  /*7a30*/  BSYNC B1 ;  /* 0x0000000000017941 */ /* 0x000fea0003800000 */
.L_x_287:
[----:B------:R-:W-:Y:S01]  /*7a40*/  @!P4 IMAD R53, R53, R2, R13 ;  /* 0x000000023535c224 */ /* 0x000fe200078e020d */
[----:B------:R-:W-:Y:S04]  /*7a50*/  BSSY B1, `(.L_x_289) ;  /* 0x0000006000017945 */ /* 0x000fe80003800000 */
[----:B------:R0:W-:Y:S01]  /*7a60*/  @!P4 STG.E.U8 desc[UR48][R10.64+0xf9], R53 ;  /* 0x0000f9350a00c986 */ /* 0x0001e2000c101130 */
[----:B------:R-:W-:Y:S05]  /*7a70*/  @P3 BRA `(.L_x_290) ;  /* 0x00000000000c3947 */ /* 0x000fea0003800000 */
[----:B------:R-:W5:Y:S02]  /*7a80*/  LDG.E.U8 R220, desc[UR48][R4.64+0xf8] ;  /* 0x0000f83004dc7981 */ /* 0x000f64000c1e1100 */
[----:B-----5:R-:W-:-:S05]  /*7a90*/  PRMT R13, R220, 0x8880, RZ ;  /* 0x00008880dc0d7816 */ /* 0x020fca00000000ff */
[----:B------:R-:W-:-:S07]  /*7aa0*/  IMAD R13, R13, R16, RZ ;  /* 0x000000100d0d7224 */ /* 0x000fce00078e02ff */
.L_x_290:
[----:B------:R-:W-:Y:S05]  /*7ab0*/  BSYNC B1 ;  /* 0x0000000000017941 */ /* 0x000fea0003800000 */
.L_x_289:
[----:B0-----:R-:W-:Y:S01]  /*7ac0*/  @!P3 IMAD R7, R54, R2, R13 ;  /* 0x000000023607b224 */ /* 0x001fe200078e020d */
[----:B------:R-:W-:Y:S04]  /*7ad0*/  BSSY B1, `(.L_x_291) ;  /* 0x0000006000017945 */ /* 0x000fe80003800000 */
[----:B------:R0:W-:Y:S01]  /*7ae0*/  @!P3 STG.E.U8 desc[UR48][R8.64+0xf8], R7 ;  /* 0x0000f8070800b986 */ /* 0x0001e2000c101130 */
[----:B------:R-:W-:Y:S05]  /*7af0*/  @P2 BRA `(.L_x_292) ;  /* 0x00000000000c2947 */ /* 0x000fea0003800000 */
[----:B------:R-:W5:Y:S02]  /*7b00*/  LDG.E.U8 R220, desc[UR48][R4.64+0xf9] ;  /* 0x0000f93004dc7981 */ /* 0x000f64000c1e1100 */
[----:B-----5:R-:W-:-:S05]  /*7b10*/  PRMT R13, R220, 0x8880, RZ ;  /* 0x00008880dc0d7816 */ /* 0x020fca00000000ff */
[----:B------:R-:W-:-:S07]  /*7b20*/  IMAD R13, R13, R16, RZ ;  /* 0x000000100d0d7224 */ /* 0x000fce00078e02ff */
.L_x_292:
[----:B------:R-:W-:Y:S05]  /*7b30*/  BSYNC B1 ;  /* 0x0000000000017941 */ /* 0x000fea0003800000 */
.L_x_291:
[----:B------:R-:W-:Y:S01]  /*7b40*/  @!P2 IMAD R55, R55, R2, R13 ;  /* 0x000000023737a224 */ /* 0x000fe200078e020d */
[----:B------:R-:W-:Y:S04]  /*7b50*/  BSSY B1, `(.L_x_293) ;  /* 0x0000006000017945 */ /* 0x000fe80003800000 */
[----:B------:R0:W-:Y:S01]  /*7b60*/  @!P2 STG.E.U8 desc[UR48][R8.64+0xf9], R55 ;  /* 0x0000f9370800a986 */ /* 0x0001e2000c101130 */
[----:B------:R-:W-:Y:S05]  /*7b70*/  @P6 BRA `(.L_x_294) ;  /* 0x00000000000c6947 */ /* 0x000fea0003800000 */
[----:B------:R-:W5:Y:S02]  /*7b80*/  LDG.E.U8 R220, desc[UR48][R20.64+0x100] ;  /* 0x0001003014dc7981 */ /* 0x000f64000c1e1100 */
[----:B-----5:R-:W-:-:S05]  /*7b90*/  PRMT R13, R220, 0x8880, RZ ;  /* 0x00008880dc0d7816 */ /* 0x020fca00000000ff */
[----:B------:R-:W-:-:S07]  /*7ba0*/  IMAD R13, R13, R16, RZ ;  /* 0x000000100d0d7224 */ /* 0x000fce00078e02ff */
.L_x_294:
[----:B------:R-:W-:Y:S05]  /*7bb0*/  BSYNC B1 ;  /* 0x0000000000017941 */ /* 0x000fea0003800000 */
.L_x_293:
[----:B0-----:R-:W-:Y:S01]  /*7bc0*/  @!P6 IMAD R7, R56, R2, R13 ;  /* 0x000000023807e224 */ /* 0x001fe200078e020d */
[----:B------:R-:W-:Y:S04]  /*7bd0*/  BSSY B1, `(.L_x_295) ;  /* 0x0000006000017945 */ /* 0x000fe80003800000 */
[----:B------:R0:W-:Y:S01]  /*7be0*/  @!P6 STG.E.U8 desc[UR48][R10.64+0x100], R7 ;  /* 0x000100070a00e986 */ /* 0x0001e2000c101130 */
[----:B------:R-:W-:Y:S05]  /*7bf0*/  @P5 BRA `(.L_x_296) ;  /* 0x00000000000c5947 */ /* 0x000fea0003800000 */
[----:B------:R-:W5:Y:S02]  /*7c00*/  LDG.E.U8 R220, desc[UR48][R20.64+0x101] ;  /* 0x0001013014dc7981 */ /* 0x000f64000c1e1100 */
[----:B-----5:R-:W-:-:S05]  /*7c10*/  PRMT R13, R220, 0x8880, RZ ;  /* 0x00008880dc0d7816 */ /* 0x020fca00000000ff */
[----:B------:R-:W-:-:S07]  /*7c20*/  IMAD R13, R13, R16, RZ ;  /* 0x000000100d0d7224 */ /* 0x000fce00078e02ff */
.L_x_296:
[----:B------:R-:W-:Y:S05]  /*7c30*/  BSYNC B1 ;  /* 0x0000000000017941 */ /* 0x000fea0003800000 */
.L_x_295:
[----:B------:R-:W-:Y:S01]  /*7c40*/  @!P5 IMAD R57, R57, R2, R13 ;  /* 0x000000023939d224 */ /* 0x000fe200078e020d */
[----:B------:R-:W-:Y:S04]  /*7c50*/  BSSY B1, `(.L_x_297) ;  /* 0x0000006000017945 */ /* 0x000fe80003800000 */
[----:B------:R0:W-:Y:S01]  /*7c60*/  @!P5 STG.E.U8 desc[UR48][R10.64+0x101], R57 ;  /* 0x000101390a00d986 */ /* 0x0001e2000c101130 */
[----:B------:R-:W-:Y:S05]  /*7c70*/  @P1 BRA `(.L_x_298) ;  /* 0x00000000000c1947 */ /* 0x000fea0003800000 */
[----:B------:R-:W5:Y:S02]  /*7c80*/  LDG.E.U8 R220, desc[UR48][R4.64+0x100] ;  /* 0x0001003004dc7981 */ /* 0x000f64000c1e1100 */
[----:B-----5:R-:W-:-:S05]  /*7c90*/  PRMT R13, R220, 0x8880, RZ ;  /* 0x00008880dc0d7816 */ /* 0x020fca00000000ff */
[----:B------:R-:W-:-:S07]  /*7ca0*/  IMAD R13, R13, R16, RZ ;  /* 0x000000100d0d7224 */ /* 0x000fce00078e02ff */
.L_x_298:
[----:B------:R-:W-:Y:S05]  /*7cb0*/  BSYNC B1 ;  /* 0x0000000000017941 */ /* 0x000fea0003800000 */
.L_x_297:
        /* <DEDUP_REMOVED lines=16> */
.L_x_300:
[----:B------:R-:W-:Y:S05]  /*7dc0*/  BSYNC B1 ;  /* 0x0000000000017941 */ /* 0x000fea0003800000 */
.L_x_299:
[----:B------:R-:W-:Y:S01]  /*7dd0*/  @!P0 IMAD R59, R59, R2, R13 ;  /* 0x000000023b3b8224 */ /* 0x000fe200078e020d */
[----:B------:R-:W-:Y:S04]  /*7de0*/  BSSY B1, `(.L_x_301) ;  /* 0x0000006000017945 */ /* 0x000fe80003800000 */
[----:B------:R0:W-:Y:S01]  /*7df0*/  @!P0 STG.E.U8 desc[UR48][R8.64+0x101], R59 ;  /* 0x0001013b08008986 */ /* 0x0001e2000c101130 */
[----:B------:R-:W-:Y:S05]  /*7e00*/  @P5 BRA `(.L_x_302) ;  /* 0x00000000000c5947 */ /* 0x000fea0003800000 */
[----:B------:R-:W5:Y:S02]  /*7e10*/  LDG.E.U8 R220, desc[UR48][R20.64+0x108] ;  /* 0x0001083014dc7981 */ /* 0x000f64000c1e1100 */
[----:B-----5:R-:W-:-:S05]  /*7e20*/  PRMT R13, R220, 0x8880, RZ ;  /* 0x00008880dc0d7816 */ /* 0x020fca00000000ff */
[----:B------:R-:W-:-:S07]  /*7e30*/  IMAD R13, R13, R16, RZ ;  /* 0x000000100d0d7224 */ /* 0x000fce00078e02ff */
.L_x_302:
[----:B------:R-:W-:Y:S05]  /*7e40*/  BSYNC B1 ;  /* 0x0000000000017941 */ /* 0x000fea0003800000 */
.L_x_301:
[----:B0-----:R-:W-:Y:S01]  /*7e50*/  @!P5 IMAD R7, R60, R2, R13 ;  /* 0x000000023c07d224 */ /* 0x001fe200078e020d */
[----:B------:R-:W-:Y:S04]  /*7e60*/  BSSY B1, `(.L_x_303) ;  /* 0x0000006000017945 */ /* 0x000fe80003800000 */
[----:B------:R0:W-:Y:S01]  /*7e70*/  @!P5 STG.E.U8 desc[UR48][R10.64+0x108], R7 ;  /* 0x000108070a00d986 */ /* 0x0001e2000c101130 */
[----:B------:R-:W-:Y:S05]  /*7e80*/  @P1 BRA `(.L_x_304) ;  /* 0x00000000000c1947 */ /* 0x000fea0003800000 */
[----:B------:R-:W5:Y:S02]  /*7e90*/  LDG.E.U8 R220, desc[UR48][R20.64+0x109] ;  /* 0x0001093014dc7981 */ /* 0x000f64000c1e1100 */
[----:B-----5:R-:W-:-:S05]  /*7ea0*/  PRMT R13, R220, 0x8880, RZ ;  /* 0x00008880dc0d7816 */ /* 0x020fca00000000ff */
[----:B------:R-:W-:-:S07]  /*7eb0*/  IMAD R13, R13, R16, RZ ;  /* 0x000000100d0d7224 */ /* 0x000fce00078e02ff */
.L_x_304:
[----:B------:R-:W-:Y:S05]  /*7ec0*/  BSYNC B1 ;  /* 0x0000000000017941 */ /* 0x000fea0003800000 */
.L_x_303:
[----:B------:R-:W-:Y:S01]  /*7ed0*/  @!P1 IMAD R61, R61, R2, R13 ;  /* 0x000000023d3d9224 */ /* 0x000fe200078e020d */
[----:B------:R-:W-:Y:S04]  /*7ee0*/  BSSY B1, `(.L_x_305) ;  /* 0x0000006000017945 */ /* 0x000fe80003800000 */
[----:B------:R0:W-:Y:S01]  /*7ef0*/  @!P1 STG.E.U8 desc[UR48][R10.64+0x109], R61 ;  /* 0x0001093d0a009986 */ /* 0x0001e2000c101130 */
[----:B------:R-:W-:Y:S05]  /*7f00*/  @P4 BRA `(.L_x_306) ;  /* 0x00000000000c4947 */ /* 0x000fea0003800000 */
[----:B------:R-:W5:Y:S02]  /*7f10*/  LDG.E.U8 R220, desc[UR48][R4.64+0x108] ;  /* 0x0001083004dc7981 */ /* 0x000f64000c1e1100 */
[----:B-----5:R-:W-:-:S05]  /*7f20*/  PRMT R13, R220, 0x8880, RZ ;  /* 0x00008880dc0d7816 */ /* 0x020fca00000000ff */
[----:B------:R-:W-:-:S07]  /*7f30*/  IMAD R13, R13, R16, RZ ;  /* 0x000000100d0d7224 */ /* 0x000fce00078e02ff */
.L_x_306:
[----:B------:R-:W-:Y:S05]  /*7f40*/  BSYNC B1 ;  /* 0x0000000000017941 */ /* 0x000fea0003800000 */
.L_x_305:
[----:B0-----:R-:W-:Y:S01]  /*7f50*/  @!P4 IMAD R7, R62, R2, R13 ;  /* 0x000000023e07c224 */ /* 0x001fe200078e020d */
[----:B------:R-:W-:Y:S04]  /*7f60*/  BSSY B1, `(.L_x_307) ;  /* 0x0000006000017945 */ /* 0x000fe80003800000 */
[----:B------:R0:W-:Y:S01]  /*7f70*/  @!P4 STG.E.U8 desc[UR48][R8.64+0x108], R7 ;  /* 0x000108070800c986 */ /* 0x0001e2000c101130 */
[----:B------:R-:W-:Y:S05]  /*7f80*/  @P6 BRA `(.L_x_308) ;  /* 0x00000000000c6947 */ /* 0x000fea0003800000 */
[----:B------:R-:W5:Y:S02]  /*7f90*/  LDG.E.U8 R220, desc[UR48][R4.64+0x109] ;  /* 0x0001093004dc7981 */ /* 0x000f64000c1e1100 */
[----:B-----5:R-:W-:-:S05]  /*7fa0*/  PRMT R13, R220, 0x8880, RZ ;  /* 0x00008880dc0d7816 */ /* 0x020fca00000000ff */
[----:B------:R-:W-:-:S07]  /*7fb0*/  IMAD R13, R13, R16, RZ ;  /* 0x000000100d0d7224 */ /* 0x000fce00078e02ff */
.L_x_308:
[----:B------:R-:W-:Y:S05]  /*7fc0*/  BSYNC B1 ;  /* 0x0000000000017941 */ /* 0x000fea0003800000 */
.L_x_307:
[----:B------:R-:W-:Y:S01]  /*7fd0*/  @!P6 IMAD R63, R63, R2, R13 ;  /* 0x000000023f3fe224 */ /* 0x000fe200078e020d */
[----:B------:R-:W-:Y:S04]  /*7fe0*/  BSSY B1, `(.L_x_309) ;  /* 0x0000006000017945 */ /* 0x000fe80003800000 */
[----:B------:R0:W-:Y:S01]  /*7ff0*/  @!P6 STG.E.U8 desc[UR48][R8.64+0x109], R63 ;  /* 0x0001093f0800e986 */ /* 0x0001e2000c101130 */
[----:B------:R-:W-:Y:S05]  /*8000*/  @P2 BRA `(.L_x_310) ;  /* 0x00000000000c2947 */ /* 0x000fea0003800000 */
[----:B------:R-:W5:Y:S02]  /*8010*/  LDG.E.U8 R220, desc[UR48][R20.64+0x110] ;  /* 0x0001103014dc7981 */ /* 0x000f64000c1e1100 */
[----:B-----5:R-:W-:-:S05]  /*8020*/  PRMT R13, R220, 0x8880, RZ ;  /* 0x00008880dc0d7816 */ /* 0x020fca00000000ff */
[----:B------:R-:W-:-:S07]  /*8030*/  IMAD R13, R13, R16, RZ ;  /* 0x000000100d0d7224 */ /* 0x000fce00078e02ff */
.L_x_310:
[----:B------:R-:W-:Y:S05]  /*8040*/  BSYNC B1 ;  /* 0x0000000000017941 */ /* 0x000fea0003800000 */
.L_x_309:
        /* <DEDUP_REMOVED lines=16> */
.L_x_312:
[----:B------:R-:W-:Y:S05]  /*8150*/  BSYNC B1 ;  /* 0x0000000000017941 */ /* 0x000fea0003800000 */
.L_x_311:
[----:B------:R-:W-:Y:S01]  /*8160*/  @!P4 IMAD R65, R65, R2, R13 ;  /* 0x000000024141c224 */ /* 0x000fe200078e020d */
[----:B------:R-:W-:Y:S04]  /*8170*/  BSSY B1, `(.L_x_313) ;  /* 0x0000006000017945 */ /* 0x000fe80003800000 */
[----:B------:R0:W-:Y:S01]  /*8180*/  @!P4 STG.E.U8 desc[UR48][R10.64+0x111], R65 ;  /* 0x000111410a00c986 */ /* 0x0001e2000c101130 */
[----:B------:R-:W-:Y:S05]  /*8190*/  @P3 BRA `(.L_x_314) ;  /* 0x00000000000c3947 */ /* 0x000fea0003800000 */
[----:B------:R-:W5:Y:S02]  /*81a0*/  LDG.E.U8 R220, desc[UR48][R4.64+0x110] ;  /* 0x0001103004dc7981 */ /* 0x000f64000c1e1100 */
[----:B-----5:R-:W-:-:S05]  /*81b0*/  PRMT R13, R220, 0x8880, RZ ;  /* 0x00008880dc0d7816 */ /* 0x020fca00000000ff */
[----:B------:R-:W-:-:S07]  /*81c0*/  IMAD R13, R13, R16, RZ ;  /* 0x000000100d0d7224 */ /* 0x000fce00078e02ff */
.L_x_314:
[----:B------:R-:W-:Y:S05]  /*81d0*/  BSYNC B1 ;  /* 0x0000000000017941 */ /* 0x000fea0003800000 */
.L_x_313:
[----:B0-----:R-:W-:Y:S01]  /*81e0*/  @!P3 IMAD R7, R66, R2, R13 ;  /* 0x000000024207b224 */ /* 0x001fe200078e020d */
[----:B------:R-:W-:Y:S04]  /*81f0*/  BSSY B1, `(.L_x_315) ;  /* 0x0000006000017945 */ /* 0x000fe80003800000 */
[----:B------:R0:W-:Y:S01]  /*8200*/  @!P3 STG.E.U8 desc[UR48][R8.64+0x110], R7 ;  /* 0x000110070800b986 */ /* 0x0001e2000c101130 */
[----:B------:R-:W-:Y:S05]  /*8210*/  @P2 BRA `(.L_x_316) ;  /* 0x00000000000c2947 */ /* 0x000fea0003800000 */
[----:B------:R-:W5:Y:S02]  /*8220*/  LDG.E.U8 R220, desc[UR48][R4.64+0x111] ;  /* 0x0001113004dc7981 */ /* 0x000f64000c1e1100 */
[----:B-----5:R-:W-:-:S05]  /*8230*/  PRMT R13, R220, 0x8880, RZ ;  /* 0x00008880dc0d7816 */ /* 0x020fca00000000ff */
[----:B------:R-:W-:-:S07]  /*8240*/  IMAD R13, R13, R16, RZ ;  /* 0x000000100d0d7224 */ /* 0x000fce00078e02ff */
.L_x_316:
[----:B------:R-:W-:Y:S05]  /*8250*/  BSYNC B1 ;  /* 0x0000000000017941 */ /* 0x000fea0003800000 */
.L_x_315:
[----:B------:R-:W-:Y:S01]  /*8260*/  @!P2 IMAD R67, R67, R2, R13 ;  /* 0x000000024343a224 */ /* 0x000fe200078e020d */
[----:B------:R-:W-:Y:S04]  /*8270*/  BSSY B1, `(.L_x_317) ;  /* 0x0000006000017945 */ /* 0x000fe80003800000 */
[----:B------:R0:W-:Y:S01]  /*8280*/  @!P2 STG.E.U8 desc[UR48][R8.64+0x111], R67 ;  /* 0x000111430800a986 */ /* 0x0001e2000c101130 */
[----:B------:R-:W-:Y:S05]  /*8290*/  @P6 BRA `(.L_x_318) ;  /* 0x00000000000c6947 */ /* 0x000fea0003800000 */
[----:B------:R-:W5:Y:S02]  /*82a0*/  LDG.E.U8 R220, desc[UR48][R20.64+0x118] ;  /* 0x0001183014dc7981 */ /* 0x000f64000c1e1100 */
[----:B-----5:R-:W-:-:S05]  /*82b0*/  PRMT R13, R220, 0x8880, RZ ;  /* 0x00008880dc0d7816 */ /* 0x020fca00000000ff */
[----:B------:R-:W-:-:S07]  /*82c0*/  IMAD R13, R13, R16, RZ ;  /* 0x000000100d0d7224 */ /* 0x000fce00078e02ff */
.L_x_318:
[----:B------:R-:W-:Y:S05]  /*82d0*/  BSYNC B1 ;  /* 0x0000000000017941 */ /* 0x000fea0003800000 */
.L_x_317:
[----:B0-----:R-:W-:Y:S01]  /*82e0*/  @!P6 IMAD R7, R68, R2, R13 ;  /* 0x000000024407e224 */ /* 0x001fe200078e020d */
[----:B------:R-:W-:Y:S04]  /*82f0*/  BSSY B1, `(.L_x_319) ;  /* 0x0000006000017945 */ /* 0x000fe80003800000 */
[----:B------:R0:W-:Y:S01]  /*8300*/  @!P6 STG.E.U8 desc[UR48][R10.64+0x118], R7 ;  /* 0x000118070a00e986 */ /* 0x0001e2000c101130 */
[----:B------:R-:W-:Y:S05]  /*8310*/  @P5 BRA `(.L_x_320) ;  /* 0x00000000000c5947 */ /* 0x000fea0003800000 */
[----:B------:R-:W5:Y:S02]  /*8320*/  LDG.E.U8 R220, desc[UR48][R20.64+0x119] ;  /* 0x0001193014dc7981 */ /* 0x000f64000c1e1100 */
[----:B-----5:R-:W-:-:S05]  /*8330*/  PRMT R13, R220, 0x8880, RZ ;  /* 0x00008880dc0d7816 */ /* 0x020fca00000000ff */
[----:B------:R-:W-:-:S07]  /*8340*/  IMAD R13, R13, R16, RZ ;  /* 0x000000100d0d7224 */ /* 0x000fce00078e02ff */
.L_x_320:
[----:B------:R-:W-:Y:S05]  /*8350*/  BSYNC B1 ;  /* 0x0000000000017941 */ /* 0x000fea0003800000 */
.L_x_319:
[----:B------:R-:W-:Y:S01]  /*8360*/  @!P5 IMAD R69, R69, R2, R13 ;  /* 0x000000024545d224 */ /* 0x000fe200078e020d */
[----:B------:R-:W-:Y:S04]  /*8370*/  BSSY B1, `(.L_x_321) ;  /* 0x0000006000017945 */ /* 0x000fe80003800000 */
[----:B------:R0:W-:Y:S01]  /*8380*/  @!P5 STG.E.U8 desc[UR48][R10.64+0x119], R69 ;  /* 0x000119450a00d986 */ /* 0x0001e2000c101130 */
[----:B------:R-:W-:Y:S05]  /*8390*/  @P1 BRA `(.L_x_322) ;  /* 0x00000000000c1947 */ /* 0x000fea0003800000 */
[----:B------:R-:W5:Y:S02]  /*83a0*/  LDG.E.U8 R220, desc[UR48][R4.64+0x118] ;  /* 0x0001183004dc7981 */ /* 0x000f64000c1e1100 */
[----:B-----5:R-:W-:-:S05]  /*83b0*/  PRMT R13, R220, 0x8880, RZ ;  /* 0x00008880dc0d7816 */ /* 0x020fca00000000ff */
[----:B------:R-:W-:-:S07]  /*83c0*/  IMAD R13, R13, R16, RZ ;  /* 0x000000100d0d7224 */ /* 0x000fce00078e02ff */
.L_x_322:
[----:B------:R-:W-:Y:S05]  /*83d0*/  BSYNC B1 ;  /* 0x0000000000017941 */ /* 0x000fea0003800000 */
.L_x_321:
        /* <DEDUP_REMOVED lines=16> */
.L_x_324:
[----:B------:R-:W-:Y:S05]  /*84e0*/  BSYNC B1 ;  /* 0x0000000000017941 */ /* 0x000fea0003800000 */
.L_x_323:
[----:B------:R-:W-:Y:S01]  /*84f0*/  @!P0 IMAD R71, R71, R2, R13 ;  /* 0x0000000247478224 */ /* 0x000fe200078e020d */
[----:B------:R-:W-:Y:S04]  /*8500*/  BSSY B1, `(.L_x_325) ;  /* 0x0000006000017945 */ /* 0x000fe80003800000 */
[----:B------:R0:W-:Y:S01]  /*8510*/  @!P0 STG.E.U8 desc[UR48][R8.64+0x119], R71 ;  /* 0x0001194708008986 */ /* 0x0001e2000c101130 */
[----:B------:R-:W-:Y:S05]  /*8520*/  @P5 BRA `(.L_x_326) ;  /* 0x00000000000c5947 */ /* 0x000fea0003800000 */
[----:B------:R-:W5:Y:S02]  /*8530*/  LDG.E.U8 R220, desc[UR48][R20.64+0x120] ;  /* 0x0001203014dc7981 */ /* 0x000f64000c1e1100 */
[----:B-----5:R-:W-:-:S05]  /*8540*/  PRMT R13, R220, 0x8880, RZ ;  /* 0x00008880dc0d7816 */ /* 0x020fca00000000ff */
[----:B------:R-:W-:-:S07]  /*8550*/  IMAD R13, R13, R16, RZ ;  /* 0x000000100d0d7224 */ /* 0x000fce00078e02ff */
.L_x_326:
[----:B------:R-:W-:Y:S05]  /*8560*/  BSYNC B1 ;  /* 0x0000000000017941 */ /* 0x000fea0003800000 */
.L_x_325:
[----:B0-----:R-:W-:Y:S01]  /*8570*/  @!P5 IMAD R7, R72, R2, R13 ;  /* 0x000000024807d224 */ /* 0x001fe200078e020d */
[----:B------:R-:W-:Y:S04]  /*8580*/  BSSY B1, `(.L_x_327) ;  /* 0x0000006000017945 */ /* 0x000fe80003800000 */
[----:B------:R0:W-:Y:S01]  /*8590*/  @!P5 STG.E.U8 desc[UR48][R10.64+0x120], R7 ;  /* 0x000120070a00d986 */ /* 0x0001e2000c101130 */
[----:B------:R-:W-:Y:S05]  /*85a0*/  @P1 BRA `(.L_x_328) ;  /* 0x00000000000c1947 */ /* 0x000fea0003800000 */
[----:B------:R-:W5:Y:S02]  /*85b0*/  LDG.E.U8 R220, desc[UR48][R20.64+0x121] ;  /* 0x0001213014dc7981 */ /* 0x000f64000c1e1100 */
[----:B-----5:R-:W-:-:S05]  /*85c0*/  PRMT R13, R220, 0x8880, RZ ;  /* 0x00008880dc0d7816 */ /* 0x020fca00000000ff */
[----:B------:R-:W-:-:S07]  /*85d0*/  IMAD R13, R13, R16, RZ ;  /* 0x000000100d0d7224 */ /* 0x000fce00078e02ff */
.L_x_328:
[----:B------:R-:W-:Y:S05]  /*85e0*/  BSYNC B1 ;  /* 0x0000000000017941 */ /* 0x000fea0003800000 */
.L_x_327:
[----:B------:R-:W-:Y:S01]  /*85f0*/  @!P1 IMAD R73, R73, R2, R13 ;  /* 0x0000000249499224 */ /* 0x000fe200078e020d */
[----:B------:R-:W-:Y:S04]  /*8600*/  BSSY B1, `(.L_x_329) ;  /* 0x0000006000017945 */ /* 0x000fe80003800000 */
[----:B------:R0:W-:Y:S01]  /*8610*/  @!P1 STG.E.U8 desc[UR48][R10.64+0x121], R73 ;  /* 0x000121490a009986 */ /* 0x0001e2000c101130 */
[----:B------:R-:W-:Y:S05]  /*8620*/  @P4 BRA `(.L_x_330) ;  /* 0x00000000000c4947 */ /* 0x000fea0003800000 */
[----:B------:R-:W5:Y:S02]  /*8630*/  LDG.E.U8 R220, desc[UR48][R4.64+0x120] ;  /* 0x0001203004dc7981 */ /* 0x000f64000c1e1100 */
[----:B-----5:R-:W-:-:S05]  /*8640*/  PRMT R13, R220, 0x8880, RZ ;  /* 0x00008880dc0d7816 */ /* 0x020fca00000000ff */
[----:B------:R-:W-:-:S07]  /*8650*/  IMAD R13, R13, R16, RZ ;  /* 0x000000100d0d7224 */ /* 0x000fce00078e02ff */
.L_x_330:
[----:B------:R-:W-:Y:S05]  /*8660*/  BSYNC B1 ;  /* 0x0000000000017941 */ /* 0x000fea0003800000 */
.L_x_329:
[----:B0-----:R-:W-:Y:S01]  /*8670*/  @!P4 IMAD R7, R74, R2, R13 ;  /* 0x000000024a07c224 */ /* 0x001fe200078e020d */
[----:B------:R-:W-:Y:S04]  /*8680*/  BSSY B1, `(.L_x_331) ;  /* 0x0000006000017945 */ /* 0x000fe80003800000 */
[----:B------:R0:W-:Y:S01]  /*8690*/  @!P4 STG.E.U8 desc[UR48][R8.64+0x120], R7 ;  /* 0x000120070800c986 */ /* 0x0001e2000c101130 */
[----:B------:R-:W-:Y:S05]  /*86a0*/  @P6 BRA `(.L_x_332) ;  /* 0x00000000000c6947 */ /* 0x000fea0003800000 */
[----:B------:R-:W5:Y:S02]  /*86b0*/  LDG.E.U8 R220, desc[UR48][R4.64+0x121] ;  /* 0x0001213004dc7981 */ /* 0x000f64000c1e1100 */
[----:B-----5:R-:W-:-:S05]  /*86c0*/  PRMT R13, R220, 0x8880, RZ ;  /* 0x00008880dc0d7816 */ /* 0x020fca00000000ff */
[----:B------:R-:W-:-:S07]  /*86d0*/  IMAD R13, R13, R16, RZ ;  /* 0x000000100d0d7224 */ /* 0x000fce00078e02ff */
.L_x_332:
[----:B------:R-:W-:Y:S05]  /*86e0*/  BSYNC B1 ;  /* 0x0000000000017941 */ /* 0x000fea0003800000 */
.L_x_331:
[----:B------:R-:W-:Y:S01]  /*86f0*/  @!P6 IMAD R75, R75, R2, R13 ;  /* 0x000000024b4be224 */ /* 0x000fe200078e020d */
[----:B------:R-:W-:Y:S04]  /*8700*/  BSSY B1, `(.L_x_333) ;  /* 0x0000006000017945 */ /* 0x000fe80003800000 */
[----:B------:R0:W-:Y:S01]  /*8710*/  @!P6 STG.E.U8 desc[UR48][R8.64+0x121], R75 ;  /* 0x0001214b0800e986 */ /* 0x0001e2000c101130 */
[----:B------:R-:W-:Y:S05]  /*8720*/  @P2 BRA `(.L_x_334) ;  /* 0x00000000000c2947 */ /* 0x000fea0003800000 */
[----:B------:R-:W5:Y:S02]  /*8730*/  LDG.E.U8 R220, desc[UR48][R20.64+0x128] ;  /* 0x0001283014dc7981 */ /* 0x000f64000c1e1100 */
[----:B-----5:R-:W-:-:S05]  /*8740*/  PRMT R13, R220, 0x8880, RZ ;  /* 0x00008880dc0d7816 */ /* 0x020fca00000000ff */
[----:B------:R-:W-:-:S07]  /*8750*/  IMAD R13, R13, R16, RZ ;  /* 0x000000100d0d7224 */ /* 0x000fce00078e02ff */
.L_x_334:
[----:B------:R-:W-:Y:S05]  /*8760*/  BSYNC B1 ;  /* 0x0000000000017941 */ /* 0x000fea0003800000 */
.L_x_333:
        /* <DEDUP_REMOVED lines=16> */
.L_x_336:
[----:B------:R-:W-:Y:S05]  /*8870*/  BSYNC B1 ;  /* 0x0000000000017941 */ /* 0x000fea0003800000 */
.L_x_335:
[----:B------:R-:W-:Y:S01]  /*8880*/  @!P4 IMAD R77, R77, R2, R13 ;  /* 0x000000024d4dc224 */ /* 0x000fe200078e020d */
[----:B------:R-:W-:Y:S04]  /*8890*/  BSSY B1, `(.L_x_337) ;  /* 0x0000006000017945 */ /* 0x000fe80003800000 */
[----:B------:R0:W-:Y:S01]  /*88a0*/  @!P4 STG.E.U8 desc[UR48][R10.64+0x129], R77 ;  /* 0x0001294d0a00c986 */ /* 0x0001e2000c101130 */
[----:B------:R-:W-:Y:S05]  /*88b0*/  @P3 BRA `(.L_x_338) ;  /* 0x00000000000c3947 */ /* 0x000fea0003800000 */
[----:B------:R-:W5:Y:S02]  /*88c0*/  LDG.E.U8 R220, desc[UR48][R4.64+0x128] ;  /* 0x0001283004dc7981 */ /* 0x000f64000c1e1100 */
[----:B-----5:R-:W-:-:S05]  /*88d0*/  PRMT R13, R220, 0x8880, RZ ;  /* 0x00008880dc0d7816 */ /* 0x020fca00000000ff */
[----:B------:R-:W-:-:S07]  /*88e0*/  IMAD R13, R13, R16, RZ ;  /* 0x000000100d0d7224 */ /* 0x000fce00078e02ff */
.L_x_338:
[----:B------:R-:W-:Y:S05]  /*88f0*/  BSYNC B1 ;  /* 0x0000000000017941 */ /* 0x000fea0003800000 */
.L_x_337:
[----:B0-----:R-:W-:Y:S01]  /*8900*/  @!P3 IMAD R7, R78, R2, R13 ;  /* 0x000000024e07b224 */ /* 0x001fe200078e020d */
[----:B------:R-:W-:Y:S04]  /*8910*/  BSSY B1, `(.L_x_339) ;  /* 0x0000006000017945 */ /* 0x000fe80003800000 */
[----:B------:R0:W-:Y:S01]  /*8920*/  @!P3 STG.E.U8 desc[UR48][R8.64+0x128], R7 ;  /* 0x000128070800b986 */ /* 0x0001e2000c101130 */
[----:B------:R-:W-:Y:S05]  /*8930*/  @P2 BRA `(.L_x_340) ;  /* 0x00000000000c2947 */ /* 0x000fea0003800000 */
[----:B------:R-:W5:Y:S02]  /*8940*/  LDG.E.U8 R220, desc[UR48][R4.64+0x129] ;  /* 0x0001293004dc7981 */ /* 0x000f64000c1e1100 */
[----:B-----5:R-:W-:-:S05]  /*8950*/  PRMT R13, R220, 0x8880, RZ ;  /* 0x00008880dc0d7816 */ /* 0x020fca00000000ff */
[----:B------:R-:W-:-:S07]  /*8960*/  IMAD R13, R13, R16, RZ ;  /* 0x000000100d0d7224 */ /* 0x000fce00078e02ff */
.L_x_340:
[----:B------:R-:W-:Y:S05]  /*8970*/  BSYNC B1 ;  /* 0x0000000000017941 */ /* 0x000fea0003800000 */
.L_x_339:
[----:B------:R-:W-:Y:S01]  /*8980*/  @!P2 IMAD R79, R79, R2, R13 ;  /* 0x000000024f4fa224 */ /* 0x000fe200078e020d */
[----:B------:R-:W-:Y:S04]  /*8990*/  BSSY B1, `(.L_x_341) ;  /* 0x0000006000017945 */ /* 0x000fe80003800000 */
[----:B------:R0:W-:Y:S01]  /*89a0*/  @!P2 STG.E.U8 desc[UR48][R8.64+0x129], R79 ;  /* 0x0001294f0800a986 */ /* 0x0001e2000c101130 */
[----:B------:R-:W-:Y:S05]  /*89b0*/  @P6 BRA `(.L_x_342) ;  /* 0x00000000000c6947 */ /* 0x000fea0003800000 */
[----:B------:R-:W5:Y:S02]  /*89c0*/  LDG.E.U8 R220, desc[UR48][R20.64+0x130] ;  /* 0x0001303014dc7981 */ /* 0x000f64000c1e1100 */
[----:B-----5:R-:W-:-:S05]  /*89d0*/  PRMT R13, R220, 0x8880, RZ ;  /* 0x00008880dc0d7816 */ /* 0x020fca00000000ff */
[----:B------:R-:W-:-:S07]  /*89e0*/  IMAD R13, R13, R16, RZ ;  /* 0x000000100d0d7224 */ /* 0x000fce00078e02ff */
.L_x_342:
[----:B------:R-:W-:Y:S05]  /*89f0*/  BSYNC B1 ;  /* 0x0000000000017941 */ /* 0x000fea0003800000 */
.L_x_341:
[----:B0-----:R-:W-:Y:S01]  /*8a00*/  @!P6 IMAD R7, R80, R2, R13 ;  /* 0x000000025007e224 */ /* 0x001fe200078e020d */
[----:B------:R-:W-:Y:S04]  /*8a10*/  BSSY B1, `(.L_x_343) ;  /* 0x0000006000017945 */ /* 0x000fe80003800000 */
[----:B------:R0:W-:Y:S01]  /*8a20*/  @!P6 STG.E.U8 desc[UR48][R10.64+0x130], R7 ;  /* 0x000130070a00e986 */ /* 0x0001e2000c101130 */
[----:B------:R-:W-:Y:S05]  /*8a30*/  @P5 BRA `(.L_x_344) ;  /* 0x00000000000c5947 */ /* 0x000fea0003800000 */
[----:B------:R-:W5:Y:S02]  /*8a40*/  LDG.E.U8 R220, desc[UR48][R20.64+0x131] ;  /* 0x0001313014dc7981 */ /* 0x000f64000c1e1100 */
[----:B-----5:R-:W-:-:S05]  /*8a50*/  PRMT R13, R220, 0x8880, RZ ;  /* 0x00008880dc0d7816 */ /* 0x020fca00000000ff */
[----:B------:R-:W-:-:S07]  /*8a60*/  IMAD R13, R13, R16, RZ ;  /* 0x000000100d0d7224 */ /* 0x000fce00078e02ff */
.L_x_344:
[----:B------:R-:W-:Y:S05]  /*8a70*/  BSYNC B1 ;  /* 0x0000000000017941 */ /* 0x000fea0003800000 */
.L_x_343:
[----:B------:R-:W-:Y:S01]  /*8a80*/  @!P5 IMAD R81, R81, R2, R13 ;  /* 0x000000025151d224 */ /* 0x000fe200078e020d */
[----:B------:R-:W-:Y:S04]  /*8a90*/  BSSY B1, `(.L_x_345) ;  /* 0x0000006000017945 */ /* 0x000fe80003800000 */
[----:B------:R0:W-:Y:S01]  /*8aa0*/  @!P5 STG.E.U8 desc[UR48][R10.64+0x131], R81 ;  /* 0x000131510a00d986 */ /* 0x0001e2000c101130 */
[----:B------:R-:W-:Y:S05]  /*8ab0*/  @P1 BRA `(.L_x_346) ;  /* 0x00000000000c1947 */ /* 0x000fea0003800000 */
[----:B------:R-:W5:Y:S02]  /*8ac0*/  LDG.E.U8 R220, desc[UR48][R4.64+0x130] ;  /* 0x0001303004dc7981 */ /* 0x000f64000c1e1100 */
[----:B-----5:R-:W-:-:S05]  /*8ad0*/  PRMT R13, R220, 0x8880, RZ ;  /* 0x00008880dc0d7816 */ /* 0x020fca00000000ff */
[----:B------:R-:W-:-:S07]  /*8ae0*/  IMAD R13, R13, R16, RZ ;  /* 0x000000100d0d7224 */ /* 0x000fce00078e02ff */
.L_x_346:
[----:B------:R-:W-:Y:S05]  /*8af0*/  BSYNC B1 ;  /* 0x0000000000017941 */ /* 0x000fea0003800000 */
.L_x_345:
        /* <DEDUP_REMOVED lines=16> */
.L_x_348:
[----:B------:R-:W-:Y:S05]  /*8c00*/  BSYNC B1 ;  /* 0x0000000000017941 */ /* 0x000fea0003800000 */
.L_x_347:
[----:B------:R-:W-:Y:S01]  /*8c10*/  @!P0 IMAD R83, R83, R2, R13 ;  /* 0x0000000253538224 */ /* 0x000fe200078e020d */
[----:B------:R-:W-:Y:S04]  /*8c20*/  BSSY B1, `(.L_x_349) ;  /* 0x0000006000017945 */ /* 0x000fe80003800000 */
[----:B------:R0:W-:Y:S01]  /*8c30*/  @!P0 STG.E.U8 desc[UR48][R8.64+0x131], R83 ;  /* 0x0001315308008986 */ /* 0x0001e2000c101130 */
[----:B------:R-:W-:Y:S05]  /*8c40*/  @P5 BRA `(.L_x_350) ;  /* 0x00000000000c5947 */ /* 0x000fea0003800000 */
[----:B------:R-:W5:Y:S02]  /*8c50*/  LDG.E.U8 R220, desc[UR48][R20.64+0x138] ;  /* 0x0001383014dc7981 */ /* 0x000f64000c1e1100 */
[----:B-----5:R-:W-:-:S05]  /*8c60*/  PRMT R13, R220, 0x8880, RZ ;  /* 0x00008880dc0d7816 */ /* 0x020fca00000000ff */
[----:B------:R-:W-:-:S07]  /*8c70*/  IMAD R13, R13, R16, RZ ;  /* 0x000000100d0d7224 */ /* 0x000fce00078e02ff */
.L_x_350:
[----:B------:R-:W-:Y:S05]  /*8c80*/  BSYNC B1 ;  /* 0x0000000000017941 */ /* 0x000fea0003800000 */
.L_x_349:
[----:B0-----:R-:W-:Y:S01]  /*8c90*/  @!P5 IMAD R7, R84, R2, R13 ;  /* 0x000000025407d224 */ /* 0x001fe200078e020d */
[----:B------:R-:W-:Y:S04]  /*8ca0*/  BSSY B1, `(.L_x_351) ;  /* 0x0000006000017945 */ /* 0x000fe80003800000 */
[----:B------:R0:W-:Y:S01]  /*8cb0*/  @!P5 STG.E.U8 desc[UR48][R10.64+0x138], R7 ;  /* 0x000138070a00d986 */ /* 0x0001e2000c101130 */
[----:B------:R-:W-:Y:S05]  /*8cc0*/  @P1 BRA `(.L_x_352) ;  /* 0x00000000000c1947 */ /* 0x000fea0003800000 */
[----:B------:R-:W5:Y:S02]  /*8cd0*/  LDG.E.U8 R220, desc[UR48][R20.64+0x139] ;  /* 0x0001393014dc7981 */ /* 0x000f64000c1e1100 */
[----:B-----5:R-:W-:-:S05]  /*8ce0*/  PRMT R13, R220, 0x8880, RZ ;  /* 0x00008880dc0d7816 */ /* 0x020fca00000000ff */
[----:B------:R-:W-:-:S07]  /*8cf0*/  IMAD R13, R13, R16, RZ ;  /* 0x000000100d0d7224 */ /* 0x000fce00078e02ff */
.L_x_352:
[----:B------:R-:W-:Y:S05]  /*8d00*/  BSYNC B1 ;  /* 0x0000000000017941 */ /* 0x000fea0003800000 */
.L_x_351:
[----:B------:R-:W-:Y:S01]  /*8d10*/  @!P1 IMAD R85, R85, R2, R13 ;  /* 0x0000000255559224 */ /* 0x000fe200078e020d */
[----:B------:R-:W-:Y:S04]  /*8d20*/  BSSY B1, `(.L_x_353) ;  /* 0x0000006000017945 */ /* 0x000fe80003800000 */
[----:B------:R0:W-:Y:S01]  /*8d30*/  @!P1 STG.E.U8 desc[UR48][R10.64+0x139], R85 ;  /* 0x000139550a009986 */ /* 0x0001e2000c101130 */
[----:B------:R-:W-:Y:S05]  /*8d40*/  @P4 BRA `(.L_x_354) ;  /* 0x00000000000c4947 */ /* 0x000fea0003800000 */
[----:B------:R-:W5:Y:S02]  /*8d50*/  LDG.E.U8 R220, desc[UR48][R4.64+0x138] ;  /* 0x0001383004dc7981 */ /* 0x000f64000c1e1100 */
[----:B-----5:R-:W-:-:S05]  /*8d60*/  PRMT R13, R220, 0x8880, RZ ;  /* 0x00008880dc0d7816 */ /* 0x020fca00000000ff */
[----:B------:R-:W-:-:S07]  /*8d70*/  IMAD R13, R13, R16, RZ ;  /* 0x000000100d0d7224 */ /* 0x000fce00078e02ff */
.L_x_354:
[----:B------:R-:W-:Y:S05]  /*8d80*/  BSYNC B1 ;  /* 0x0000000000017941 */ /* 0x000fea0003800000 */
.L_x_353:
[----:B0-----:R-:W-:Y:S01]  /*8d90*/  @!P4 IMAD R7, R86, R2, R13 ;  /* 0x000000025607c224 */ /* 0x001fe200078e020d */
[----:B------:R-:W-:Y:S04]  /*8da0*/  BSSY B1, `(.L_x_355) ;  /* 0x0000006000017945 */ /* 0x000fe80003800000 */
[----:B------:R0:W-:Y:S01]  /*8db0*/  @!P4 STG.E.U8 desc[UR48][R8.64+0x138], R7 ;  /* 0x000138070800c986 */ /* 0x0001e2000c101130 */
[----:B------:R-:W-:Y:S05]  /*8dc0*/  @P6 BRA `(.L_x_356) ;  /* 0x00000000000c6947 */ /* 0x000fea0003800000 */
[----:B------:R-:W5:Y:S02]  /*8dd0*/  LDG.E.U8 R220, desc[UR48][R4.64+0x139] ;  /* 0x0001393004dc7981 */ /* 0x000f64000c1e1100 */
[----:B-----5:R-:W-:-:S05]  /*8de0*/  PRMT R13, R220, 0x8880, RZ ;  /* 0x00008880dc0d7816 */ /* 0x020fca00000000ff */
[----:B------:R-:W-:-:S07]  /*8df0*/  IMAD R13, R13, R16, RZ ;  /* 0x000000100d0d7224 */ /* 0x000fce00078e02ff */
.L_x_356:
[----:B------:R-:W-:Y:S05]  /*8e00*/  BSYNC B1 ;  /* 0x0000000000017941 */ /* 0x000fea0003800000 */
.L_x_355:
[----:B------:R-:W-:Y:S01]  /*8e10*/  @!P6 IMAD R87, R87, R2, R13 ;  /* 0x000000025757e224 */ /* 0x000fe200078e020d */
[----:B------:R-:W-:Y:S04]  /*8e20*/  BSSY B1, `(.L_x_357) ;  /* 0x0000006000017945 */ /* 0x000fe80003800000 */
[----:B------:R0:W-:Y:S01]  /*8e30*/  @!P6 STG.E.U8 desc[UR48][R8.64+0x139], R87 ;  /* 0x000139570800e986 */ /* 0x0001e2000c101130 */
[----:B------:R-:W-:Y:S05]  /*8e40*/  @P2 BRA `(.L_x_358) ;  /* 0x00000000000c2947 */ /* 0x000fea0003800000 */
[----:B------:R-:W5:Y:S02]  /*8e50*/  LDG.E.U8 R220, desc[UR48][R20.64+0x140] ;  /* 0x0001403014dc7981 */ /* 0x000f64000c1e1100 */
[----:B-----5:R-:W-:-:S05]  /*8e60*/  PRMT R13, R220, 0x8880, RZ ;  /* 0x00008880dc0d7816 */ /* 0x020fca00000000ff */
[----:B------:R-:W-:-:S07]  /*8e70*/  IMAD R13, R13, R16, RZ ;  /* 0x000000100d0d7224 */ /* 0x000fce00078e02ff */
.L_x_358:
[----:B------:R-:W-:Y:S05]  /*8e80*/  BSYNC B1 ;  /* 0x0000000000017941 */ /* 0x000fea0003800000 */
.L_x_357:
        /* <DEDUP_REMOVED lines=16> */
.L_x_360:
[----:B------:R-:W-:Y:S05]  /*8f90*/  BSYNC B1 ;  /* 0x0000000000017941 */ /* 0x000fea0003800000 */
.L_x_359:
[----:B------:R-:W-:Y:S01]  /*8fa0*/  @!P4 IMAD R89, R89, R2, R13 ;  /* 0x000000025959c224 */ /* 0x000fe200078e020d */
[----:B------:R-:W-:Y:S04]  /*8fb0*/  BSSY B1, `(.L_x_361) ;  /* 0x0000006000017945 */ /* 0x000fe80003800000 */
[----:B------:R0:W-:Y:S01]  /*8fc0*/  @!P4 STG.E.U8 desc[UR48][R10.64+0x141], R89 ;  /* 0x000141590a00c986 */ /* 0x0001e2000c101130 */
[----:B------:R-:W-:Y:S05]  /*8fd0*/  @P3 BRA `(.L_x_362) ;  /* 0x00000000000c3947 */ /* 0x000fea0003800000 */
[----:B------:R-:W5:Y:S02]  /*8fe0*/  LDG.E.U8 R220, desc[UR48][R4.64+0x140] ;  /* 0x0001403004dc7981 */ /* 0x000f64000c1e1100 */
[----:B-----5:R-:W-:-:S05]  /*8ff0*/  PRMT R13, R220, 0x8880, RZ ;  /* 0x00008880dc0d7816 */ /* 0x020fca00000000ff */
[----:B------:R-:W-:-:S07]  /*9000*/  IMAD R13, R13, R16, RZ ;  /* 0x000000100d0d7224 */ /* 0x000fce00078e02ff */
.L_x_362:
[----:B------:R-:W-:Y:S05]  /*9010*/  BSYNC B1 ;  /* 0x0000000000017941 */ /* 0x000fea0003800000 */
.L_x_361:
[----:B0-----:R-:W-:Y:S01]  /*9020*/  @!P3 IMAD R7, R90, R2, R13 ;  /* 0x000000025a07b224 */ /* 0x001fe200078e020d */
[----:B------:R-:W-:Y:S04]  /*9030*/  BSSY B1, `(.L_x_363) ;  /* 0x0000006000017945 */ /* 0x000fe80003800000 */
[----:B------:R0:W-:Y:S01]  /*9040*/  @!P3 STG.E.U8 desc[UR48][R8.64+0x140], R7 ;  /* 0x000140070800b986 */ /* 0x0001e2000c101130 */
[----:B------:R-:W-:Y:S05]  /*9050*/  @P2 BRA `(.L_x_364) ;  /* 0x00000000000c2947 */ /* 0x000fea0003800000 */
[----:B------:R-:W5:Y:S02]  /*9060*/  LDG.E.U8 R220, desc[UR48][R4.64+0x141] ;  /* 0x0001413004dc7981 */ /* 0x000f64000c1e1100 */
[----:B-----5:R-:W-:-:S05]  /*9070*/  PRMT R13, R220, 0x8880, RZ ;  /* 0x00008880dc0d7816 */ /* 0x020fca00000000ff */
[----:B------:R-:W-:-:S07]  /*9080*/  IMAD R13, R13, R16, RZ ;  /* 0x000000100d0d7224 */ /* 0x000fce00078e02ff */
.L_x_364:
[----:B------:R-:W-:Y:S05]  /*9090*/  BSYNC B1 ;  /* 0x0000000000017941 */ /* 0x000fea0003800000 */
.L_x_363:
[----:B------:R-:W-:Y:S01]  /*90a0*/  @!P2 IMAD R91, R91, R2, R13 ;  /* 0x000000025b5ba224 */ /* 0x000fe200078e020d */
[----:B------:R-:W-:Y:S04]  /*90b0*/  BSSY B1, `(.L_x_365) ;  /* 0x0000006000017945 */ /* 0x000fe80003800000 */
[----:B------:R0:W-:Y:S01]  /*90c0*/  @!P2 STG.E.U8 desc[UR48][R8.64+0x141], R91 ;  /* 0x0001415b0800a986 */ /* 0x0001e2000c101130 */
[----:B------:R-:W-:Y:S05]  /*90d0*/  @P6 BRA `(.L_x_366) ;  /* 0x00000000000c6947 */ /* 0x000fea0003800000 */
[----:B------:R-:W5:Y:S02]  /*90e0*/  LDG.E.U8 R220, desc[UR48][R20.64+0x148] ;  /* 0x0001483014dc7981 */ /* 0x000f64000c1e1100 */
[----:B-----5:R-:W-:-:S05]  /*90f0*/  PRMT R13, R220, 0x8880, RZ ;  /* 0x00008880dc0d7816 */ /* 0x020fca00000000ff */
[----:B------:R-:W-:-:S07]  /*9100*/  IMAD R13, R13, R16, RZ ;  /* 0x000000100d0d7224 */ /* 0x000fce00078e02ff */
.L_x_366:
[----:B------:R-:W-:Y:S05]  /*9110*/  BSYNC B1 ;  /* 0x0000000000017941 */ /* 0x000fea0003800000 */
.L_x_365:
[----:B0-----:R-:W-:Y:S01]  /*9120*/  @!P6 IMAD R7, R92, R2, R13 ;  /* 0x000000025c07e224 */ /* 0x001fe200078e020d */
[----:B------:R-:W-:Y:S04]  /*9130*/  BSSY B1, `(.L_x_367) ;  /* 0x0000006000017945 */ /* 0x000fe80003800000 */
[----:B------:R0:W-:Y:S01]  /*9140*/  @!P6 STG.E.U8 desc[UR48][R10.64+0x148], R7 ;  /* 0x000148070a00e986 */ /* 0x0001e2000c101130 */
[----:B------:R-:W-:Y:S05]  /*9150*/  @P5 BRA `(.L_x_368) ;  /* 0x00000000000c5947 */ /* 0x000fea0003800000 */
[----:B------:R-:W5:Y:S02]  /*9160*/  LDG.E.U8 R220, desc[UR48][R20.64+0x149] ;  /* 0x0001493014dc7981 */ /* 0x000f64000c1e1100 */
[----:B-----5:R-:W-:-:S05]  /*9170*/  PRMT R13, R220, 0x8880, RZ ;  /* 0x00008880dc0d7816 */ /* 0x020fca00000000ff */
[----:B------:R-:W-:-:S07]  /*9180*/  IMAD R13, R13, R16, RZ ;  /* 0x000000100d0d7224 */ /* 0x000fce00078e02ff */
.L_x_368:
[----:B------:R-:W-:Y:S05]  /*9190*/  BSYNC B1 ;  /* 0x0000000000017941 */ /* 0x000fea0003800000 */
.L_x_367:
[----:B------:R-:W-:Y:S01]  /*91a0*/  @!P5 IMAD R93, R93, R2, R13 ;  /* 0x000000025d5dd224 */ /* 0x000fe200078e020d */
[----:B------:R-:W-:Y:S04]  /*91b0*/  BSSY B1, `(.L_x_369) ;  /* 0x0000006000017945 */ /* 0x000fe80003800000 */
[----:B------:R0:W-:Y:S01]  /*91c0*/  @!P5 STG.E.U8 desc[UR48][R10.64+0x149], R93 ;  /* 0x0001495d0a00d986 */ /* 0x0001e2000c101130 */
[----:B------:R-:W-:Y:S05]  /*91d0*/  @P1 BRA `(.L_x_370) ;  /* 0x00000000000c1947 */ /* 0x000fea0003800000 */
[----:B------:R-:W5:Y:S02]  /*91e0*/  LDG.E.U8 R220, desc[UR48][R4.64+0x148] ;  /* 0x0001483004dc7981 */ /* 0x000f64000c1e1100 */
[----:B-----5:R-:W-:-:S05]  /*91f0*/  PRMT R13, R220, 0x8880, RZ ;  /* 0x00008880dc0d7816 */ /* 0x020fca00000000ff */
[----:B------:R-:W-:-:S07]  /*9200*/  IMAD R13, R13, R16, RZ ;  /* 0x000000100d0d7224 */ /* 0x000fce00078e02ff */
.L_x_370:
[----:B------:R-:W-:Y:S05]  /*9210*/  BSYNC B1 ;  /* 0x0000000000017941 */ /* 0x000fea0003800000 */
.L_x_369:
[----:B------:R-:W-:Y:S01]  /*9220*/  ISETP.LT.OR P0, PT, R0, 0x9, !P0 ;  /* 0x000000090000780c */ /* 0x000fe20004701670 */
[----:B0-----:R-:W-:Y:S01]  /*9230*/  @!P1 IMAD R7, R94, R2, R13 ;  /* 0x000000025e079224 */ /* 0x001fe200078e020d */
        /* <DEDUP_REMOVED lines=14> */
.L_x_372:
[----:B------:R-:W-:Y:S05]  /*9320*/  BSYNC B1 ;  /* 0x0000000000017941 */ /* 0x000fea0003800000 */
.L_x_371:
[----:B------:R-:W-:Y:S01]  /*9330*/  @!P0 IMAD R95, R95, R2, R13 ;  /* 0x000000025f5f8224 */ /* 0x000fe200078e020d */
[----:B------:R-:W-:Y:S04]  /*9340*/  BSSY B1, `(.L_x_373) ;  /* 0x0000006000017945 */ /* 0x000fe80003800000 */
[----:B------:R0:W-:Y:S01]  /*9350*/  @!P0 STG.E.U8 desc[UR48][R8.64+0x149], R95 ;  /* 0x0001495f08008986 */ /* 0x0001e2000c101130 */
[----:B------:R-:W-:Y:S05]  /*9360*/  @P5 BRA `(.L_x_374) ;  /* 0x00000000000c5947 */ /* 0x000fea0003800000 */
[----:B------:R-:W5:Y:S02]  /*9370*/  LDG.E.U8 R220, desc[UR48][R20.64+0x150] ;  /* 0x0001503014dc7981 */ /* 0x000f64000c1e1100 */
[----:B-----5:R-:W-:-:S05]  /*9380*/  PRMT R13, R220, 0x8880, RZ ;  /* 0x00008880dc0d7816 */ /* 0x020fca00000000ff */
[----:B------:R-:W-:-:S07]  /*9390*/  IMAD R13, R13, R16, RZ ;  /* 0x000000100d0d7224 */ /* 0x000fce00078e02ff */
.L_x_374:
[----:B------:R-:W-:Y:S05]  /*93a0*/  BSYNC B1 ;  /* 0x0000000000017941 */ /* 0x000fea0003800000 */
.L_x_373:
[----:B------:R-:W-:Y:S01]  /*93b0*/  @!P5 IMAD R7, R96, R2, R13 ;  /* 0x000000026007d224 */ /* 0x000fe200078e020d */
[----:B------:R-:W-:Y:S04]  /*93c0*/  BSSY B1, `(.L_x_375) ;  /* 0x0000006000017945 */ /* 0x000fe80003800000 */
[----:B------:R0:W-:Y:S01]  /*93d0*/  @!P5 STG.E.U8 desc[UR48][R10.64+0x150], R7 ;  /* 0x000150070a00d986 */ /* 0x0001e2000c101130 */
[----:B------:R-:W-:Y:S05]  /*93e0*/  @P4 BRA `(.L_x_376) ;  /* 0x00000000000c4947 */ /* 0x000fea0003800000 */
[----:B------:R-:W5:Y:S02]  /*93f0*/  LDG.E.U8 R220, desc[UR48][R20.64+0x151] ;  /* 0x0001513014dc7981 */ /* 0x000f64000c1e1100 */
[----:B-----5:R-:W-:-:S05]  /*9400*/  PRMT R13, R220, 0x8880, RZ ;  /* 0x00008880dc0d7816 */ /* 0x020fca00000000ff */
[----:B------:R-:W-:-:S07]  /*9410*/  IMAD R13, R13, R16, RZ ;  /* 0x000000100d0d7224 */ /* 0x000fce00078e02ff */
.L_x_376:
[----:B------:R-:W-:Y:S05]  /*9420*/  BSYNC B1 ;  /* 0x0000000000017941 */ /* 0x000fea0003800000 */
.L_x_375:
[----:B------:R-:W-:Y:S01]  /*9430*/  @!P4 IMAD R97, R97, R2, R13 ;  /* 0x000000026161c224 */ /* 0x000fe200078e020d */
[----:B------:R-:W-:Y:S04]  /*9440*/  BSSY B1, `(.L_x_377) ;  /* 0x0000006000017945 */ /* 0x000fe80003800000 */
[----:B------:R0:W-:Y:S01]  /*9450*/  @!P4 STG.E.U8 desc[UR48][R10.64+0x151], R97 ;  /* 0x000151610a00c986 */ /* 0x0001e2000c101130 */
[----:B------:R-:W-:Y:S05]  /*9460*/  @P3 BRA `(.L_x_378) ;  /* 0x00000000000c3947 */ /* 0x000fea0003800000 */
[----:B------:R-:W5:Y:S02]  /*9470*/  LDG.E.U8 R220, desc[UR48][R4.64+0x150] ;  /* 0x0001503004dc7981 */ /* 0x000f64000c1e1100 */
[----:B-----5:R-:W-:-:S05]  /*9480*/  PRMT R13, R220, 0x8880, RZ ;  /* 0x00008880dc0d7816 */ /* 0x020fca00000000ff */
[----:B------:R-:W-:-:S07]  /*9490*/  IMAD R13, R13, R16, RZ ;  /* 0x000000100d0d7224 */ /* 0x000fce00078e02ff */
.L_x_378:
[----:B------:R-:W-:Y:S05]  /*94a0*/  BSYNC B1 ;  /* 0x0000000000017941 */ /* 0x000fea0003800000 */
.L_x_377:
[----:B0-----:R-:W-:Y:S01]  /*94b0*/  @!P3 IMAD R7, R98, R2, R13 ;  /* 0x000000026207b224 */ /* 0x001fe200078e020d */
[----:B------:R-:W-:Y:S04]  /*94c0*/  BSSY B1, `(.L_x_379) ;  /* 0x0000006000017945 */ /* 0x000fe80003800000 */
[----:B------:R0:W-:Y:S01]  /*94d0*/  @!P3 STG.E.U8 desc[UR48][R8.64+0x150], R7 ;  /* 0x000150070800b986 */ /* 0x0001e2000c101130 */
[----:B------:R-:W-:Y:S05]  /*94e0*/  @P6 BRA `(.L_x_380) ;  /* 0x00000000000c6947 */ /* 0x000fea0003800000 */
[----:B------:R-:W5:Y:S02]  /*94f0*/  LDG.E.U8 R220, desc[UR48][R4.64+0x151] ;  /* 0x0001513004dc7981 */ /* 0x000f64000c1e1100 */
[----:B-----5:R-:W-:-:S05]  /*9500*/  PRMT R13, R220, 0x8880, RZ ;  /* 0x00008880dc0d7816 */ /* 0x020fca00000000ff */
[----:B------:R-:W-:-:S07]  /*9510*/  IMAD R13, R13, R16, RZ ;  /* 0x000000100d0d7224 */ /* 0x000fce00078e02ff */
.L_x_380:
[----:B------:R-:W-:Y:S05]  /*9520*/  BSYNC B1 ;  /* 0x0000000000017941 */ /* 0x000fea0003800000 */
.L_x_379:
[----:B------:R-:W-:Y:S01]  /*9530*/  @!P6 IMAD R99, R99, R2, R13 ;  /* 0x000000026363e224 */ /* 0x000fe200078e020d */
[----:B------:R-:W-:Y:S04]  /*9540*/  BSSY B1, `(.L_x_381) ;  /* 0x0000006000017945 */ /* 0x000fe80003800000 */
[----:B------:R0:W-:Y:S01]  /*9550*/  @!P6 STG.E.U8 desc[UR48][R8.64+0x151], R99 ;  /* 0x000151630800e986 */ /* 0x0001e2000c101130 */
[----:B------:R-:W-:Y:S05]  /*9560*/  @P2 BRA `(.L_x_382) ;  /* 0x00000000000c2947 */ /* 0x000fea0003800000 */
[----:B------:R-:W5:Y:S02]  /*9570*/  LDG.E.U8 R220, desc[UR48][R20.64+0x158] ;  /* 0x0001583014dc7981 */ /* 0x000f64000c1e1100 */
[----:B-----5:R-:W-:-:S05]  /*9580*/  PRMT R13, R220, 0x8880, RZ ;  /* 0x00008880dc0d7816 */ /* 0x020fca00000000ff */
[----:B------:R-:W-:-:S07]  /*9590*/  IMAD R13, R13, R16, RZ ;  /* 0x000000100d0d7224 */ /* 0x000fce00078e02ff */
.L_x_382:
[----:B------:R-:W-:Y:S05]  /*95a0*/  BSYNC B1 ;  /* 0x0000000000017941 */ /* 0x000fea0003800000 */
.L_x_381:
        /* <DEDUP_REMOVED lines=16> */
.L_x_384:
[----:B------:R-:W-:Y:S05]  /*96b0*/  BSYNC B1 ;  /* 0x0000000000017941 */ /* 0x000fea0003800000 */
.L_x_383:
[----:B------:R-:W-:Y:S01]  /*96c0*/  @!P6 IMAD R101, R101, R2, R13 ;  /* 0x000000026565e224 */ /* 0x000fe200078e020d */
[----:B------:R-:W-:Y:S04]  /*96d0*/  BSSY B1, `(.L_x_385) ;  /* 0x0000006000017945 */ /* 0x000fe80003800000 */
[----:B------:R0:W-:Y:S01]  /*96e0*/  @!P6 STG.E.U8 desc[UR48][R10.64+0x159], R101 ;  /* 0x000159650a00e986 */ /* 0x0001e2000c101130 */
[----:B------:R-:W-:Y:S05]  /*96f0*/  @P1 BRA `(.L_x_386) ;  /* 0x00000000000c1947 */ /* 0x000fea0003800000 */
[----:B------:R-:W5:Y:S02]  /*9700*/  LDG.E.U8 R220, desc[UR48][R4.64+0x158] ;  /* 0x0001583004dc7981 */ /* 0x000f64000c1e1100 */
[----:B-----5:R-:W-:-:S05]  /*9710*/  PRMT R13, R220, 0x8880, RZ ;  /* 0x00008880dc0d7816 */ /* 0x020fca00000000ff */
[----:B------:R-:W-:-:S07]  /*9720*/  IMAD R13, R13, R16, RZ ;  /* 0x000000100d0d7224 */ /* 0x000fce00078e02ff */
.L_x_386:
[----:B------:R-:W-:Y:S05]  /*9730*/  BSYNC B1 ;  /* 0x0000000000017941 */ /* 0x000fea0003800000 */
.L_x_385:
[----:B------:R-:W-:Y:S01]  /*9740*/  @!P1 IMAD R7, R102, R2, R13 ;  /* 0x0000000266079224 */ /* 0x000fe200078e020d */
[----:B------:R-:W-:Y:S04]  /*9750*/  BSSY B1, `(.L_x_387) ;  /* 0x0000006000017945 */ /* 0x000fe80003800000 */
[----:B------:R0:W-:Y:S01]  /*9760*/  @!P1 STG.E.U8 desc[UR48][R8.64+0x158], R7 ;  /* 0x0001580708009986 */ /* 0x0001e2000c101130 */
[----:B------:R-:W-:Y:S05]  /*9770*/  @P0 BRA `(.L_x_388) ;  /* 0x00000000000c0947 */ /* 0x000fea0003800000 */
[----:B------:R-:W5:Y:S02]  /*9780*/  LDG.E.U8 R220, desc[UR48][R4.64+0x159] ;  /* 0x0001593004dc7981 */ /* 0x000f64000c1e1100 */
[----:B-----5:R-:W-:-:S05]  /*9790*/  PRMT R13, R220, 0x8880, RZ ;  /* 0x00008880dc0d7816 */ /* 0x020fca00000000ff */
[----:B------:R-:W-:-:S07]  /*97a0*/  IMAD R13, R13, R16, RZ ;  /* 0x000000100d0d7224 */ /* 0x000fce00078e02ff */
.L_x_388:
[----:B------:R-:W-:Y:S05]  /*97b0*/  BSYNC B1 ;  /* 0x0000000000017941 */ /* 0x000fea0003800000 */
.L_x_387:
[----:B------:R-:W-:Y:S01]  /*97c0*/  @!P0 IMAD R103, R103, R2, R13 ;  /* 0x0000000267678224 */ /* 0x000fe200078e020d */
[----:B------:R-:W-:Y:S04]  /*97d0*/  BSSY B1, `(.L_x_389) ;  /* 0x0000006000017945 */ /* 0x000fe80003800000 */
[----:B------:R0:W-:Y:S01]  /*97e0*/  @!P0 STG.E.U8 desc[UR48][R8.64+0x159], R103 ;  /* 0x0001596708008986 */ /* 0x0001e2000c101130 */
[----:B------:R-:W-:Y:S05]  /*97f0*/  @P5 BRA `(.L_x_390) ;  /* 0x00000000000c5947 */ /* 0x000fea0003800000 */
[----:B------:R-:W5:Y:S02]  /*9800*/  LDG.E.U8 R220, desc[UR48][R20.64+0x160] ;  /* 0x0001603014dc7981 */ /* 0x000f64000c1e1100 */
[----:B-----5:R-:W-:-:S05]  /*9810*/  PRMT R13, R220, 0x8880, RZ ;  /* 0x00008880dc0d7816 */ /* 0x020fca00000000ff */
[----:B------:R-:W-:-:S07]  /*9820*/  IMAD R13, R13, R16, RZ ;  /* 0x000000100d0d7224 */ /* 0x000fce00078e02ff */
.L_x_390:
[----:B------:R-:W-:Y:S05]  /*9830*/  BSYNC B1 ;  /* 0x0000000000017941 */ /* 0x000fea0003800000 */
.L_x_389:
[----:B0-----:R-:W-:Y:S01]  /*9840*/  @!P5 IMAD R7, R104, R2, R13 ;  /* 0x000000026807d224 */ /* 0x001fe200078e020d */
[----:B------:R-:W-:Y:S04]  /*9850*/  BSSY B1, `(.L_x_391) ;  /* 0x0000006000017945 */ /* 0x000fe80003800000 */
[----:B------:R0:W-:Y:S01]  /*9860*/  @!P5 STG.E.U8 desc[UR48][R10.64+0x160], R7 ;  /* 0x000160070a00d986 */ /* 0x0001e2000c101130 */
[----:B------:R-:W-:Y:S05]  /*9870*/  @P4 BRA `(.L_x_392) ;  /* 0x00000000000c4947 */ /* 0x000fea0003800000 */
[----:B------:R-:W5:Y:S02]  /*9880*/  LDG.E.U8 R220, desc[UR48][R20.64+0x161] ;  /* 0x0001613014dc7981 */ /* 0x000f64000c1e1100 */
[----:B-----5:R-:W-:-:S05]  /*9890*/  PRMT R13, R220, 0x8880, RZ ;  /* 0x00008880dc0d7816 */ /* 0x020fca00000000ff */
[----:B------:R-:W-:-:S07]  /*98a0*/  IMAD R13, R13, R16, RZ ;  /* 0x000000100d0d7224 */ /* 0x000fce00078e02ff */
.L_x_392:
[----:B------:R-:W-:Y:S05]  /*98b0*/  BSYNC B1 ;  /* 0x0000000000017941 */ /* 0x000fea0003800000 */
.L_x_391:
[----:B------:R-:W-:Y:S01]  /*98c0*/  @!P4 IMAD R105, R105, R2, R13 ;  /* 0x000000026969c224 */ /* 0x000fe200078e020d */
[----:B------:R-:W-:Y:S04]  /*98d0*/  BSSY B1, `(.L_x_393) ;  /* 0x0000006000017945 */ /* 0x000fe80003800000 */
[----:B------:R0:W-:Y:S01]  /*98e0*/  @!P4 STG.E.U8 desc[UR48][R10.64+0x161], R105 ;  /* 0x000161690a00c986 */ /* 0x0001e2000c101130 */
[----:B------:R-:W-:Y:S05]  /*98f0*/  @P3 BRA `(.L_x_394) ;  /* 0x00000000000c3947 */ /* 0x000fea0003800000 */
[----:B------:R-:W5:Y:S02]  /*9900*/  LDG.E.U8 R220, desc[UR48][R4.64+0x160] ;  /* 0x0001603004dc7981 */ /* 0x000f64000c1e1100 */
[----:B-----5:R-:W-:-:S05]  /*9910*/  PRMT R13, R220, 0x8880, RZ ;  /* 0x00008880dc0d7816 */ /* 0x020fca00000000ff */
[----:B------:R-:W-:-:S07]  /*9920*/  IMAD R13, R13, R16, RZ ;  /* 0x000000100d0d7224 */ /* 0x000fce00078e02ff */
.L_x_394:
[----:B------:R-:W-:Y:S05]  /*9930*/  BSYNC B1 ;  /* 0x0000000000017941 */ /* 0x000fea0003800000 */
.L_x_393:
        /* <DEDUP_REMOVED lines=16> */
.L_x_396:
[----:B------:R-:W-:Y:S05]  /*9a40*/  BSYNC B1 ;  /* 0x0000000000017941 */ /* 0x000fea0003800000 */
.L_x_395:
[----:B------:R-:W-:Y:S01]  /*9a50*/  @!P2 IMAD R107, R107, R2, R13 ;  /* 0x000000026b6ba224 */ /* 0x000fe200078e020d */
[----:B------:R-:W-:Y:S04]  /*9a60*/  BSSY B1, `(.L_x_397) ;  /* 0x0000006000017945 */ /* 0x000fe80003800000 */
[----:B------:R0:W-:Y:S01]  /*9a70*/  @!P2 STG.E.U8 desc[UR48][R8.64+0x161], R107 ;  /* 0x0001616b0800a986 */ /* 0x0001e2000c101130 */
[----:B------:R-:W-:Y:S05]  /*9a80*/  @P5 BRA `(.L_x_398) ;  /* 0x00000000000c5947 */ /* 0x000fea0003800000 */
[----:B------:R-:W5:Y:S02]  /*9a90*/  LDG.E.U8 R220, desc[UR48][R20.64+0x168] ;  /* 0x0001683014dc7981 */ /* 0x000f64000c1e1100 */
[----:B-----5:R-:W-:-:S05]  /*9aa0*/  PRMT R13, R220, 0x8880, RZ ;  /* 0x00008880dc0d7816 */ /* 0x020fca00000000ff */
[----:B------:R-:W-:-:S07]  /*9ab0*/  IMAD R13, R13, R16, RZ ;  /* 0x000000100d0d7224 */ /* 0x000fce00078e02ff */
.L_x_398:
[----:B------:R-:W-:Y:S05]  /*9ac0*/  BSYNC B1 ;  /* 0x0000000000017941 */ /* 0x000fea0003800000 */
.L_x_397:
[----:B0-----:R-:W-:Y:S01]  /*9ad0*/  @!P5 IMAD R7, R108, R2, R13 ;  /* 0x000000026c07d224 */ /* 0x001fe200078e020d */
[----:B------:R-:W-:Y:S04]  /*9ae0*/  BSSY B1, `(.L_x_399) ;  /* 0x0000006000017945 */ /* 0x000fe80003800000 */
[----:B------:R0:W-:Y:S01]  /*9af0*/  @!P5 STG.E.U8 desc[UR48][R10.64+0x168], R7 ;  /* 0x000168070a00d986 */ /* 0x0001e2000c101130 */
[----:B------:R-:W-:Y:S05]  /*9b00*/  @P3 BRA `(.L_x_400) ;  /* 0x00000000000c3947 */ /* 0x000fea0003800000 */
[----:B------:R-:W5:Y:S02]  /*9b10*/  LDG.E.U8 R220, desc[UR48][R20.64+0x169] ;  /* 0x0001693014dc7981 */ /* 0x000f64000c1e1100 */
[----:B-----5:R-:W-:-:S05]  /*9b20*/  PRMT R13, R220, 0x8880, RZ ;  /* 0x00008880dc0d7816 */ /* 0x020fca00000000ff */
[----:B------:R-:W-:-:S07]  /*9b30*/  IMAD R13, R13, R16, RZ ;  /* 0x000000100d0d7224 */ /* 0x000fce00078e02ff */
.L_x_400:
[----:B------:R-:W-:Y:S05]  /*9b40*/  BSYNC B1 ;  /* 0x0000000000017941 */ /* 0x000fea0003800000 */
.L_x_399:
[----:B------:R-:W-:Y:S01]  /*9b50*/  @!P3 IMAD R109, R109, R2, R13 ;  /* 0x000000026d6db224 */ /* 0x000fe200078e020d */
[----:B------:R-:W-:Y:S04]  /*9b60*/  BSSY B1, `(.L_x_401) ;  /* 0x0000006000017945 */ /* 0x000fe80003800000 */
[----:B------:R0:W-:Y:S01]  /*9b70*/  @!P3 STG.E.U8 desc[UR48][R10.64+0x169], R109 ;  /* 0x0001696d0a00b986 */ /* 0x0001e2000c101130 */
[----:B------:R-:W-:Y:S05]  /*9b80*/  @P4 BRA `(.L_x_402) ;  /* 0x00000000000c4947 */ /* 0x000fea0003800000 */
[----:B------:R-:W5:Y:S02]  /*9b90*/  LDG.E.U8 R220, desc[UR48][R4.64+0x168] ;  /* 0x0001683004dc7981 */ /* 0x000f64000c1e1100 */
[----:B-----5:R-:W-:-:S05]  /*9ba0*/  PRMT R13, R220, 0x8880, RZ ;  /* 0x00008880dc0d7816 */ /* 0x020fca00000000ff */
[----:B------:R-:W-:-:S07]  /*9bb0*/  IMAD R13, R13, R16, RZ ;  /* 0x000000100d0d7224 */ /* 0x000fce00078e02ff */
.L_x_402:
[----:B------:R-:W-:Y:S05]  /*9bc0*/  BSYNC B1 ;  /* 0x0000000000017941 */ /* 0x000fea0003800000 */
.L_x_401:
[----:B0-----:R-:W-:Y:S01]  /*9bd0*/  @!P4 IMAD R7, R110, R2, R13 ;  /* 0x000000026e07c224 */ /* 0x001fe200078e020d */
[----:B------:R-:W-:Y:S04]  /*9be0*/  BSSY B1, `(.L_x_403) ;  /* 0x0000006000017945 */ /* 0x000fe80003800000 */
[----:B------:R0:W-:Y:S01]  /*9bf0*/  @!P4 STG.E.U8 desc[UR48][R8.64+0x168], R7 ;  /* 0x000168070800c986 */ /* 0x0001e2000c101130 */
[----:B------:R-:W-:Y:S05]  /*9c00*/  @P1 BRA `(.L_x_404) ;  /* 0x00000000000c1947 */ /* 0x000fea0003800000 */
[----:B------:R-:W5:Y:S02]  /*9c10*/  LDG.E.U8 R220, desc[UR48][R4.64+0x169] ;  /* 0x0001693004dc7981 */ /* 0x000f64000c1e1100 */
[----:B-----5:R-:W-:-:S05]  /*9c20*/  PRMT R13, R220, 0x8880, RZ ;  /* 0x00008880dc0d7816 */ /* 0x020fca00000000ff */
[----:B------:R-:W-:-:S07]  /*9c30*/  IMAD R13, R13, R16, RZ ;  /* 0x000000100d0d7224 */ /* 0x000fce00078e02ff */
.L_x_404:
[----:B------:R-:W-:Y:S05]  /*9c40*/  BSYNC B1 ;  /* 0x0000000000017941 */ /* 0x000fea0003800000 */
.L_x_403:
[----:B------:R-:W-:Y:S01]  /*9c50*/  @!P1 IMAD R111, R111, R2, R13 ;  /* 0x000000026f6f9224 */ /* 0x000fe200078e020d */
[----:B------:R-:W-:Y:S04]  /*9c60*/  BSSY B1, `(.L_x_405) ;  /* 0x0000006000017945 */ /* 0x000fe80003800000 */
[----:B------:R0:W-:Y:S01]  /*9c70*/  @!P1 STG.E.U8 desc[UR48][R8.64+0x169], R111 ;  /* 0x0001696f08009986 */ /* 0x0001e2000c101130 */
[----:B------:R-:W-:Y:S05]  /*9c80*/  @P6 BRA `(.L_x_406) ;  /* 0x00000000000c6947 */ /* 0x000fea0003800000 */
[----:B------:R-:W5:Y:S02]  /*9c90*/  LDG.E.U8 R220, desc[UR48][R20.64+0x170] ;  /* 0x0001703014dc7981 */ /* 0x000f64000c1e1100 */
[----:B-----5:R-:W-:-:S05]  /*9ca0*/  PRMT R13, R220, 0x8880, RZ ;  /* 0x00008880dc0d7816 */ /* 0x020fca00000000ff */
[----:B------:R-:W-:-:S07]  /*9cb0*/  IMAD R13, R13, R16, RZ ;  /* 0x000000100d0d7224 */ /* 0x000fce00078e02ff */
.L_x_406:
[----:B------:R-:W-:Y:S05]  /*9cc0*/  BSYNC B1 ;  /* 0x0000000000017941 */ /* 0x000fea0003800000 */
.L_x_405:
        /* <DEDUP_REMOVED lines=16> */
.L_x_408:
[----:B------:R-:W-:Y:S05]  /*9dd0*/  BSYNC B1 ;  /* 0x0000000000017941 */ /* 0x000fea0003800000 */
.L_x_407:
[----:B------:R-:W-:Y:S01]  /*9de0*/  @!P4 IMAD R113, R113, R2, R13 ;  /* 0x000000027171c224 */ /* 0x000fe200078e020d */
[----:B------:R-:W-:Y:S04]  /*9df0*/  BSSY B1, `(.L_x_409) ;  /* 0x0000006000017945 */ /* 0x000fe80003800000 */
[----:B------:R0:W-:Y:S01]  /*9e00*/  @!P4 STG.E.U8 desc[UR48][R10.64+0x171], R113 ;  /* 0x000171710a00c986 */ /* 0x0001e2000c101130 */
[----:B------:R-:W-:Y:S05]  /*9e10*/  @P0 BRA `(.L_x_410) ;  /* 0x00000000000c0947 */ /* 0x000fea0003800000 */
[----:B------:R-:W5:Y:S02]  /*9e20*/  LDG.E.U8 R220, desc[UR48][R4.64+0x170] ;  /* 0x0001703004dc7981 */ /* 0x000f64000c1e1100 */
[----:B-----5:R-:W-:-:S05]  /*9e30*/  PRMT R13, R220, 0x8880, RZ ;  /* 0x00008880dc0d7816 */ /* 0x020fca00000000ff */
[----:B------:R-:W-:-:S07]  /*9e40*/  IMAD R13, R13, R16, RZ ;  /* 0x000000100d0d7224 */ /* 0x000fce00078e02ff */
.L_x_410:
[----:B------:R-:W-:Y:S05]  /*9e50*/  BSYNC B1 ;  /* 0x0000000000017941 */ /* 0x000fea0003800000 */
.L_x_409:
[----:B------:R-:W-:Y:S01]  /*9e60*/  @!P0 IMAD R3, R114, R2, R13 ;  /* 0x0000000272038224 */ /* 0x000fe200078e020d */
[----:B------:R-:W-:Y:S04]  /*9e70*/  BSSY B1, `(.L_x_411) ;  /* 0x0000006000017945 */ /* 0x000fe80003800000 */
[----:B------:R0:W-:Y:S01]  /*9e80*/  @!P0 STG.E.U8 desc[UR48][R8.64+0x170], R3 ;  /* 0x0001700308008986 */ /* 0x0001e2000c101130 */
[----:B------:R-:W-:Y:S05]  /*9e90*/  @P3 BRA `(.L_x_412) ;  /* 0x00000000000c3947 */ /* 0x000fea0003800000 */
[----:B------:R-:W5:Y:S02]  /*9ea0*/  LDG.E.U8 R220, desc[UR48][R4.64+0x171] ;  /* 0x0001713004dc7981 */ /* 0x000f64000c1e1100 */
[----:B-----5:R-:W-:-:S05]  /*9eb0*/  PRMT R13, R220, 0x8880, RZ ;  /* 0x00008880dc0d7816 */ /* 0x020fca00000000ff */
[----:B------:R-:W-:-:S07]  /*9ec0*/  IMAD R13, R13, R16, RZ ;  /* 0x000000100d0d7224 */ /* 0x000fce00078e02ff */
.L_x_412:
[----:B------:R-:W-:Y:S05]  /*9ed0*/  BSYNC B1 ;  /* 0x0000000000017941 */ /* 0x000fea0003800000 */
.L_x_411:
[----:B------:R-:W-:Y:S01]  /*9ee0*/  @!P3 IMAD R115, R115, R2, R13 ;  /* 0x000000027373b224 */ /* 0x000fe200078e020d */
[----:B------:R-:W-:Y:S04]  /*9ef0*/  BSSY B1, `(.L_x_413) ;  /* 0x0000006000017945 */ /* 0x000fe80003800000 */
[----:B------:R0:W-:Y:S01]  /*9f00*/  @!P3 STG.E.U8 desc[UR48][R8.64+0x171], R115 ;  /* 0x000171730800b986 */ /* 0x0001e2000c101130 */
[----:B------:R-:W-:Y:S05]  /*9f10*/  @P6 BRA `(.L_x_414) ;  /* 0x00000000000c6947 */ /* 0x000fea0003800000 */
[----:B------:R-:W5:Y:S02]  /*9f20*/  LDG.E.U8 R220, desc[UR48][R20.64+0x178] ;  /* 0x0001783014dc7981 */ /* 0x000f64000c1e1100 */
[----:B-----5:R-:W-:-:S05]  /*9f30*/  PRMT R13, R220, 0x8880, RZ ;  /* 0x00008880dc0d7816 */ /* 0x020fca00000000ff */
[----:B------:R-:W-:-:S07]  /*9f40*/  IMAD R13, R13, R16, RZ ;  /* 0x000000100d0d7224 */ /* 0x000fce00078e02ff */
.L_x_414:
[----:B------:R-:W-:Y:S05]  /*9f50*/  BSYNC B1 ;  /* 0x0000000000017941 */ /* 0x000fea0003800000 */
.L_x_413:
[----:B0-----:R-:W-:Y:S01]  /*9f60*/  @!P6 IMAD R3, R116, R2, R13 ;  /* 0x000000027403e224 */ /* 0x001fe200078e020d */
[----:B------:R-:W-:Y:S04]  /*9f70*/  BSSY B1, `(.L_x_415) ;  /* 0x0000006000017945 */ /* 0x000fe80003800000 */
[----:B------:R0:W-:Y:S01]  /*9f80*/  @!P6 STG.E.U8 desc[UR48][R10.64+0x178], R3 ;  /* 0x000178030a00e986 */ /* 0x0001e2000c101130 */
[----:B------:R-:W-:Y:S05]  /*9f90*/  @P5 BRA `(.L_x_416) ;  /* 0x00000000000c5947 */ /* 0x000fea0003800000 */
[----:B------:R-:W5:Y:S02]  /*9fa0*/  LDG.E.U8 R220, desc[UR48][R20.64+0x179] ;  /* 0x0001793014dc7981 */ /* 0x000f64000c1e1100 */
[----:B-----5:R-:W-:-:S05]  /*9fb0*/  PRMT R13, R220, 0x8880, RZ ;  /* 0x00008880dc0d7816 */ /* 0x020fca00000000ff */
[----:B------:R-:W-:-:S07]  /*9fc0*/  IMAD R13, R13, R16, RZ ;  /* 0x000000100d0d7224 */ /* 0x000fce00078e02ff */
.L_x_416:
[----:B------:R-:W-:Y:S05]  /*9fd0*/  BSYNC B1 ;  /* 0x0000000000017941 */ /* 0x000fea0003800000 */
.L_x_415:
[----:B------:R-:W-:Y:S01]  /*9fe0*/  @!P5 IMAD R117, R117, R2, R13 ;  /* 0x000000027575d224 */ /* 0x000fe200078e020d */
[----:B------:R-:W-:Y:S04]  /*9ff0*/  BSSY B1, `(.L_x_417) ;  /* 0x0000006000017945 */ /* 0x000fe80003800000 */
[----:B------:R0:W-:Y:S01]  /*a000*/  @!P5 STG.E.U8 desc[UR48][R10.64+0x179], R117 ;  /* 0x000179750a00d986 */ /* 0x0001e2000c101130 */
[----:B------:R-:W-:Y:S05]  /*a010*/  @P2 BRA `(.L_x_418) ;  /* 0x00000000000c2947 */ /* 0x000fea0003800000 */
[----:B------:R-:W5:Y:S02]  /*a020*/  LDG.E.U8 R220, desc[UR48][R4.64+0x178] ;  /* 0x0001783004dc7981 */ /* 0x000f64000c1e1100 */
[----:B-----5:R-:W-:-:S05]  /*a030*/  PRMT R13, R220, 0x8880, RZ ;  /* 0x00008880dc0d7816 */ /* 0x020fca00000000ff */
[----:B------:R-:W-:-:S07]  /*a040*/  IMAD R13, R13, R16, RZ ;  /* 0x000000100d0d7224 */ /* 0x000fce00078e02ff */
.L_x_418:
[----:B------:R-:W-:Y:S05]  /*a050*/  BSYNC B1 ;  /* 0x0000000000017941 */ /* 0x000fea0003800000 */
.L_x_417:
[----:B0-----:R-:W-:Y:S01]  /*a060*/  @!P2 IMAD R3, R118, R2, R13 ;  /* 0x000000027603a224 */ /* 0x001fe200078e020d */
[----:B------:R-:W-:Y:S01]  /*a070*/  ISETP.LT.OR P1, PT, R0, 0x9, !P1 ;  /* 0x000000090000780c */ /* 0x000fe20004f21670 */
[----:B------:R-:W-:Y:S03]  /*a080*/  BSSY B1, `(.L_x_419) ;  /* 0x0000006000017945 */ /* 0x000fe60003800000 */
[----:B------:R0:W-:Y:S09]  /*a090*/  @!P2 STG.E.U8 desc[UR48][R8.64+0x178], R3 ;  /* 0x000178030800a986 */ /* 0x0001f2000c101130 */
[----:B------:R-:W-:Y:S05]  /*a0a0*/  @P1 BRA `(.L_x_420) ;  /* 0x00000000000c1947 */ /* 0x000fea0003800000 */
[----:B------:R-:W5:Y:S02]  /*a0b0*/  LDG.E.U8 R220, desc[UR48][R4.64+0x179] ;  /* 0x0001793004dc7981 */ /* 0x000f64000c1e1100 */
[----:B-----5:R-:W-:-:S05]  /*a0c0*/  PRMT R13, R220, 0x8880, RZ ;  /* 0x00008880dc0d7816 */ /* 0x020fca00000000ff */
[----:B------:R-:W-:-:S07]  /*a0d0*/  IMAD R13, R13, R16, RZ ;  /* 0x000000100d0d7224 */ /* 0x000fce00078e02ff */
.L_x_420:
[----:B------:R-:W-:Y:S05]  /*a0e0*/  BSYNC B1 ;  /* 0x0000000000017941 */ /* 0x000fea0003800000 */
.L_x_419:
[----:B------:R-:W-:Y:S01]  /*a0f0*/  IMAD R13, R119, R2, R13 ;  /* 0x00000002770d7224 */ /* 0x000fe200078e020d */
[----:B------:R-:W-:Y:S06]  /*a100*/  @P1 BRA `(.L_x_421) ;  /* 0x0000002800881947 */ /* 0x000fec0003800000 */
[----:B------:R0:W-:Y:S01]  /*a110*/  STG.E.U8 desc[UR48][R8.64+0x179], R13 ;  /* 0x0001790d08007986 */ /* 0x0001e2000c101130 */
[----:B------:R-:W-:Y:S05]  /*a120*/  BRA `(.L_x_421) ;  /* 0x0000002800807947 */ /* 0x000fea0003800000 */
.L_x_36:
[C---:B------:R-:W-:Y:S02]  /*a130*/  ISETP.GE.AND P0, PT, R3.reuse, 0x1, PT ;  /* 0x000000010300780c */ /* 0x040fe40003f06270 */
[----:B------:R-:W-:Y:S02]  /*a140*/  ISETP.GE.AND P3, PT, R3, 0x2, PT ;  /* 0x000000020300780c */ /* 0x000fe40003f66270 */
[C---:B------:R-:W-:Y:S02]  /*a150*/  ISETP.LT.OR P1, PT, R0.reuse, 0x1, !P0 ;  /* 0x000000010000780c */ /* 0x040fe40004721670 */
[C---:B------:R-:W-:Y:S02]  /*a160*/  ISETP.LT.OR P2, PT, R0.reuse, 0x1, !P3 ;  /* 0x000000010000780c */ /* 0x040fe40005f41670 */
[C---:B------:R-:W-:Y:S02]  /*a170*/  ISETP.LT.OR P0, PT, R0.reuse, 0x9, !P0 ;  /* 0x000000090000780c */ /* 0x040fe40004701670 */
[----:B------:R-:W-:-:S02]  /*a180*/  ISETP.LT.OR P3, PT, R0, 0x9, !P3 ;  /* 0x000000090000780c */ /* 0x000fc40005f61670 */
[----:B------:R-:W-:-:S04]  /*a190*/  ISETP.GE.AND P4, PT, R3, 0xa, PT ;  /* 0x0000000a0300780c */ /* 0x000fc80003f86270 */
[----:B------:R-:W-:Y:S01]  /*a1a0*/  ISETP.LT.OR P6, PT, R0, 0x1, !P4 ;  /* 0x000000010000780c */ /* 0x000fe200067c1670 */
[-C--:B------:R-:W-:Y:S01]  /*a1b0*/  @!P1 IMAD R5, R120, R2.reuse, RZ ;  /* 0x0000000278059224 */ /* 0x080fe200078e02ff */
[----:B------:R-:W-:Y:S01]  /*a1c0*/  ISETP.LT.OR P4, PT, R0, 0x9, !P4 ;  /* 0x000000090000780c */ /* 0x000fe20006781670 */
[-C--:B------:R-:W-:Y:S02]  /*a1d0*/  @!P2 IMAD R121, R121, R2.reuse, RZ ;  /* 0x000000027979a224 */ /* 0x080fe400078e02ff */
[-C--:B------:R-:W-:Y:S01]  /*a1e0*/  @!P0 IMAD R7, R122, R2.reuse, RZ ;  /* 0x000000027a078224 */ /* 0x080fe200078e02ff */
[----:B------:R0:W-:Y:S01]  /*a1f0*/  @!P1 STG.E.U8 desc[UR48][R10.64], R5 ;  /* 0x000000050a009986 */ /* 0x0001e2000c101130 */
[----:B------:R-:W-:Y:S01]  /*a200*/  ISETP.GE.AND P1, PT, R3, 0x9, PT ;  /* 0x000000090300780c */ /* 0x000fe20003f26270 */
[----:B------:R-:W-:Y:S02]  /*a210*/  @!P3 IMAD R123, R123, R2, RZ ;  /* 0x000000027b7bb224 */ /* 0x000fe400078e02ff */
[----:B------:R-:W-:Y:S01]  /*a220*/  @!P2 STG.E.U8 desc[UR48][R10.64+0x1], R121 ;  /* 0x000001790a00a986 */ /* 0x000fe2000c101130 */
[----:B------:R-:W-:-:S02]  /*a230*/  ISETP.LT.OR P5, PT, R0, 0x1, !P1 ;  /* 0x000000010000780c */ /* 0x000fc40004fa1670 */
[C---:B------:R-:W-:Y:S01]  /*a240*/  ISETP.LT.OR P1, PT, R0.reuse, 0x9, !P1 ;  /* 0x000000090000780c */ /* 0x040fe20004f21670 */
[----:B------:R1:W-:Y:S01]  /*a250*/  @!P0 STG.E.U8 desc[UR48][R8.64], R7 ;  /* 0x0000000708008986 */ /* 0x0003e2000c101130 */
[----:B------:R-:W-:Y:S01]  /*a260*/  ISETP.GE.AND P2, PT, R3, 0x11, PT ;  /* 0x000000110300780c */ /* 0x000fe20003f46270 */
[-C--:B------:R-:W-:Y:S02]  /*a270*/  @!P6 IMAD R125, R125, R2.reuse, RZ ;  /* 0x000000027d7de224 */ /* 0x080fe400078e02ff */
[----:B------:R-:W-:Y:S01]  /*a280*/  @!P3 STG.E.U8 desc[UR48][R8.64+0x1], R123 ;  /* 0x0000017b0800b986 */ /* 0x000fe2000c101130 */
[C---:B------:R-:W-:Y:S01]  /*a290*/  ISETP.LT.OR P0, PT, R0.reuse, 0x1, !P2 ;  /* 0x000000010000780c */ /* 0x040fe20005701670 */
[-C--:B------:R-:W-:Y:S01]  /*a2a0*/  @!P4 IMAD R127, R127, R2.reuse, RZ ;  /* 0x000000027f7fc224 */ /* 0x080fe200078e02ff */
[C---:B------:R-:W-:Y:S01]  /*a2b0*/  ISETP.GE.AND P3, PT, R3.reuse, 0x12, PT ;  /* 0x000000120300780c */ /* 0x040fe20003f66270 */
[----:B------:R-:W-:Y:S01]  /*a2c0*/  @!P6 STG.E.U8 desc[UR48][R10.64+0x9], R125 ;  /* 0x0000097d0a00e986 */ /* 0x000fe2000c101130 */
[----:B------:R-:W-:Y:S01]  /*a2d0*/  ISETP.LT.OR P2, PT, R0, 0x9, !P2 ;  /* 0x000000090000780c */ /* 0x000fe20005741670 */
[-C--:B0-----:R-:W-:Y:S01]  /*a2e0*/  @!P5 IMAD R5, R124, R2.reuse, RZ ;  /* 0x000000027c05d224 */ /* 0x081fe200078e02ff */
[----:B------:R-:W-:Y:S01]  /*a2f0*/  ISETP.GE.AND P6, PT, R3, 0x1a, PT ;  /* 0x0000001a0300780c */ /* 0x000fe20003fc6270 */
[----:B-1----:R-:W-:-:S03]  /*a300*/  @!P1 IMAD R7, R126, R2, RZ ;  /* 0x000000027e079224 */ /* 0x002fc600078e02ff */
[----:B------:R0:W-:Y:S01]  /*a310*/  @!P5 STG.E.U8 desc[UR48][R10.64+0x8], R5 ;  /* 0x000008050a00d986 */ /* 0x0001e2000c101130 */
[C---:B------:R-:W-:Y:S02]  /*a320*/  ISETP.LT.OR P5, PT, R0.reuse, 0x1, !P3 ;  /* 0x000000010000780c */ /* 0x040fe40005fa1670 */
[----:B------:R-:W-:Y:S01]  /*a330*/  ISETP.LT.OR P3, PT, R0, 0x9, !P3 ;  /* 0x000000090000780c */ /* 0x000fe20005f61670 */
[----:B------:R-:W-:Y:S01]  /*a340*/  @!P0 IMAD R13, R128, R2, RZ ;  /* 0x00000002800d8224 */ /* 0x000fe200078e02ff */
[----:B------:R1:W-:Y:S01]  /*a350*/  @!P1 STG.E.U8 desc[UR48][R8.64+0x8], R7 ;  /* 0x0000080708009986 */ /* 0x0003e2000c101130 */
[----:B------:R-:W-:-:S03]  /*a360*/  ISETP.GE.AND P1, PT, R3, 0x19, PT ;  /* 0x000000190300780c */ /* 0x000fc60003f26270 */
[----:B------:R-:W-:Y:S01]  /*a370*/  @!P4 STG.E.U8 desc[UR48][R8.64+0x9], R127 ;  /* 0x0000097f0800c986 */ /* 0x000fe2000c101130 */
[----:B------:R-:W-:Y:S01]  /*a380*/  ISETP.LT.OR P4, PT, R0, 0x1, !P6 ;  /* 0x000000010000780c */ /* 0x000fe20007781670 */
[-C--:B0-----:R-:W-:Y:S02]  /*a390*/  @!P2 IMAD R5, R130, R2.reuse, RZ ;  /* 0x000000028205a224 */ /* 0x081fe400078e02ff */
[----:B------:R-:W-:Y:S01]  /*a3a0*/  @!P0 STG.E.U8 desc[UR48][R10.64+0x10], R13 ;  /* 0x0000100d0a008986 */ /* 0x000fe2000c101130 */
[C---:B------:R-:W-:Y:S01]  /*a3b0*/  ISETP.LT.OR P0, PT, R0.reuse, 0x1, !P1 ;  /* 0x000000010000780c */ /* 0x040fe20004f01670 */
[-C--:B------:R-:W-:Y:S01]  /*a3c0*/  @!P5 IMAD R129, R129, R2.reuse, RZ ;  /* 0x000000028181d224 */ /* 0x080fe200078e02ff */
[C---:B------:R-:W-:Y:S01]  /*a3d0*/  ISETP.LT.OR P6, PT, R0.reuse, 0x9, !P6 ;  /* 0x000000090000780c */ /* 0x040fe200077c1670 */
[-C--:B------:R-:W-:Y:S01]  /*a3e0*/  @!P3 IMAD R131, R131, R2.reuse, RZ ;  /* 0x000000028383b224 */ /* 0x080fe200078e02ff */
[----:B------:R-:W-:Y:S02]  /*a3f0*/  ISETP.LT.OR P1, PT, R0, 0x9, !P1 ;  /* 0x000000090000780c */ /* 0x000fe40004f21670 */
[----:B------:R-:W-:Y:S03]  /*a400*/  @!P5 STG.E.U8 desc[UR48][R10.64+0x11], R129 ;  /* 0x000011810a00d986 */ /* 0x000fe6000c101130 */
[----:B------:R-:W-:Y:S01]  /*a410*/  @!P4 IMAD R133, R133, R2, RZ ;  /* 0x000000028585c224 */ /* 0x000fe200078e02ff */
[----:B------:R0:W-:Y:S01]  /*a420*/  @!P2 STG.E.U8 desc[UR48][R8.64+0x10], R5 ;  /* 0x000010050800a986 */ /* 0x0001e2000c101130 */
[----:B------:R-:W-:-:S02]  /*a430*/  ISETP.GE.AND P2, PT, R3, 0x21, PT ;  /* 0x000000210300780c */ /* 0x000fc40003f46270 */
[-C--:B-1----:R-:W-:Y:S01]  /*a440*/  @!P0 IMAD R7, R132, R2.reuse, RZ ;  /* 0x0000000284078224 */ /* 0x082fe200078e02ff */
[----:B------:R-:W-:Y:S01]  /*a450*/  @!P3 STG.E.U8 desc[UR48][R8.64+0x11], R131 ;  /* 0x000011830800b986 */ /* 0x000fe2000c101130 */
[----:B------:R-:W-:Y:S01]  /*a460*/  ISETP.GE.AND P3, PT, R3, 0x22, PT ;  /* 0x000000220300780c */ /* 0x000fe20003f66270 */
[-C--:B------:R-:W-:Y:S01]  /*a470*/  @!P6 IMAD R135, R135, R2.reuse, RZ ;  /* 0x000000028787e224 */ /* 0x080fe200078e02ff */
[C---:B------:R-:W-:Y:S01]  /*a480*/  ISETP.LT.OR P5, PT, R0.reuse, 0x1, !P2 ;  /* 0x000000010000780c */ /* 0x040fe200057a1670 */
[----:B------:R-:W-:Y:S01]  /*a490*/  @!P4 STG.E.U8 desc[UR48][R10.64+0x19], R133 ;  /* 0x000019850a00c986 */ /* 0x000fe2000c101130 */
[C---:B------:R-:W-:Y:S02]  /*a4a0*/  ISETP.LT.OR P4, PT, R0.reuse, 0x1, !P3 ;  /* 0x000000010000780c */ /* 0x040fe40005f81670 */
[C---:B------:R-:W-:Y:S01]  /*a4b0*/  ISETP.LT.OR P2, PT, R0.reuse, 0x9, !P2 ;  /* 0x000000090000780c */ /* 0x040fe20005741670 */
[----:B------:R1:W-:Y:S01]  /*a4c0*/  @!P0 STG.E.U8 desc[UR48][R10.64+0x18], R7 ;  /* 0x000018070a008986 */ /* 0x0003e2000c101130 */
[----:B------:R-:W-:Y:S01]  /*a4d0*/  ISETP.LT.OR P3, PT, R0, 0x9, !P3 ;  /* 0x000000090000780c */ /* 0x000fe20005f61670 */
[-C--:B0-----:R-:W-:Y:S01]  /*a4e0*/  @!P1 IMAD R5, R134, R2.reuse, RZ ;  /* 0x0000000286059224 */ /* 0x081fe200078e02ff */
[----:B------:R-:W-:Y:S01]  /*a4f0*/  ISETP.GE.AND P0, PT, R3, 0x29, PT ;  /* 0x000000290300780c */ /* 0x000fe20003f06270 */
[----:B------:R-:W-:Y:S03]  /*a500*/  @!P6 STG.E.U8 desc[UR48][R8.64+0x19], R135 ;  /* 0x000019870800e986 */ /* 0x000fe6000c101130 */
[----:B------:R-:W-:Y:S01]  /*a510*/  ISETP.LT.OR P6, PT, R0, 0x1, !P0 ;  /* 0x000000010000780c */ /* 0x000fe200047c1670 */
[-C--:B------:R-:W-:Y:S01]  /*a520*/  @!P5 IMAD R13, R136, R2.reuse, RZ ;  /* 0x00000002880dd224 */ /* 0x080fe200078e02ff */
[----:B------:R0:W-:Y:S01]  /*a530*/  @!P1 STG.E.U8 desc[UR48][R8.64+0x18], R5 ;  /* 0x0000180508009986 */ /* 0x0001e2000c101130 */
[-C--:B------:R-:W-:Y:S01]  /*a540*/  @!P4 IMAD R137, R137, R2.reuse, RZ ;  /* 0x000000028989c224 */ /* 0x080fe200078e02ff */
[----:B------:R-:W-:Y:S01]  /*a550*/  ISETP.GE.AND P1, PT, R3, 0x2a, PT ;  /* 0x0000002a0300780c */ /* 0x000fe20003f26270 */
[-C--:B-1----:R-:W-:Y:S01]  /*a560*/  @!P2 IMAD R7, R138, R2.reuse, RZ ;  /* 0x000000028a07a224 */ /* 0x082fe200078e02ff */
[----:B------:R1:W-:Y:S01]  /*a570*/  @!P5 STG.E.U8 desc[UR48][R10.64+0x20], R13 ;  /* 0x0000200d0a00d986 */ /* 0x0003e2000c101130 */
[----:B------:R-:W-:Y:S01]  /*a580*/  @!P3 IMAD R139, R139, R2, RZ ;  /* 0x000000028b8bb224 */ /* 0x000fe200078e02ff */
[----:B------:R-:W-:-:S02]  /*a590*/  ISETP.LT.OR P5, PT, R0, 0x1, !P1 ;  /* 0x000000010000780c */ /* 0x000fc40004fa1670 */
[----:B------:R-:W-:Y:S01]  /*a5a0*/  @!P4 STG.E.U8 desc[UR48][R10.64+0x21], R137 ;  /* 0x000021890a00c986 */ /* 0x000fe2000c101130 */
[----:B------:R-:W-:Y:S02]  /*a5b0*/  ISETP.LT.OR P0, PT, R0, 0x9, !P0 ;  /* 0x000000090000780c */ /* 0x000fe40004701670 */
[C---:B------:R-:W-:Y:S01]  /*a5c0*/  ISETP.GE.AND P4, PT, R3.reuse, 0x31, PT ;  /* 0x000000310300780c */ /* 0x040fe20003f86270 */
[-C--:B0-----:R-:W-:Y:S01]  /*a5d0*/  @!P6 IMAD R5, R140, R2.reuse, RZ ;  /* 0x000000028c05e224 */ /* 0x081fe200078e02ff */
[C---:B------:R-:W-:Y:S01]  /*a5e0*/  ISETP.LT.OR P1, PT, R0.reuse, 0x9, !P1 ;  /* 0x000000090000780c */ /* 0x040fe20004f21670 */
[----:B------:R0:W-:Y:S01]  /*a5f0*/  @!P2 STG.E.U8 desc[UR48][R8.64+0x20], R7 ;  /* 0x000020070800a986 */ /* 0x0001e2000c101130 */
[C---:B------:R-:W-:Y:S02]  /*a600*/  ISETP.LT.OR P2, PT, R0.reuse, 0x1, !P4 ;  /* 0x000000010000780c */ /* 0x040fe40006741670 */
[----:B------:R-:W-:Y:S01]  /*a610*/  ISETP.LT.OR P4, PT, R0, 0x9, !P4 ;  /* 0x000000090000780c */ /* 0x000fe20006781670 */
[----:B------:R-:W-:Y:S01]  /*a620*/  @!P3 STG.E.U8 desc[UR48][R8.64+0x21], R139 ;  /* 0x0000218b0800b986 */ /* 0x000fe2000c101130 */
[----:B------:R-:W-:Y:S01]  /*a630*/  ISETP.GE.AND P3, PT, R3, 0x32, PT ;  /* 0x000000320300780c */ /* 0x000fe20003f66270 */
[----:B------:R-:W-:-:S02]  /*a640*/  @!P5 IMAD R141, R141, R2, RZ ;  /* 0x000000028d8dd224 */ /* 0x000fc400078e02ff */
[----:B------:R2:W-:Y:S01]  /*a650*/  @!P6 STG.E.U8 desc[UR48][R10.64+0x28], R5 ;  /* 0x000028050a00e986 */ /* 0x0005e2000c101130 */
[----:B------:R-:W-:Y:S01]  /*a660*/  ISETP.LT.OR P6, PT, R0, 0x1, !P3 ;  /* 0x000000010000780c */ /* 0x000fe20005fc1670 */
[-C--:B-1----:R-:W-:Y:S01]  /*a670*/  @!P0 IMAD R13, R142, R2.reuse, RZ ;  /* 0x000000028e0d8224 */ /* 0x082fe200078e02ff */
[----:B------:R-:W-:Y:S01]  /*a680*/  ISETP.LT.OR P3, PT, R0, 0x9, !P3 ;  /* 0x000000090000780c */ /* 0x000fe20005f61670 */
[-C--:B------:R-:W-:Y:S01]  /*a690*/  @!P1 IMAD R143, R143, R2.reuse, RZ ;  /* 0x000000028f8f9224 */ /* 0x080fe200078e02ff */
[----:B------:R-:W-:Y:S01]  /*a6a0*/  @!P5 STG.E.U8 desc[UR48][R10.64+0x29], R141 ;  /* 0x0000298d0a00d986 */ /* 0x000fe2000c101130 */
[----:B0-----:R-:W-:-:S03]  /*a6b0*/  @!P2 IMAD R7, R144, R2, RZ ;  /* 0x000000029007a224 */ /* 0x001fc600078e02ff */
[----:B------:R0:W-:Y:S01]  /*a6c0*/  @!P0 STG.E.U8 desc[UR48][R8.64+0x28], R13 ;  /* 0x0000280d08008986 */ /* 0x0001e2000c101130 */
[C---:B------:R-:W-:Y:S01]  /*a6d0*/  ISETP.GE.AND P0, PT, R3.reuse, 0x39, PT ;  /* 0x000000390300780c */ /* 0x040fe20003f06270 */
[-C--:B--2---:R-:W-:Y:S02]  /*a6e0*/  @!P4 IMAD R5, R146, R2.reuse, RZ ;  /* 0x000000029205c224 */ /* 0x084fe400078e02ff */
[----:B------:R-:W-:Y:S01]  /*a6f0*/  @!P1 STG.E.U8 desc[UR48][R8.64+0x29], R143 ;  /* 0x0000298f08009986 */ /* 0x000fe2000c101130 */
[----:B------:R-:W-:Y:S01]  /*a700*/  ISETP.GE.AND P1, PT, R3, 0x3a, PT ;  /* 0x0000003a0300780c */ /* 0x000fe20003f26270 */
[-C--:B------:R-:W-:Y:S01]  /*a710*/  @!P6 IMAD R145, R145, R2.reuse, RZ ;  /* 0x000000029191e224 */ /* 0x080fe200078e02ff */
[C---:B------:R-:W-:Y:S01]  /*a720*/  ISETP.LT.OR P5, PT, R0.reuse, 0x1, !P0 ;  /* 0x000000010000780c */ /* 0x040fe200047a1670 */
[----:B------:R1:W-:Y:S01]  /*a730*/  @!P2 STG.E.U8 desc[UR48][R10.64+0x30], R7 ;  /* 0x000030070a00a986 */ /* 0x0003e2000c101130 */
[C---:B------:R-:W-:Y:S01]  /*a740*/  ISETP.LT.OR P2, PT, R0.reuse, 0x1, !P1 ;  /* 0x000000010000780c */ /* 0x040fe20004f41670 */
[----:B------:R-:W-:Y:S01]  /*a750*/  @!P3 IMAD R147, R147, R2, RZ ;  /* 0x000000029393b224 */ /* 0x000fe200078e02ff */
[C---:B------:R-:W-:Y:S01]  /*a760*/  ISETP.LT.OR P0, PT, R0.reuse, 0x9, !P0 ;  /* 0x000000090000780c */ /* 0x040fe20004701670 */
[----:B------:R-:W-:Y:S01]  /*a770*/  @!P6 STG.E.U8 desc[UR48][R10.64+0x31], R145 ;  /* 0x000031910a00e986 */ /* 0x000fe2000c101130 */
[----:B------:R-:W-:-:S02]  /*a780*/  ISETP.LT.OR P1, PT, R0, 0x9, !P1 ;  /* 0x000000090000780c */ /* 0x000fc40004f21670 */
[C---:B------:R-:W-:Y:S01]  /*a790*/  ISETP.GE.AND P6, PT, R3.reuse, 0x42, PT ;  /* 0x000000420300780c */ /* 0x040fe20003fc6270 */
[----:B------:R2:W-:Y:S01]  /*a7a0*/  @!P4 STG.E.U8 desc[UR48][R8.64+0x30], R5 ;  /* 0x000030050800c986 */ /* 0x0005e2000c101130 */
[----:B------:R-:W-:-:S03]  /*a7b0*/  ISETP.GE.AND P4, PT, R3, 0x41, PT ;  /* 0x000000410300780c */ /* 0x000fc60003f86270 */
[----:B------:R-:W-:Y:S01]  /*a7c0*/  @!P3 STG.E.U8 desc[UR48][R8.64+0x31], R147 ;  /* 0x000031930800b986 */ /* 0x000fe2000c101130 */
[----:B------:R-:W-:Y:S01]  /*a7d0*/  ISETP.LT.OR P3, PT, R0, 0x1, !P4 ;  /* 0x000000010000780c */ /* 0x000fe20006761670 */
[-C--:B0-----:R-:W-:Y:S01]  /*a7e0*/  @!P5 IMAD R13, R148, R2.reuse, RZ ;  /* 0x00000002940dd224 */ /* 0x081fe200078e02ff */
[----:B------:R-:W-:Y:S01]  /*a7f0*/  ISETP.LT.OR P4, PT, R0, 0x9, !P4 ;  /* 0x000000090000780c */ /* 0x000fe20006781670 */
[-C--:B------:R-:W-:Y:S02]  /*a800*/  @!P2 IMAD R149, R149, R2.reuse, RZ ;  /* 0x000000029595a224 */ /* 0x080fe400078e02ff */
[-C--:B-1----:R-:W-:Y:S01]  /*a810*/  @!P0 IMAD R7, R150, R2.reuse, RZ ;  /* 0x0000000296078224 */ /* 0x082fe200078e02ff */
[----:B------:R-:W-:Y:S01]  /*a820*/  @!P5 STG.E.U8 desc[UR48][R10.64+0x38], R13 ;  /* 0x0000380d0a00d986 */ /* 0x000fe2000c101130 */
[----:B------:R-:W-:Y:S01]  /*a830*/  @!P1 IMAD R151, R151, R2, RZ ;  /* 0x0000000297979224 */ /* 0x000fe200078e02ff */
[----:B------:R-:W-:Y:S02]  /*a840*/  ISETP.LT.OR P5, PT, R0, 0x1, !P6 ;  /* 0x000000010000780c */ /* 0x000fe400077a1670 */
[----:B------:R-:W-:Y:S01]  /*a850*/  @!P2 STG.E.U8 desc[UR48][R10.64+0x39], R149 ;  /* 0x000039950a00a986 */ /* 0x000fe2000c101130 */
[----:B------:R-:W-:-:S02]  /*a860*/  ISETP.GE.AND P2, PT, R3, 0x49, PT ;  /* 0x000000490300780c */ /* 0x000fc40003f46270 */
[-C--:B--2---:R-:W-:Y:S01]  /*a870*/  @!P3 IMAD R5, R152, R2.reuse, RZ ;  /* 0x000000029805b224 */ /* 0x084fe200078e02ff */
[----:B------:R0:W-:Y:S01]  /*a880*/  @!P0 STG.E.U8 desc[UR48][R8.64+0x38], R7 ;  /* 0x0000380708008986 */ /* 0x0001e2000c101130 */
[C---:B------:R-:W-:Y:S02]  /*a890*/  ISETP.LT.OR P0, PT, R0.reuse, 0x9, !P6 ;  /* 0x000000090000780c */ /* 0x040fe40007701670 */
[C---:B------:R-:W-:Y:S01]  /*a8a0*/  ISETP.LT.OR P6, PT, R0.reuse, 0x1, !P2 ;  /* 0x000000010000780c */ /* 0x040fe200057c1670 */
[----:B------:R-:W-:Y:S01]  /*a8b0*/  @!P1 STG.E.U8 desc[UR48][R8.64+0x39], R151 ;  /* 0x0000399708009986 */ /* 0x000fe2000c101130 */
[----:B------:R-:W-:Y:S02]  /*a8c0*/  ISETP.GE.AND P1, PT, R3, 0x4a, PT ;  /* 0x0000004a0300780c */ /* 0x000fe40003f26270 */
[C---:B------:R-:W-:Y:S01]  /*a8d0*/  ISETP.LT.OR P2, PT, R0.reuse, 0x9, !P2 ;  /* 0x000000090000780c */ /* 0x040fe20005741670 */
[----:B------:R1:W-:Y:S01]  /*a8e0*/  @!P3 STG.E.U8 desc[UR48][R10.64+0x40], R5 ;  /* 0x000040050a00b986 */ /* 0x0003e2000c101130 */
[C---:B------:R-:W-:Y:S01]  /*a8f0*/  ISETP.LT.OR P3, PT, R0.reuse, 0x1, !P1 ;  /* 0x000000010000780c */ /* 0x040fe20004f61670 */
[-C--:B------:R-:W-:Y:S01]  /*a900*/  @!P5 IMAD R153, R153, R2.reuse, RZ ;  /* 0x000000029999d224 */ /* 0x080fe200078e02ff */
[----:B------:R-:W-:Y:S01]  /*a910*/  ISETP.LT.OR P1, PT, R0, 0x9, !P1 ;  /* 0x000000090000780c */ /* 0x000fe20004f21670 */
[----:B0-----:R-:W-:-:S02]  /*a920*/  @!P4 IMAD R7, R154, R2, RZ ;  /* 0x000000029a07c224 */ /* 0x001fc400078e02ff */
[-C--:B------:R-:W-:Y:S01]  /*a930*/  @!P0 IMAD R155, R155, R2.reuse, RZ ;  /* 0x000000029b9b8224 */ /* 0x080fe200078e02ff */
[----:B------:R-:W-:Y:S01]  /*a940*/  @!P5 STG.E.U8 desc[UR48][R10.64+0x41], R153 ;  /* 0x000041990a00d986 */ /* 0x000fe2000c101130 */
[-C--:B------:R-:W-:Y:S01]  /*a950*/  @!P6 IMAD R13, R156, R2.reuse, RZ ;  /* 0x000000029c0de224 */ /* 0x080fe200078e02ff */
[C---:B------:R-:W-:Y:S02]  /*a960*/  ISETP.GE.AND P5, PT, R3.reuse, 0x52, PT ;  /* 0x000000520300780c */ /* 0x040fe40003fa6270 */
[----:B------:R0:W-:Y:S01]  /*a970*/  @!P4 STG.E.U8 desc[UR48][R8.64+0x40], R7 ;  /* 0x000040070800c986 */ /* 0x0001e2000c101130 */
[----:B------:R-:W-:Y:S01]  /*a980*/  ISETP.GE.AND P4, PT, R3, 0x51, PT ;  /* 0x000000510300780c */ /* 0x000fe20003f86270 */
[-C--:B-1----:R-:W-:Y:S02]  /*a990*/  @!P2 IMAD R5, R158, R2.reuse, RZ ;  /* 0x000000029e05a224 */ /* 0x082fe400078e02ff */
[----:B------:R-:W-:Y:S01]  /*a9a0*/  @!P0 STG.E.U8 desc[UR48][R8.64+0x41], R155 ;  /* 0x0000419b08008986 */ /* 0x000fe2000c101130 */
[-C--:B------:R-:W-:Y:S01]  /*a9b0*/  @!P3 IMAD R157, R157, R2.reuse, RZ ;  /* 0x000000029d9db224 */ /* 0x080fe200078e02ff */
[C---:B------:R-:W-:Y:S01]  /*a9c0*/  ISETP.LT.OR P0, PT, R0.reuse, 0x1, !P4 ;  /* 0x000000010000780c */ /* 0x040fe20006701670 */
[----:B------:R-:W-:Y:S01]  /*a9d0*/  @!P1 IMAD R159, R159, R2, RZ ;  /* 0x000000029f9f9224 */ /* 0x000fe200078e02ff */
[----:B------:R-:W-:Y:S01]  /*a9e0*/  @!P6 STG.E.U8 desc[UR48][R10.64+0x48], R13 ;  /* 0x0000480d0a00e986 */ /* 0x000fe2000c101130 */
[----:B------:R-:W-:-:S02]  /*a9f0*/  ISETP.LT.OR P6, PT, R0, 0x1, !P5 ;  /* 0x000000010000780c */ /* 0x000fc40006fc1670 */
[C---:B------:R-:W-:Y:S01]  /*aa00*/  ISETP.LT.OR P4, PT, R0.reuse, 0x9, !P4 ;  /* 0x000000090000780c */ /* 0x040fe20006781670 */
[----:B------:R-:W-:Y:S01]  /*aa10*/  @!P3 STG.E.U8 desc[UR48][R10.64+0x49], R157 ;  /* 0x0000499d0a00b986 */ /* 0x000fe2000c101130 */
[----:B------:R-:W-:Y:S02]  /*aa20*/  ISETP.LT.OR P5, PT, R0, 0x9, !P5 ;  /* 0x000000090000780c */ /* 0x000fe40006fa1670 */
[C---:B------:R-:W-:Y:S01]  /*aa30*/  ISETP.GE.AND P3, PT, R3.reuse, 0x5a, PT ;  /* 0x0000005a0300780c */ /* 0x040fe20003f66270 */
[----:B------:R1:W-:Y:S01]  /*aa40*/  @!P2 STG.E.U8 desc[UR48][R8.64+0x48], R5 ;  /* 0x000048050800a986 */ /* 0x0003e2000c101130 */
[----:B------:R-:W-:Y:S02]  /*aa50*/  ISETP.GE.AND P2, PT, R3, 0x59, PT ;  /* 0x000000590300780c */ /* 0x000fe40003f46270 */
[-C--:B0-----:R-:W-:Y:S01]  /*aa60*/  @!P0 IMAD R7, R160, R2.reuse, RZ ;  /* 0x00000002a0078224 */ /* 0x081fe200078e02ff */
[----:B------:R-:W-:Y:S01]  /*aa70*/  @!P1 STG.E.U8 desc[UR48][R8.64+0x49], R159 ;  /* 0x0000499f08009986 */ /* 0x000fe2000c101130 */
[C---:B------:R-:W-:Y:S01]  /*aa80*/  ISETP.LT.OR P1, PT, R0.reuse, 0x1, !P2 ;  /* 0x000000010000780c */ /* 0x040fe20005721670 */
[-C--:B------:R-:W-:Y:S01]  /*aa90*/  @!P6 IMAD R161, R161, R2.reuse, RZ ;  /* 0x00000002a1a1e224 */ /* 0x080fe200078e02ff */
[----:B------:R-:W-:Y:S01]  /*aaa0*/  ISETP.LT.OR P2, PT, R0, 0x9, !P2 ;  /* 0x000000090000780c */ /* 0x000fe20005741670 */
[----:B------:R0:W-:Y:S01]  /*aab0*/  @!P0 STG.E.U8 desc[UR48][R10.64+0x50], R7 ;  /* 0x000050070a008986 */ /* 0x0001e2000c101130 */
[----:B------:R-:W-:Y:S01]  /*aac0*/  ISETP.GE.AND P0, PT, R3, 0x61, PT ;  /* 0x000000610300780c */ /* 0x000fe20003f06270 */
[----:B------:R-:W-:-:S02]  /*aad0*/  @!P5 IMAD R163, R163, R2, RZ ;  /* 0x00000002a3a3d224 */ /* 0x000fc400078e02ff */
[----:B------:R-:W-:Y:S01]  /*aae0*/  @!P6 STG.E.U8 desc[UR48][R10.64+0x51], R161 ;  /* 0x000051a10a00e986 */ /* 0x000fe2000c101130 */
[-C--:B-1----:R-:W-:Y:S01]  /*aaf0*/  @!P4 IMAD R5, R162, R2.reuse, RZ ;  /* 0x00000002a205c224 */ /* 0x082fe200078e02ff */
[C---:B------:R-:W-:Y:S02]  /*ab00*/  ISETP.LT.OR P6, PT, R0.reuse, 0x1, !P3 ;  /* 0x000000010000780c */ /* 0x040fe40005fc1670 */
[----:B------:R-:W-:Y:S01]  /*ab10*/  ISETP.LT.OR P3, PT, R0, 0x9, !P3 ;  /* 0x000000090000780c */ /* 0x000fe20005f61670 */
[----:B------:R-:W-:Y:S01]  /*ab20*/  @!P5 STG.E.U8 desc[UR48][R8.64+0x51], R163 ;  /* 0x000051a30800d986 */ /* 0x000fe2000c101130 */
[-C--:B------:R-:W-:Y:S01]  /*ab30*/  @!P1 IMAD R13, R164, R2.reuse, RZ ;  /* 0x00000002a40d9224 */ /* 0x080fe200078e02ff */
[----:B------:R-:W-:Y:S01]  /*ab40*/  ISETP.GE.AND P5, PT, R3, 0x62, PT ;  /* 0x000000620300780c */ /* 0x000fe20003fa6270 */
[----:B0-----:R-:W-:Y:S01]  /*ab50*/  @!P2 IMAD R7, R166, R2, RZ ;  /* 0x00000002a607a224 */ /* 0x001fe200078e02ff */
[----:B------:R0:W-:Y:S01]  /*ab60*/  @!P4 STG.E.U8 desc[UR48][R8.64+0x50], R5 ;  /* 0x000050050800c986 */ /* 0x0001e2000c101130 */
[----:B------:R-:W-:-:S02]  /*ab70*/  ISETP.LT.OR P4, PT, R0, 0x1, !P0 ;  /* 0x000000010000780c */ /* 0x000fc40004781670 */
[C---:B------:R-:W-:Y:S01]  /*ab80*/  ISETP.LT.OR P0, PT, R0.reuse, 0x9, !P0 ;  /* 0x000000090000780c */ /* 0x040fe20004701670 */
[----:B------:R1:W-:Y:S01]  /*ab90*/  @!P1 STG.E.U8 desc[UR48][R10.64+0x58], R13 ;  /* 0x0000580d0a009986 */ /* 0x0003e2000c101130 */
[C---:B------:R-:W-:Y:S01]  /*aba0*/  ISETP.LT.OR P1, PT, R0.reuse, 0x1, !P5 ;  /* 0x000000010000780c */ /* 0x040fe20006f21670 */
[-C--:B------:R-:W-:Y:S01]  /*abb0*/  @!P6 IMAD R165, R165, R2.reuse, RZ ;  /* 0x00000002a5a5e224 */ /* 0x080fe200078e02ff */
[----:B------:R-:W-:Y:S01]  /*abc0*/  ISETP.LT.OR P5, PT, R0, 0x9, !P5 ;  /* 0x000000090000780c */ /* 0x000fe20006fa1670 */
[----:B------:R-:W-:-:S03]  /*abd0*/  @!P3 IMAD R167, R167, R2, RZ ;  /* 0x00000002a7a7b224 */ /* 0x000fc600078e02ff */
[----:B------:R-:W-:Y:S03]  /*abe0*/  @!P6 STG.E.U8 desc[UR48][R10.64+0x59], R165 ;  /* 0x000059a50a00e986 */ /* 0x000fe6000c101130 */
[-C--:B0-----:R-:W-:Y:S01]  /*abf0*/  @!P4 IMAD R5, R168, R2.reuse, RZ ;  /* 0x00000002a805c224 */ /* 0x081fe200078e02ff */
[----:B------:R-:W-:Y:S01]  /*ac00*/  @!P2 STG.E.U8 desc[UR48][R8.64+0x58], R7 ;  /* 0x000058070800a986 */ /* 0x000fe2000c101130 */
[C---:B------:R-:W-:Y:S01]  /*ac10*/  ISETP.GE.AND P2, PT, R3.reuse, 0x69, PT ;  /* 0x000000690300780c */ /* 0x040fe20003f46270 */
[-C--:B-1----:R-:W-:Y:S02]  /*ac20*/  @!P0 IMAD R13, R170, R2.reuse, RZ ;  /* 0x00000002aa0d8224 */ /* 0x082fe400078e02ff */
[----:B------:R-:W-:Y:S01]  /*ac30*/  @!P3 STG.E.U8 desc[UR48][R8.64+0x59], R167 ;  /* 0x000059a70800b986 */ /* 0x000fe2000c101130 */
[----:B------:R-:W-:Y:S01]  /*ac40*/  ISETP.GE.AND P3, PT, R3, 0x6a, PT ;  /* 0x0000006a0300780c */ /* 0x000fe20003f66270 */
[----:B------:R-:W-:-:S02]  /*ac50*/  @!P1 IMAD R169, R169, R2, RZ ;  /* 0x00000002a9a99224 */ /* 0x000fc400078e02ff */
[----:B------:R0:W-:Y:S01]  /*ac60*/  @!P4 STG.E.U8 desc[UR48][R10.64+0x60], R5 ;  /* 0x000060050a00c986 */ /* 0x0001e2000c101130 */
[C---:B------:R-:W-:Y:S01]  /*ac70*/  ISETP.LT.OR P4, PT, R0.reuse, 0x1, !P2 ;  /* 0x000000010000780c */ /* 0x040fe20005781670 */
[-C--:B------:R-:W-:Y:S01]  /*ac80*/  @!P5 IMAD R171, R171, R2.reuse, RZ ;  /* 0x00000002ababd224 */ /* 0x080fe200078e02ff */
[C---:B------:R-:W-:Y:S01]  /*ac90*/  ISETP.LT.OR P6, PT, R0.reuse, 0x1, !P3 ;  /* 0x000000010000780c */ /* 0x040fe20005fc1670 */
[----:B------:R-:W-:Y:S01]  /*aca0*/  @!P1 STG.E.U8 desc[UR48][R10.64+0x61], R169 ;  /* 0x000061a90a009986 */ /* 0x000fe2000c101130 */
[C---:B------:R-:W-:Y:S02]  /*acb0*/  ISETP.LT.OR P2, PT, R0.reuse, 0x9, !P2 ;  /* 0x000000090000780c */ /* 0x040fe40005741670 */
[C---:B------:R-:W-:Y:S01]  /*acc0*/  ISETP.GE.AND P1, PT, R3.reuse, 0x71, PT ;  /* 0x000000710300780c */ /* 0x040fe20003f26270 */
[----:B------:R1:W-:Y:S01]  /*acd0*/  @!P0 STG.E.U8 desc[UR48][R8.64+0x60], R13 ;  /* 0x0000600d08008986 */ /* 0x0003e2000c101130 */
[C---:B------:R-:W-:Y:S02]  /*ace0*/  ISETP.LT.OR P0, PT, R0.reuse, 0x9, !P3 ;  /* 0x000000090000780c */ /* 0x040fe40005f01670 */
[----:B------:R-:W-:Y:S01]  /*acf0*/  ISETP.LT.OR P3, PT, R0, 0x1, !P1 ;  /* 0x000000010000780c */ /* 0x000fe20004f61670 */
[----:B------:R-:W-:Y:S01]  /*ad00*/  @!P5 STG.E.U8 desc[UR48][R8.64+0x61], R171 ;  /* 0x000061ab0800d986 */ /* 0x000fe2000c101130 */
[----:B------:R-:W-:Y:S01]  /*ad10*/  ISETP.GE.AND P5, PT, R3, 0x72, PT ;  /* 0x000000720300780c */ /* 0x000fe20003fa6270 */
[-C--:B0-----:R-:W-:Y:S01]  /*ad20*/  @!P4 IMAD R5, R172, R2.reuse, RZ ;  /* 0x00000002ac05c224 */ /* 0x081fe200078e02ff */
[----:B------:R-:W-:Y:S01]  /*ad30*/  ISETP.LT.OR P1, PT, R0, 0x9, !P1 ;  /* 0x000000090000780c */ /* 0x000fe20004f21670 */
[----:B------:R-:W-:-:S02]  /*ad40*/  @!P6 IMAD R173, R173, R2, RZ ;  /* 0x00000002adade224 */ /* 0x000fc400078e02ff */
[-C--:B------:R-:W-:Y:S01]  /*ad50*/  @!P2 IMAD R7, R174, R2.reuse, RZ ;  /* 0x00000002ae07a224 */ /* 0x080fe200078e02ff */
[----:B------:R0:W-:Y:S01]  /*ad60*/  @!P4 STG.E.U8 desc[UR48][R10.64+0x68], R5 ;  /* 0x000068050a00c986 */ /* 0x0001e2000c101130 */
[C---:B------:R-:W-:Y:S02]  /*ad70*/  ISETP.LT.OR P4, PT, R0.reuse, 0x1, !P5 ;  /* 0x000000010000780c */ /* 0x040fe40006f81670 */
[-C--:B------:R-:W-:Y:S01]  /*ad80*/  @!P0 IMAD R175, R175, R2.reuse, RZ ;  /* 0x00000002afaf8224 */ /* 0x080fe200078e02ff */
[----:B------:R-:W-:Y:S01]  /*ad90*/  @!P6 STG.E.U8 desc[UR48][R10.64+0x69], R173 ;  /* 0x000069ad0a00e986 */ /* 0x000fe2000c101130 */
[----:B------:R-:W-:Y:S01]  /*ada0*/  ISETP.LT.OR P5, PT, R0, 0x9, !P5 ;  /* 0x000000090000780c */ /* 0x000fe20006fa1670 */
[----:B-1----:R-:W-:Y:S01]  /*adb0*/  @!P3 IMAD R13, R176, R2, RZ ;  /* 0x00000002b00db224 */ /* 0x002fe200078e02ff */
[C---:B------:R-:W-:Y:S01]  /*adc0*/  ISETP.GE.AND P6, PT, R3.reuse, 0x7a, PT ;  /* 0x0000007a0300780c */ /* 0x040fe20003fc6270 */
[----:B------:R1:W-:Y:S01]  /*add0*/  @!P2 STG.E.U8 desc[UR48][R8.64+0x68], R7 ;  /* 0x000068070800a986 */ /* 0x0003e2000c101130 */
[----:B------:R-:W-:-:S03]  /*ade0*/  ISETP.GE.AND P2, PT, R3, 0x79, PT ;  /* 0x000000790300780c */ /* 0x000fc60003f46270 */
[----:B------:R-:W-:Y:S01]  /*adf0*/  @!P0 STG.E.U8 desc[UR48][R8.64+0x69], R175 ;  /* 0x000069af08008986 */ /* 0x000fe2000c101130 */
[C---:B------:R-:W-:Y:S01]  /*ae00*/  ISETP.LT.OR P0, PT, R0.reuse, 0x1, !P2 ;  /* 0x000000010000780c */ /* 0x040fe20005701670 */
[-C--:B------:R-:W-:Y:S01]  /*ae10*/  @!P4 IMAD R177, R177, R2.reuse, RZ ;  /* 0x00000002b1b1c224 */ /* 0x080fe200078e02ff */
[----:B------:R-:W-:Y:S01]  /*ae20*/  ISETP.LT.OR P2, PT, R0, 0x9, !P2 ;  /* 0x000000090000780c */ /* 0x000fe20005741670 */
[-C--:B0-----:R-:W-:Y:S01]  /*ae30*/  @!P1 IMAD R5, R178, R2.reuse, RZ ;  /* 0x00000002b2059224 */ /* 0x081fe200078e02ff */
[----:B------:R0:W-:Y:S01]  /*ae40*/  @!P3 STG.E.U8 desc[UR48][R10.64+0x70], R13 ;  /* 0x0000700d0a00b986 */ /* 0x0001e2000c101130 */
[----:B------:R-:W-:Y:S01]  /*ae50*/  @!P5 IMAD R179, R179, R2, RZ ;  /* 0x00000002b3b3d224 */ /* 0x000fe200078e02ff */
[----:B------:R-:W-:Y:S02]  /*ae60*/  ISETP.LT.OR P3, PT, R0, 0x1, !P6 ;  /* 0x000000010000780c */ /* 0x000fe40007761670 */
[----:B------:R-:W-:Y:S01]  /*ae70*/  @!P4 STG.E.U8 desc[UR48][R10.64+0x71], R177 ;  /* 0x000071b10a00c986 */ /* 0x000fe2000c101130 */
[----:B------:R-:W-:-:S03]  /*ae80*/  ISETP.GE.AND P4, PT, R3, 0x81, PT ;  /* 0x000000810300780c */ /* 0x000fc60003f86270 */
[----:B------:R-:W-:Y:S01]  /*ae90*/  @!P5 STG.E.U8 desc[UR48][R8.64+0x71], R179 ;  /* 0x000071b30800d986 */ /* 0x000fe2000c101130 */
[-C--:B-1----:R-:W-:Y:S01]  /*aea0*/  @!P0 IMAD R7, R180, R2.reuse, RZ ;  /* 0x00000002b4078224 */ /* 0x082fe200078e02ff */
[----:B------:R-:W-:Y:S02]  /*aeb0*/  ISETP.LT.OR P5, PT, R0, 0x9, !P6 ;  /* 0x000000090000780c */ /* 0x000fe400077a1670 */
[----:B------:R1:W-:Y:S01]  /*aec0*/  @!P1 STG.E.U8 desc[UR48][R8.64+0x70], R5 ;  /* 0x0000700508009986 */ /* 0x0003e2000c101130 */
[----:B------:R-:W-:Y:S01]  /*aed0*/  ISETP.GE.AND P1, PT, R3, 0x82, PT ;  /* 0x000000820300780c */ /* 0x000fe20003f26270 */
[-C--:B0-----:R-:W-:Y:S01]  /*aee0*/  @!P2 IMAD R13, R182, R2.reuse, RZ ;  /* 0x00000002b60da224 */ /* 0x081fe200078e02ff */
[C---:B------:R-:W-:Y:S01]  /*aef0*/  ISETP.LT.OR P6, PT, R0.reuse, 0x1, !P4 ;  /* 0x000000010000780c */ /* 0x040fe200067c1670 */
[----:B------:R0:W-:Y:S01]  /*af00*/  @!P0 STG.E.U8 desc[UR48][R10.64+0x78], R7 ;  /* 0x000078070a008986 */ /* 0x0001e2000c101130 */
[C---:B------:R-:W-:Y:S01]  /*af10*/  ISETP.LT.OR P0, PT, R0.reuse, 0x1, !P1 ;  /* 0x000000010000780c */ /* 0x040fe20004f01670 */
[----:B------:R-:W-:Y:S01]  /*af20*/  @!P3 IMAD R181, R181, R2, RZ ;  /* 0x00000002b5b5b224 */ /* 0x000fe200078e02ff */
[----:B------:R-:W-:-:S02]  /*af30*/  ISETP.LT.OR P4, PT, R0, 0x9, !P4 ;  /* 0x000000090000780c */ /* 0x000fc40006781670 */
[----:B------:R-:W-:Y:S02]  /*af40*/  ISETP.LT.OR P1, PT, R0, 0x9, !P1 ;  /* 0x000000090000780c */ /* 0x000fe40004f21670 */
[----:B------:R-:W-:Y:S01]  /*af50*/  @!P5 IMAD R183, R183, R2, RZ ;  /* 0x00000002b7b7d224 */ /* 0x000fe200078e02ff */
[----:B------:R-:W-:Y:S01]  /*af60*/  @!P3 STG.E.U8 desc[UR48][R10.64+0x79], R181 ;  /* 0x000079b50a00b986 */ /* 0x000fe2000c101130 */
[----:B------:R-:W-:-:S03]  /*af70*/  ISETP.GE.AND P3, PT, R3, 0x89, PT ;  /* 0x000000890300780c */ /* 0x000fc60003f66270 */
[-C--:B-1----:R-:W-:Y:S01]  /*af80*/  @!P6 IMAD R5, R184, R2.reuse, RZ ;  /* 0x00000002b805e224 */ /* 0x082fe200078e02ff */
[----:B------:R-:W-:Y:S01]  /*af90*/  @!P5 STG.E.U8 desc[UR48][R8.64+0x79], R183 ;  /* 0x000079b70800d986 */ /* 0x000fe2000c101130 */
[-C--:B------:R-:W-:Y:S01]  /*afa0*/  @!P0 IMAD R185, R185, R2.reuse, RZ ;  /* 0x00000002b9b98224 */ /* 0x080fe200078e02ff */
[----:B------:R-:W-:Y:S01]  /*afb0*/  ISETP.GE.AND P5, PT, R3, 0x8a, PT ;  /* 0x0000008a0300780c */ /* 0x000fe20003fa6270 */
[-C--:B0-----:R-:W-:Y:S01]  /*afc0*/  @!P4 IMAD R7, R186, R2.reuse, RZ ;  /* 0x00000002ba07c224 */ /* 0x081fe200078e02ff */
[----:B------:R0:W-:Y:S01]  /*afd0*/  @!P2 STG.E.U8 desc[UR48][R8.64+0x78], R13 ;  /* 0x0000780d0800a986 */ /* 0x0001e2000c101130 */
[C---:B------:R-:W-:Y:S01]  /*afe0*/  ISETP.LT.OR P2, PT, R0.reuse, 0x1, !P3 ;  /* 0x000000010000780c */ /* 0x040fe20005f41670 */
[----:B------:R-:W-:Y:S01]  /*aff0*/  @!P1 IMAD R187, R187, R2, RZ ;  /* 0x00000002bbbb9224 */ /* 0x000fe200078e02ff */
[C---:B------:R-:W-:Y:S01]  /*b000*/  ISETP.LT.OR P3, PT, R0.reuse, 0x9, !P3 ;  /* 0x000000090000780c */ /* 0x040fe20005f61670 */
[----:B------:R1:W-:Y:S01]  /*b010*/  @!P6 STG.E.U8 desc[UR48][R10.64+0x80], R5 ;  /* 0x000080050a00e986 */ /* 0x0003e2000c101130 */
[----:B------:R-:W-:-:S02]  /*b020*/  ISETP.LT.OR P6, PT, R0, 0x1, !P5 ;  /* 0x000000010000780c */ /* 0x000fc40006fc1670 */
[----:B------:R-:W-:Y:S01]  /*b030*/  ISETP.LT.OR P5, PT, R0, 0x9, !P5 ;  /* 0x000000090000780c */ /* 0x000fe20006fa1670 */
[----:B------:R-:W-:Y:S01]  /*b040*/  @!P0 STG.E.U8 desc[UR48][R10.64+0x81], R185 ;  /* 0x000081b90a008986 */ /* 0x000fe2000c101130 */
[----:B------:R-:W-:-:S03]  /*b050*/  ISETP.GE.AND P0, PT, R3, 0x91, PT ;  /* 0x000000910300780c */ /* 0x000fc60003f06270 */
[----:B------:R2:W-:Y:S01]  /*b060*/  @!P4 STG.E.U8 desc[UR48][R8.64+0x80], R7 ;  /* 0x000080070800c986 */ /* 0x0005e2000c101130 */
[----:B------:R-:W-:Y:S01]  /*b070*/  ISETP.LT.OR P4, PT, R0, 0x1, !P0 ;  /* 0x000000010000780c */ /* 0x000fe20004781670 */
[-C--:B0-----:R-:W-:Y:S01]  /*b080*/  @!P2 IMAD R13, R188, R2.reuse, RZ ;  /* 0x00000002bc0da224 */ /* 0x081fe200078e02ff */
[----:B------:R-:W-:Y:S01]  /*b090*/  ISETP.LT.OR P0, PT, R0, 0x9, !P0 ;  /* 0x000000090000780c */ /* 0x000fe20004701670 */
[----:B------:R-:W-:Y:S01]  /*b0a0*/  @!P1 STG.E.U8 desc[UR48][R8.64+0x81], R187 ;  /* 0x000081bb08009986 */ /* 0x000fe2000c101130 */
[-C--:B-1----:R-:W-:Y:S01]  /*b0b0*/  @!P3 IMAD R5, R190, R2.reuse, RZ ;  /* 0x00000002be05b224 */ /* 0x082fe200078e02ff */
[----:B------:R-:W-:Y:S01]  /*b0c0*/  ISETP.GE.AND P1, PT, R3, 0x92, PT ;  /* 0x000000920300780c */ /* 0x000fe20003f26270 */
[-C--:B------:R-:W-:Y:S01]  /*b0d0*/  @!P6 IMAD R189, R189, R2.reuse, RZ ;  /* 0x00000002bdbde224 */ /* 0x080fe200078e02ff */
[----:B------:R-:W-:Y:S01]  /*b0e0*/  @!P2 STG.E.U8 desc[UR48][R10.64+0x88], R13 ;  /* 0x0000880d0a00a986 */ /* 0x000fe2000c101130 */
[----:B------:R-:W-:Y:S01]  /*b0f0*/  @!P5 IMAD R191, R191, R2, RZ ;  /* 0x00000002bfbfd224 */ /* 0x000fe200078e02ff */
[----:B------:R-:W-:-:S02]  /*b100*/  ISETP.LT.OR P2, PT, R0, 0x1, !P1 ;  /* 0x000000010000780c */ /* 0x000fc40004f41670 */
[----:B------:R-:W-:Y:S01]  /*b110*/  @!P6 STG.E.U8 desc[UR48][R10.64+0x89], R189 ;  /* 0x000089bd0a00e986 */ /* 0x000fe2000c101130 */
[----:B------:R-:W-:Y:S01]  /*b120*/  ISETP.LT.OR P1, PT, R0, 0x9, !P1 ;  /* 0x000000090000780c */ /* 0x000fe20004f21670 */
[----:B--2---:R-:W-:Y:S02]  /*b130*/  @!P4 IMAD R7, R192, R2, RZ ;  /* 0x00000002c007c224 */ /* 0x004fe400078e02ff */
[----:B------:R-:W-:Y:S01]  /*b140*/  @!P5 STG.E.U8 desc[UR48][R8.64+0x89], R191 ;  /* 0x000089bf0800d986 */ /* 0x000fe2000c101130 */
[----:B------:R-:W-:-:S03]  /*b150*/  ISETP.GE.AND P5, PT, R3, 0x99, PT ;  /* 0x000000990300780c */ /* 0x000fc60003fa6270 */
[----:B------:R0:W-:Y:S01]  /*b160*/  @!P3 STG.E.U8 desc[UR48][R8.64+0x88], R5 ;  /* 0x000088050800b986 */ /* 0x0001e2000c101130 */
[----:B------:R-:W-:Y:S02]  /*b170*/  ISETP.GE.AND P3, PT, R3, 0x9a, PT ;  /* 0x0000009a0300780c */ /* 0x000fe40003f66270 */
[-C--:B------:R-:W-:Y:S01]  /*b180*/  @!P2 IMAD R193, R193, R2.reuse, RZ ;  /* 0x00000002c1c1a224 */ /* 0x080fe200078e02ff */
[----:B------:R1:W-:Y:S01]  /*b190*/  @!P4 STG.E.U8 desc[UR48][R10.64+0x90], R7 ;  /* 0x000090070a00c986 */ /* 0x0003e2000c101130 */
[C---:B------:R-:W-:Y:S01]  /*b1a0*/  ISETP.LT.OR P4, PT, R0.reuse, 0x1, !P5 ;  /* 0x000000010000780c */ /* 0x040fe20006f81670 */
[-C--:B------:R-:W-:Y:S01]  /*b1b0*/  @!P1 IMAD R195, R195, R2.reuse, RZ ;  /* 0x00000002c3c39224 */ /* 0x080fe200078e02ff */
[C---:B------:R-:W-:Y:S01]  /*b1c0*/  ISETP.LT.OR P6, PT, R0.reuse, 0x1, !P3 ;  /* 0x000000010000780c */ /* 0x040fe20005fc1670 */
[----:B------:R-:W-:Y:S01]  /*b1d0*/  @!P2 STG.E.U8 desc[UR48][R10.64+0x91], R193 ;  /* 0x000091c10a00a986 */ /* 0x000fe2000c101130 */
[----:B------:R-:W-:Y:S02]  /*b1e0*/  ISETP.LT.OR P5, PT, R0, 0x9, !P5 ;  /* 0x000000090000780c */ /* 0x000fe40006fa1670 */
[----:B------:R-:W-:Y:S01]  /*b1f0*/  ISETP.GE.AND P2, PT, R3, 0xa1, PT ;  /* 0x000000a10300780c */ /* 0x000fe20003f46270 */
[----:B0-----:R-:W-:Y:S01]  /*b200*/  @!P0 IMAD R5, R194, R2, RZ ;  /* 0x00000002c2058224 */ /* 0x001fe200078e02ff */
[----:B------:R-:W-:Y:S01]  /*b210*/  @!P1 STG.E.U8 desc[UR48][R8.64+0x91], R195 ;  /* 0x000091c308009986 */ /* 0x000fe2000c101130 */
[----:B------:R-:W-:-:S02]  /*b220*/  ISETP.LT.OR P3, PT, R0, 0x9, !P3 ;  /* 0x000000090000780c */ /* 0x000fc40005f61670 */
[----:B------:R-:W-:Y:S01]  /*b230*/  ISETP.LT.OR P1, PT, R0, 0x1, !P2 ;  /* 0x000000010000780c */ /* 0x000fe20005721670 */
[----:B------:R0:W-:Y:S01]  /*b240*/  @!P0 STG.E.U8 desc[UR48][R8.64+0x90], R5 ;  /* 0x0000900508008986 */ /* 0x0001e2000c101130 */
[-C--:B------:R-:W-:Y:S01]  /*b250*/  @!P4 IMAD R13, R196, R2.reuse, RZ ;  /* 0x00000002c40dc224 */ /* 0x080fe200078e02ff */
[----:B------:R-:W-:Y:S01]  /*b260*/  ISETP.GE.AND P0, PT, R3, 0xa9, PT ;  /* 0x000000a90300780c */ /* 0x000fe20003f06270 */
[-C--:B------:R-:W-:Y:S01]  /*b270*/  @!P6 IMAD R197, R197, R2.reuse, RZ ;  /* 0x00000002c5c5e224 */ /* 0x080fe200078e02ff */
[----:B------:R-:W-:Y:S01]  /*b280*/  ISETP.LT.OR P2, PT, R0, 0x9, !P2 ;  /* 0x000000090000780c */ /* 0x000fe20005741670 */
[----:B-1----:R-:W-:Y:S01]  /*b290*/  @!P5 IMAD R7, R198, R2, RZ ;  /* 0x00000002c607d224 */ /* 0x002fe200078e02ff */
[----:B------:R1:W-:Y:S01]  /*b2a0*/  @!P4 STG.E.U8 desc[UR48][R10.64+0x98], R13 ;  /* 0x0000980d0a00c986 */ /* 0x0003e2000c101130 */
[----:B------:R-:W-:-:S03]  /*b2b0*/  ISETP.GE.AND P4, PT, R3, 0xa2, PT ;  /* 0x000000a20300780c */ /* 0x000fc60003f86270 */
[----:B------:R-:W-:Y:S01]  /*b2c0*/  @!P6 STG.E.U8 desc[UR48][R10.64+0x99], R197 ;  /* 0x000099c50a00e986 */ /* 0x000fe2000c101130 */
[C---:B------:R-:W-:Y:S01]  /*b2d0*/  ISETP.LT.OR P6, PT, R0.reuse, 0x1, !P4 ;  /* 0x000000010000780c */ /* 0x040fe200067c1670 */
[-C--:B------:R-:W-:Y:S01]  /*b2e0*/  @!P3 IMAD R199, R199, R2.reuse, RZ ;  /* 0x00000002c7c7b224 */ /* 0x080fe200078e02ff */
[C---:B------:R-:W-:Y:S01]  /*b2f0*/  ISETP.LT.OR P4, PT, R0.reuse, 0x9, !P4 ;  /* 0x000000090000780c */ /* 0x040fe20006781670 */
[----:B------:R2:W-:Y:S01]  /*b300*/  @!P5 STG.E.U8 desc[UR48][R8.64+0x98], R7 ;  /* 0x000098070800d986 */ /* 0x0005e2000c101130 */
[----:B------:R-:W-:Y:S01]  /*b310*/  ISETP.LT.OR P5, PT, R0, 0x1, !P0 ;  /* 0x000000010000780c */ /* 0x000fe200047a1670 */
[-C--:B0-----:R-:W-:Y:S01]  /*b320*/  @!P1 IMAD R5, R200, R2.reuse, RZ ;  /* 0x00000002c8059224 */ /* 0x081fe200078e02ff */
[----:B------:R-:W-:Y:S01]  /*b330*/  ISETP.LT.OR P0, PT, R0, 0x9, !P0 ;  /* 0x000000090000780c */ /* 0x000fe20004701670 */
[----:B------:R-:W-:Y:S01]  /*b340*/  @!P3 STG.E.U8 desc[UR48][R8.64+0x99], R199 ;  /* 0x000099c70800b986 */ /* 0x000fe2000c101130 */
[----:B-1----:R-:W-:Y:S01]  /*b350*/  @!P2 IMAD R13, R202, R2, RZ ;  /* 0x00000002ca0da224 */ /* 0x002fe200078e02ff */
[----:B------:R-:W-:-:S02]  /*b360*/  ISETP.GE.AND P3, PT, R3, 0xaa, PT ;  /* 0x000000aa0300780c */ /* 0x000fc40003f66270 */
[----:B------:R0:W-:Y:S02]  /*b370*/  @!P1 STG.E.U8 desc[UR48][R10.64+0xa0], R5 ;  /* 0x0000a0050a009986 */ /* 0x0001e4000c101130 */
[-C--:B------:R-:W-:Y:S01]  /*b380*/  @!P6 IMAD R201, R201, R2.reuse, RZ ;  /* 0x00000002c9c9e224 */ /* 0x080fe200078e02ff */
[C---:B------:R-:W-:Y:S01]  /*b390*/  ISETP.LT.OR P1, PT, R0.reuse, 0x1, !P3 ;  /* 0x000000010000780c */ /* 0x040fe20005f21670 */
[-C--:B------:R-:W-:Y:S01]  /*b3a0*/  @!P4 IMAD R203, R203, R2.reuse, RZ ;  /* 0x00000002cbcbc224 */ /* 0x080fe200078e02ff */
[----:B------:R-:W-:Y:S01]  /*b3b0*/  ISETP.LT.OR P3, PT, R0, 0x9, !P3 ;  /* 0x000000090000780c */ /* 0x000fe20005f61670 */
[-C--:B--2---:R-:W-:Y:S01]  /*b3c0*/  @!P5 IMAD R7, R204, R2.reuse, RZ ;  /* 0x00000002cc07d224 */ /* 0x084fe200078e02ff */
[----:B------:R-:W-:Y:S04]  /*b3d0*/  @!P6 STG.E.U8 desc[UR48][R10.64+0xa1], R201 ;  /* 0x0000a1c90a00e986 */ /* 0x000fe8000c101130 */
[----:B------:R-:W-:Y:S01]  /*b3e0*/  @!P2 STG.E.U8 desc[UR48][R8.64+0xa0], R13 ;  /* 0x0000a00d0800a986 */ /* 0x000fe2000c101130 */
[----:B------:R-:W-:Y:S01]  /*b3f0*/  ISETP.GE.AND P2, PT, R3, 0xb1, PT ;  /* 0x000000b10300780c */ /* 0x000fe20003f46270 */
[----:B0-----:R-:W-:-:S02]  /*b400*/  @!P0 IMAD R5, R206, R2, RZ ;  /* 0x00000002ce058224 */ /* 0x001fc400078e02ff */
[----:B------:R-:W-:Y:S01]  /*b410*/  @!P4 STG.E.U8 desc[UR48][R8.64+0xa1], R203 ;  /* 0x0000a1cb0800c986 */ /* 0x000fe2000c101130 */
[-C--:B------:R-:W-:Y:S01]  /*b420*/  @!P1 IMAD R205, R205, R2.reuse, RZ ;  /* 0x00000002cdcd9224 */ /* 0x080fe200078e02ff */
[C---:B------:R-:W-:Y:S01]  /*b430*/  ISETP.LT.OR P4, PT, R0.reuse, 0x1, !P2 ;  /* 0x000000010000780c */ /* 0x040fe20005781670 */
[----:B------:R-:W-:Y:S01]  /*b440*/  @!P3 IMAD R207, R207, R2, RZ ;  /* 0x00000002cfcfb224 */ /* 0x000fe200078e02ff */
[----:B------:R0:W-:Y:S01]  /*b450*/  @!P5 STG.E.U8 desc[UR48][R10.64+0xa8], R7 ;  /* 0x0000a8070a00d986 */ /* 0x0001e2000c101130 */
[C---:B------:R-:W-:Y:S02]  /*b460*/  ISETP.GE.AND P5, PT, R3.reuse, 0xb2, PT ;  /* 0x000000b20300780c */ /* 0x040fe40003fa6270 */
[C---:B------:R-:W-:Y:S01]  /*b470*/  ISETP.LT.OR P2, PT, R0.reuse, 0x9, !P2 ;  /* 0x000000090000780c */ /* 0x040fe20005741670 */
[----:B------:R-:W-:Y:S01]  /*b480*/  @!P1 STG.E.U8 desc[UR48][R10.64+0xa9], R205 ;  /* 0x0000a9cd0a009986 */ /* 0x000fe2000c101130 */
[----:B------:R-:W-:Y:S02]  /*b490*/  ISETP.LT.OR P6, PT, R0, 0x1, !P5 ;  /* 0x000000010000780c */ /* 0x000fe40006fc1670 */
[C---:B------:R-:W-:Y:S01]  /*b4a0*/  ISETP.GE.AND P1, PT, R3.reuse, 0xb9, PT ;  /* 0x000000b90300780c */ /* 0x040fe20003f26270 */
[----:B------:R-:W-:Y:S01]  /*b4b0*/  @!P3 STG.E.U8 desc[UR48][R8.64+0xa9], R207 ;  /* 0x0000a9cf0800b986 */ /* 0x000fe2000c101130 */
[----:B------:R-:W-:-:S03]  /*b4c0*/  ISETP.GE.AND P3, PT, R3, 0xba, PT ;  /* 0x000000ba0300780c */ /* 0x000fc60003f66270 */
[----:B------:R1:W-:Y:S01]  /*b4d0*/  @!P0 STG.E.U8 desc[UR48][R8.64+0xa8], R5 ;  /* 0x0000a80508008986 */ /* 0x0003e2000c101130 */
[----:B------:R-:W-:Y:S01]  /*b4e0*/  ISETP.LT.OR P0, PT, R0, 0x9, !P5 ;  /* 0x000000090000780c */ /* 0x000fe20006f01670 */
[-C--:B0-----:R-:W-:Y:S01]  /*b4f0*/  @!P4 IMAD R7, R208, R2.reuse, RZ ;  /* 0x00000002d007c224 */ /* 0x081fe200078e02ff */
[----:B------:R-:W-:Y:S01]  /*b500*/  ISETP.LT.OR P5, PT, R0, 0x1, !P1 ;  /* 0x000000010000780c */ /* 0x000fe20004fa1670 */
[-C--:B------:R-:W-:Y:S01]  /*b510*/  @!P2 IMAD R13, R210, R2.reuse, RZ ;  /* 0x00000002d20da224 */ /* 0x080fe200078e02ff */
[----:B------:R-:W-:Y:S01]  /*b520*/  ISETP.LT.OR P1, PT, R0, 0x9, !P1 ;  /* 0x000000090000780c */ /* 0x000fe20004f21670 */
[----:B------:R-:W-:Y:S01]  /*b530*/  @!P6 IMAD R209, R209, R2, RZ ;  /* 0x00000002d1d1e224 */ /* 0x000fe200078e02ff */
[----:B------:R0:W-:Y:S01]  /*b540*/  @!P4 STG.E.U8 desc[UR48][R10.64+0xb0], R7 ;  /* 0x0000b0070a00c986 */ /* 0x0001e2000c101130 */
[----:B------:R-:W-:-:S03]  /*b550*/  ISETP.GE.AND P4, PT, R3, 0xc1, PT ;  /* 0x000000c10300780c */ /* 0x000fc60003f86270 */
[----:B------:R-:W-:Y:S01]  /*b560*/  @!P6 STG.E.U8 desc[UR48][R10.64+0xb1], R209 ;  /* 0x0000b1d10a00e986 */ /* 0x000fe2000c101130 */
[----:B------:R-:W-:Y:S02]  /*b570*/  ISETP.LT.OR P6, PT, R0, 0x1, !P3 ;  /* 0x000000010000780c */ /* 0x000fe40005fc1670 */
[-C--:B------:R-:W-:Y:S01]  /*b580*/  @!P0 IMAD R211, R211, R2.reuse, RZ ;  /* 0x00000002d3d38224 */ /* 0x080fe200078e02ff */
[----:B------:R2:W-:Y:S01]  /*b590*/  @!P2 STG.E.U8 desc[UR48][R8.64+0xb0], R13 ;  /* 0x0000b00d0800a986 */ /* 0x0005e2000c101130 */
[-C--:B-1----:R-:W-:Y:S01]  /*b5a0*/  @!P5 IMAD R5, R212, R2.reuse, RZ ;  /* 0x00000002d405d224 */ /* 0x082fe200078e02ff */
[----:B------:R-:W-:Y:S02]  /*b5b0*/  ISETP.LT.OR P3, PT, R0, 0x9, !P3 ;  /* 0x000000090000780c */ /* 0x000fe40005f61670 */
[----:B------:R-:W-:Y:S01]  /*b5c0*/  ISETP.GE.AND P2, PT, R3, 0xc2, PT ;  /* 0x000000c20300780c */ /* 0x000fe20003f46270 */
[----:B0-----:R-:W-:Y:S01]  /*b5d0*/  @!P1 IMAD R7, R214, R2, RZ ;  /* 0x00000002d6079224 */ /* 0x001fe200078e02ff */
[----:B------:R-:W-:Y:S01]  /*b5e0*/  @!P0 STG.E.U8 desc[UR48][R8.64+0xb1], R211 ;  /* 0x0000b1d308008986 */ /* 0x000fe2000c101130 */
[----:B------:R-:W-:-:S02]  /*b5f0*/  ISETP.LT.OR P0, PT, R0, 0x1, !P4 ;  /* 0x000000010000780c */ /* 0x000fc40006701670 */
[C---:B------:R-:W-:Y:S01]  /*b600*/  ISETP.LT.OR P4, PT, R0.reuse, 0x9, !P4 ;  /* 0x000000090000780c */ /* 0x040fe20006781670 */
[-C--:B------:R-:W-:Y:S01]  /*b610*/  @!P6 IMAD R213, R213, R2.reuse, RZ ;  /* 0x00000002d5d5e224 */ /* 0x080fe200078e02ff */
[----:B------:R0:W-:Y:S01]  /*b620*/  @!P5 STG.E.U8 desc[UR48][R10.64+0xb8], R5 ;  /* 0x0000b8050a00d986 */ /* 0x0001e2000c101130 */
[C---:B------:R-:W-:Y:S02]  /*b630*/  ISETP.LT.OR P5, PT, R0.reuse, 0x1, !P2 ;  /* 0x000000010000780c */ /* 0x040fe400057a1670 */
[----:B------:R-:W-:Y:S01]  /*b640*/  ISETP.LT.OR P2, PT, R0, 0x9, !P2 ;  /* 0x000000090000780c */ /* 0x000fe20005741670 */
[----:B------:R-:W-:Y:S01]  /*b650*/  @!P6 STG.E.U8 desc[UR48][R10.64+0xb9], R213 ;  /* 0x0000b9d50a00e986 */ /* 0x000fe2000c101130 */
[----:B------:R-:W-:-:S03]  /*b660*/  @!P3 IMAD R215, R215, R2, RZ ;  /* 0x00000002d7d7b224 */ /* 0x000fc600078e02ff */
[----:B------:R1:W-:Y:S01]  /*b670*/  @!P1 STG.E.U8 desc[UR48][R8.64+0xb8], R7 ;  /* 0x0000b80708009986 */ /* 0x0003e2000c101130 */
[----:B------:R-:W-:Y:S02]  /*b680*/  ISETP.GE.AND P1, PT, R3, 0xc9, PT ;  /* 0x000000c90300780c */ /* 0x000fe40003f26270 */
[-C--:B--2---:R-:W-:Y:S01]  /*b690*/  @!P4 IMAD R13, R26, R2.reuse, RZ ;  /* 0x000000021a0dc224 */ /* 0x084fe200078e02ff */
[----:B------:R-:W-:Y:S01]  /*b6a0*/  @!P3 STG.E.U8 desc[UR48][R8.64+0xb9], R215 ;  /* 0x0000b9d70800b986 */ /* 0x000fe2000c101130 */
[----:B------:R-:W-:Y:S01]  /*b6b0*/  ISETP.LT.OR P6, PT, R0, 0x1, !P1 ;  /* 0x000000010000780c */ /* 0x000fe20004fc1670 */
[-C--:B------:R-:W-:Y:S01]  /*b6c0*/  @!P5 IMAD R25, R25, R2.reuse, RZ ;  /* 0x000000021919d224 */ /* 0x080fe200078e02ff */
[----:B------:R-:W-:Y:S01]  /*b6d0*/  ISETP.GE.AND P3, PT, R3, 0xca, PT ;  /* 0x000000ca0300780c */ /* 0x000fe20003f66270 */
[-C--:B0-----:R-:W-:Y:S01]  /*b6e0*/  @!P0 IMAD R5, R24, R2.reuse, RZ ;  /* 0x0000000218058224 */ /* 0x081fe200078e02ff */
[C---:B------:R-:W-:Y:S01]  /*b6f0*/  ISETP.LT.OR P1, PT, R0.reuse, 0x9, !P1 ;  /* 0x000000090000780c */ /* 0x040fe20004f21670 */
[----:B------:R-:W-:Y:S01]  /*b700*/  @!P2 IMAD R27, R27, R2, RZ ;  /* 0x000000021b1ba224 */ /* 0x000fe200078e02ff */
[----:B------:R-:W-:Y:S01]  /*b710*/  @!P5 STG.E.U8 desc[UR48][R10.64+0xc1], R25 ;  /* 0x0000c1190a00d986 */ /* 0x000fe2000c101130 */
[----:B------:R-:W-:-:S02]  /*b720*/  ISETP.LT.OR P5, PT, R0, 0x1, !P3 ;  /* 0x000000010000780c */ /* 0x000fc40005fa1670 */
[----:B------:R-:W-:Y:S01]  /*b730*/  ISETP.LT.OR P3, PT, R0, 0x9, !P3 ;  /* 0x000000090000780c */ /* 0x000fe20005f61670 */
[----:B------:R0:W-:Y:S01]  /*b740*/  @!P0 STG.E.U8 desc[UR48][R10.64+0xc0], R5 ;  /* 0x0000c0050a008986 */ /* 0x0001e2000c101130 */
[C---:B------:R-:W-:Y:S02]  /*b750*/  ISETP.GE.AND P0, PT, R3.reuse, 0xd1, PT ;  /* 0x000000d10300780c */ /* 0x040fe40003f06270 */
[----:B-1----:R-:W-:Y:S01]  /*b760*/  @!P6 IMAD R7, R28, R2, RZ ;  /* 0x000000021c07e224 */ /* 0x002fe200078e02ff */
[----:B------:R-:W-:Y:S01]  /*b770*/  @!P2 STG.E.U8 desc[UR48][R8.64+0xc1], R27 ;  /* 0x0000c11b0800a986 */ /* 0x000fe2000c101130 */
[----:B------:R-:W-:-:S03]  /*b780*/  ISETP.GE.AND P2, PT, R3, 0xd2, PT ;  /* 0x000000d20300780c */ /* 0x000fc60003f46270 */
[----:B------:R1:W-:Y:S01]  /*b790*/  @!P4 STG.E.U8 desc[UR48][R8.64+0xc0], R13 ;  /* 0x0000c00d0800c986 */ /* 0x0003e2000c101130 */
[C---:B------:R-:W-:Y:S01]  /*b7a0*/  ISETP.LT.OR P4, PT, R0.reuse, 0x1, !P0 ;  /* 0x000000010000780c */ /* 0x040fe20004781670 */
[-C--:B------:R-:W-:Y:S01]  /*b7b0*/  @!P5 IMAD R29, R29, R2.reuse, RZ ;  /* 0x000000021d1dd224 */ /* 0x080fe200078e02ff */
[C---:B------:R-:W-:Y:S01]  /*b7c0*/  ISETP.LT.OR P0, PT, R0.reuse, 0x9, !P0 ;  /* 0x000000090000780c */ /* 0x040fe20004701670 */
[----:B------:R2:W-:Y:S01]  /*b7d0*/  @!P6 STG.E.U8 desc[UR48][R10.64+0xc8], R7 ;  /* 0x0000c8070a00e986 */ /* 0x0005e2000c101130 */
[----:B------:R-:W-:Y:S01]  /*b7e0*/  ISETP.LT.OR P6, PT, R0, 0x1, !P2 ;  /* 0x000000010000780c */ /* 0x000fe200057c1670 */
[-C--:B0-----:R-:W-:Y:S01]  /*b7f0*/  @!P1 IMAD R5, R30, R2.reuse, RZ ;  /* 0x000000021e059224 */ /* 0x081fe200078e02ff */
[----:B------:R-:W-:Y:S01]  /*b800*/  ISETP.LT.OR P2, PT, R0, 0x9, !P2 ;  /* 0x000000090000780c */ /* 0x000fe20005741670 */
[-C--:B------:R-:W-:Y:S01]  /*b810*/  @!P3 IMAD R31, R31, R2.reuse, RZ ;  /* 0x000000021f1fb224 */ /* 0x080fe200078e02ff */
[----:B------:R-:W-:Y:S04]  /*b820*/  @!P5 STG.E.U8 desc[UR48][R10.64+0xc9], R29 ;  /* 0x0000c91d0a00d986 */ /* 0x000fe8000c101130 */
[----:B------:R0:W-:Y:S01]  /*b830*/  @!P1 STG.E.U8 desc[UR48][R8.64+0xc8], R5 ;  /* 0x0000c80508009986 */ /* 0x0001e2000c101130 */
[-C--:B-1----:R-:W-:Y:S01]  /*b840*/  @!P4 IMAD R13, R32, R2.reuse, RZ ;  /* 0x00000002200dc224 */ /* 0x082fe200078e02ff */
[C---:B------:R-:W-:Y:S01]  /*b850*/  ISETP.GE.AND P1, PT, R3.reuse, 0xd9, PT ;  /* 0x000000d90300780c */ /* 0x040fe20003f26270 */
[-C--:B--2---:R-:W-:Y:S01]  /*b860*/  @!P0 IMAD R7, R34, R2.reuse, RZ ;  /* 0x0000000222078224 */ /* 0x084fe200078e02ff */
[----:B------:R-:W-:Y:S01]  /*b870*/  @!P3 STG.E.U8 desc[UR48][R8.64+0xc9], R31 ;  /* 0x0000c91f0800b986 */ /* 0x000fe2000c101130 */
[----:B------:R-:W-:Y:S01]  /*b880*/  ISETP.GE.AND P3, PT, R3, 0xda, PT ;  /* 0x000000da0300780c */ /* 0x000fe20003f66270 */
[----:B------:R-:W-:-:S02]  /*b890*/  @!P6 IMAD R33, R33, R2, RZ ;  /* 0x000000022121e224 */ /* 0x000fc400078e02ff */
[----:B------:R-:W-:Y:S01]  /*b8a0*/  @!P4 STG.E.U8 desc[UR48][R10.64+0xd0], R13 ;  /* 0x0000d00d0a00c986 */ /* 0x000fe2000c101130 */
[C---:B------:R-:W-:Y:S01]  /*b8b0*/  ISETP.LT.OR P4, PT, R0.reuse, 0x1, !P1 ;  /* 0x000000010000780c */ /* 0x040fe20004f81670 */
[----:B------:R-:W-:Y:S01]  /*b8c0*/  @!P2 IMAD R35, R35, R2, RZ ;  /* 0x000000022323a224 */ /* 0x000fe200078e02ff */
[C---:B------:R-:W-:Y:S01]  /*b8d0*/  ISETP.LT.OR P5, PT, R0.reuse, 0x1, !P3 ;  /* 0x000000010000780c */ /* 0x040fe20005fa1670 */
[----:B------:R-:W-:Y:S01]  /*b8e0*/  @!P6 STG.E.U8 desc[UR48][R10.64+0xd1], R33 ;  /* 0x0000d1210a00e986 */ /* 0x000fe2000c101130 */
[C---:B------:R-:W-:Y:S02]  /*b8f0*/  ISETP.LT.OR P3, PT, R0.reuse, 0x9, !P3 ;  /* 0x000000090000780c */ /* 0x040fe40005f61670 */
[----:B------:R-:W-:Y:S01]  /*b900*/  ISETP.LT.OR P1, PT, R0, 0x9, !P1 ;  /* 0x000000090000780c */ /* 0x000fe20004f21670 */
[----:B------:R1:W-:Y:S01]  /*b910*/  @!P0 STG.E.U8 desc[UR48][R8.64+0xd0], R7 ;  /* 0x0000d00708008986 */ /* 0x0003e2000c101130 */
[----:B------:R-:W-:-:S03]  /*b920*/  ISETP.GE.AND P0, PT, R3, 0xe1, PT ;  /* 0x000000e10300780c */ /* 0x000fc60003f06270 */
[----:B------:R-:W-:Y:S01]  /*b930*/  @!P2 STG.E.U8 desc[UR48][R8.64+0xd1], R35 ;  /* 0x0000d1230800a986 */ /* 0x000fe2000c101130 */
[----:B------:R-:W-:Y:S01]  /*b940*/  ISETP.LT.OR P6, PT, R0, 0x1, !P0 ;  /* 0x000000010000780c */ /* 0x000fe200047c1670 */
[-C--:B0-----:R-:W-:Y:S01]  /*b950*/  @!P4 IMAD R5, R36, R2.reuse, RZ ;  /* 0x000000022405c224 */ /* 0x081fe200078e02ff */
[----:B------:R-:W-:Y:S01]  /*b960*/  ISETP.GE.AND P2, PT, R3, 0xe2, PT ;  /* 0x000000e20300780c */ /* 0x000fe20003f46270 */
[-C--:B------:R-:W-:Y:S02]  /*b970*/  @!P5 IMAD R37, R37, R2.reuse, RZ ;  /* 0x000000022525d224 */ /* 0x080fe400078e02ff */
[-C--:B------:R-:W-:Y:S01]  /*b980*/  @!P3 IMAD R39, R39, R2.reuse, RZ ;  /* 0x000000022727b224 */ /* 0x080fe200078e02ff */
[----:B------:R0:W-:Y:S01]  /*b990*/  @!P4 STG.E.U8 desc[UR48][R10.64+0xd8], R5 ;  /* 0x0000d8050a00c986 */ /* 0x0001e2000c101130 */
[----:B-1----:R-:W-:Y:S01]  /*b9a0*/  @!P1 IMAD R7, R38, R2, RZ ;  /* 0x0000000226079224 */ /* 0x002fe200078e02ff */
[C---:B------:R-:W-:Y:S02]  /*b9b0*/  ISETP.LT.OR P4, PT, R0.reuse, 0x1, !P2 ;  /* 0x000000010000780c */ /* 0x040fe40005781670 */
[----:B------:R-:W-:Y:S01]  /*b9c0*/  @!P5 STG.E.U8 desc[UR48][R10.64+0xd9], R37 ;  /* 0x0000d9250a00d986 */ /* 0x000fe2000c101130 */
[----:B------:R-:W-:-:S02]  /*b9d0*/  ISETP.LT.OR P5, PT, R0, 0x9, !P0 ;  /* 0x000000090000780c */ /* 0x000fc400047a1670 */
[C---:B------:R-:W-:Y:S01]  /*b9e0*/  ISETP.GE.AND P0, PT, R3.reuse, 0xe9, PT ;  /* 0x000000e90300780c */ /* 0x040fe20003f06270 */
[----:B------:R-:W-:Y:S01]  /*b9f0*/  @!P6 IMAD R13, R40, R2, RZ ;  /* 0x00000002280de224 */ /* 0x000fe200078e02ff */
[----:B------:R-:W-:Y:S01]  /*ba00*/  ISETP.LT.OR P2, PT, R0, 0x9, !P2 ;  /* 0x000000090000780c */ /* 0x000fe20005741670 */
        /* <DEDUP_REMOVED lines=10> */
[----:B------:R-:W-:Y:S01]  /*bab0*/  @!P2 IMAD R43, R43, R2, RZ ;  /* 0x000000022b2ba224 */ /* 0x000fe200078e02ff */
[----:B------:R-:W-:Y:S01]  /*bac0*/  @!P4 STG.E.U8 desc[UR48][R10.64+0xe1], R41 ;  /* 0x0000e1290a00c986 */ /* 0x000fe2000c101130 */
[----:B------:R-:W-:-:S03]  /*bad0*/  ISETP.GE.AND P4, PT, R3, 0xf1, PT ;  /* 0x000000f10300780c */ /* 0x000fc60003f86270 */
[----:B------:R-:W-:Y:S01]  /*bae0*/  @!P2 STG.E.U8 desc[UR48][R8.64+0xe1], R43 ;  /* 0x0000e12b0800a986 */ /* 0x000fe2000c101130 */
[-C--:B-1----:R-:W-:Y:S01]  /*baf0*/  @!P1 IMAD R7, R44, R2.reuse, RZ ;  /* 0x000000022c079224 */ /* 0x082fe200078e02ff */
[----:B------:R-:W-:Y:S01]  /*bb00*/  ISETP.GE.AND P2, PT, R3, 0xf2, PT ;  /* 0x000000f20300780c */ /* 0x000fe20003f46270 */
[-C--:B--2---:R-:W-:Y:S01]  /*bb10*/  @!P0 IMAD R13, R46, R2.reuse, RZ ;  /* 0x000000022e0d8224 */ /* 0x084fe200078e02ff */
[----:B------:R0:W-:Y:S01]  /*bb20*/  @!P5 STG.E.U8 desc[UR48][R8.64+0xe0], R5 ;  /* 0x0000e0050800d986 */ /* 0x0001e2000c101130 */
[-C--:B------:R-:W-:Y:S01]  /*bb30*/  @!P6 IMAD R45, R45, R2.reuse, RZ ;  /* 0x000000022d2de224 */ /* 0x080fe200078e02ff */
[C---:B------:R-:W-:Y:S01]  /*bb40*/  ISETP.LT.OR P5, PT, R0.reuse, 0x1, !P4 ;  /* 0x000000010000780c */ /* 0x040fe200067a1670 */
[----:B------:R-:W-:Y:S01]  /*bb50*/  @!P3 IMAD R47, R47, R2, RZ ;  /* 0x000000022f2fb224 */ /* 0x000fe200078e02ff */
[----:B------:R1:W-:Y:S01]  /*bb60*/  @!P1 STG.E.U8 desc[UR48][R10.64+0xe8], R7 ;  /* 0x0000e8070a009986 */ /* 0x0003e2000c101130 */
[C---:B------:R-:W-:Y:S02]  /*bb70*/  ISETP.LT.OR P1, PT, R0.reuse, 0x1, !P2 ;  /* 0x000000010000780c */ /* 0x040fe40005721670 */
[C---:B------:R-:W-:Y:S01]  /*bb80*/  ISETP.LT.OR P2, PT, R0.reuse, 0x9, !P2 ;  /* 0x000000090000780c */ /* 0x040fe20005741670 */
[----:B------:R-:W-:Y:S01]  /*bb90*/  @!P6 STG.E.U8 desc[UR48][R10.64+0xe9], R45 ;  /* 0x0000e92d0a00e986 */ /* 0x000fe2000c101130 */
[----:B------:R-:W-:-:S03]  /*bba0*/  ISETP.LT.OR P4, PT, R0, 0x9, !P4 ;  /* 0x000000090000780c */ /* 0x000fc60006781670 */
[----:B------:R2:W-:Y:S01]  /*bbb0*/  @!P0 STG.E.U8 desc[UR48][R8.64+0xe8], R13 ;  /* 0x0000e80d08008986 */ /* 0x0005e2000c101130 */
[----:B------:R-:W-:Y:S02]  /*bbc0*/  ISETP.GE.AND P0, PT, R3, 0xf9, PT ;  /* 0x000000f90300780c */ /* 0x000fe40003f06270 */
[-C--:B0-----:R-:W-:Y:S01]  /*bbd0*/  @!P5 IMAD R5, R48, R2.reuse, RZ ;  /* 0x000000023005d224 */ /* 0x081fe200078e02ff */
[----:B------:R-:W-:Y:S01]  /*bbe0*/  @!P3 STG.E.U8 desc[UR48][R8.64+0xe9], R47 ;  /* 0x0000e92f0800b986 */ /* 0x000fe2000c101130 */
[----:B------:R-:W-:Y:S01]  /*bbf0*/  ISETP.LT.OR P6, PT, R0, 0x1, !P0 ;  /* 0x000000010000780c */ /* 0x000fe200047c1670 */
[-C--:B------:R-:W-:Y:S01]  /*bc00*/  @!P1 IMAD R49, R49, R2.reuse, RZ ;  /* 0x0000000231319224 */ /* 0x080fe200078e02ff */
[----:B------:R-:W-:Y:S01]  /*bc10*/  ISETP.GE.AND P3, PT, R3, 0xfa, PT ;  /* 0x000000fa0300780c */ /* 0x000fe20003f66270 */
[-C--:B------:R-:W-:Y:S01]  /*bc20*/  @!P2 IMAD R51, R51, R2.reuse, RZ ;  /* 0x000000023333a224 */ /* 0x080fe200078e02ff */
[----:B------:R0:W-:Y:S01]  /*bc30*/  @!P5 STG.E.U8 desc[UR48][R10.64+0xf0], R5 ;  /* 0x0000f0050a00d986 */ /* 0x0001e2000c101130 */
[----:B-1----:R-:W-:Y:S01]  /*bc40*/  @!P4 IMAD R7, R50, R2, RZ ;  /* 0x000000023207c224 */ /* 0x002fe200078e02ff */
[----:B------:R-:W-:-:S02]  /*bc50*/  ISETP.LT.OR P5, PT, R0, 0x9, !P0 ;  /* 0x000000090000780c */ /* 0x000fc400047a1670 */
[----:B------:R-:W-:Y:S01]  /*bc60*/  @!P1 STG.E.U8 desc[UR48][R10.64+0xf1], R49 ;  /* 0x0000f1310a009986 */ /* 0x000fe2000c101130 */
[C---:B------:R-:W-:Y:S02]  /*bc70*/  ISETP.LT.OR P1, PT, R0.reuse, 0x1, !P3 ;  /* 0x000000010000780c */ /* 0x040fe40005f21670 */
[C---:B------:R-:W-:Y:S01]  /*bc80*/  ISETP.GE.AND P0, PT, R3.reuse, 0x101, PT ;  /* 0x000001010300780c */ /* 0x040fe20003f06270 */
[----:B------:R-:W-:Y:S01]  /*bc90*/  @!P2 STG.E.U8 desc[UR48][R8.64+0xf1], R51 ;  /* 0x0000f1330800a986 */ /* 0x000fe2000c101130 */
[----:B------:R-:W-:Y:S01]  /*bca0*/  ISETP.LT.OR P3, PT, R0, 0x9, !P3 ;  /* 0x000000090000780c */ /* 0x000fe20005f61670 */
[-C--:B--2---:R-:W-:Y:S01]  /*bcb0*/  @!P6 IMAD R13, R52, R2.reuse, RZ ;  /* 0x00000002340de224 */ /* 0x084fe200078e02ff */
[----:B------:R-:W-:Y:S01]  /*bcc0*/  ISETP.GE.AND P2, PT, R3, 0x102, PT ;  /* 0x000001020300780c */ /* 0x000fe20003f46270 */
[----:B------:R1:W-:Y:S01]  /*bcd0*/  @!P4 STG.E.U8 desc[UR48][R8.64+0xf0], R7 ;  /* 0x0000f0070800c986 */ /* 0x0003e2000c101130 */
[C---:B------:R-:W-:Y:S02]  /*bce0*/  ISETP.LT.OR P4, PT, R0.reuse, 0x1, !P0 ;  /* 0x000000010000780c */ /* 0x040fe40004781670 */
        /* <DEDUP_REMOVED lines=8> */
[C---:B------:R-:W-:Y:S02]  /*bd70*/  ISETP.GE.AND P1, PT, R3.reuse, 0x10a, PT ;  /* 0x0000010a0300780c */ /* 0x040fe40003f26270 */
[-C--:B-1----:R-:W-:Y:S01]  /*bd80*/  @!P4 IMAD R7, R56, R2.reuse, RZ ;  /* 0x000000023807c224 */ /* 0x082fe200078e02ff */
[----:B------:R-:W-:Y:S01]  /*bd90*/  @!P3 STG.E.U8 desc[UR48][R8.64+0xf9], R55 ;  /* 0x0000f9370800b986 */ /* 0x000fe2000c101130 */
[----:B------:R-:W-:Y:S01]  /*bda0*/  ISETP.GE.AND P3, PT, R3, 0x109, PT ;  /* 0x000001090300780c */ /* 0x000fe20003f66270 */
[-C--:B--2---:R-:W-:Y:S02]  /*bdb0*/  @!P0 IMAD R13, R58, R2.reuse, RZ ;  /* 0x000000023a0d8224 */ /* 0x084fe400078e02ff */
[-C--:B------:R-:W-:Y:S01]  /*bdc0*/  @!P6 IMAD R57, R57, R2.reuse, RZ ;  /* 0x000000023939e224 */ /* 0x080fe200078e02ff */
[----:B------:R0:W-:Y:S01]  /*bdd0*/  @!P5 STG.E.U8 desc[UR48][R8.64+0xf8], R5 ;  /* 0x0000f8050800d986 */ /* 0x0001e2000c101130 */
[C---:B------:R-:W-:Y:S01]  /*bde0*/  ISETP.LT.OR P5, PT, R0.reuse, 0x1, !P3 ;  /* 0x000000010000780c */ /* 0x040fe20005fa1670 */
[----:B------:R-:W-:Y:S01]  /*bdf0*/  @!P2 IMAD R59, R59, R2, RZ ;  /* 0x000000023b3ba224 */ /* 0x000fe200078e02ff */
[C---:B------:R-:W-:Y:S01]  /*be00*/  ISETP.LT.OR P3, PT, R0.reuse, 0x9, !P3 ;  /* 0x000000090000780c */ /* 0x040fe20005f61670 */
[----:B------:R1:W-:Y:S01]  /*be10*/  @!P4 STG.E.U8 desc[UR48][R10.64+0x100], R7 ;  /* 0x000100070a00c986 */ /* 0x0003e2000c101130 */
[----:B------:R-:W-:-:S02]  /*be20*/  ISETP.LT.OR P4, PT, R0, 0x1, !P1 ;  /* 0x000000010000780c */ /* 0x000fc40004f81670 */
[----:B------:R-:W-:Y:S01]  /*be30*/  ISETP.LT.OR P1, PT, R0, 0x9, !P1 ;  /* 0x000000090000780c */ /* 0x000fe20004f21670 */
[----:B------:R-:W-:Y:S04]  /*be40*/  @!P6 STG.E.U8 desc[UR48][R10.64+0x101], R57 ;  /* 0x000101390a00e986 */ /* 0x000fe8000c101130 */
[----:B------:R2:W-:Y:S01]  /*be50*/  @!P0 STG.E.U8 desc[UR48][R8.64+0x100], R13 ;  /* 0x0001000d08008986 */ /* 0x0005e2000c101130 */
[----:B------:R-:W-:Y:S01]  /*be60*/  ISETP.GE.AND P0, PT, R3, 0x111, PT ;  /* 0x000001110300780c */ /* 0x000fe20003f06270 */
[-C--:B0-----:R-:W-:Y:S02]  /*be70*/  @!P5 IMAD R5, R60, R2.reuse, RZ ;  /* 0x000000023c05d224 */ /* 0x081fe400078e02ff */
        /* <DEDUP_REMOVED lines=37> */
[C---:B------:R-:W-:Y:S01]  /*c0d0*/  ISETP.LT.OR P4, PT, R0.reuse, 0x9, !P4 ;  /* 0x000000090000780c */ /* 0x040fe20006781670 */
[----:B------:R-:W-:Y:S04]  /*c0e0*/  @!P6 STG.E.U8 desc[UR48][R10.64+0x119], R69 ;  /* 0x000119450a00e986 */ /* 0x000fe8000c101130 */
[----:B------:R2:W-:Y:S01]  /*c0f0*/  @!P0 STG.E.U8 desc[UR48][R8.64+0x118], R13 ;  /* 0x0001180d08008986 */ /* 0x0005e2000c101130 */
[----:B------:R-:W-:Y:S01]  /*c100*/  ISETP.GE.AND P0, PT, R3, 0x129, PT ;  /* 0x000001290300780c */ /* 0x000fe20003f06270 */
[-C--:B------:R-:W-:Y:S02]  /*c110*/  @!P5 IMAD R73, R73, R2.reuse, RZ ;  /* 0x000000024949d224 */ /* 0x080fe400078e02ff */
[----:B------:R-:W-:Y:S01]  /*c120*/  @!P1 STG.E.U8 desc[UR48][R8.64+0x119], R71 ;  /* 0x0001194708009986 */ /* 0x000fe2000c101130 */
[----:B------:R-:W-:Y:S01]  /*c130*/  ISETP.LT.OR P6, PT, R0, 0x1, !P0 ;  /* 0x000000010000780c */ /* 0x000fe200047c1670 */
[-C--:B0-----:R-:W-:Y:S01]  /*c140*/  @!P3 IMAD R5, R72, R2.reuse, RZ ;  /* 0x000000024805b224 */ /* 0x081fe200078e02ff */
[----:B------:R-:W-:Y:S01]  /*c150*/  ISETP.GE.AND P1, PT, R3, 0x12a, PT ;  /* 0x0000012a0300780c */ /* 0x000fe20003f26270 */
[-C--:B------:R-:W-:Y:S01]  /*c160*/  @!P2 IMAD R75, R75, R2.reuse, RZ ;  /* 0x000000024b4ba224 */ /* 0x080fe200078e02ff */
[----:B------:R-:W-:Y:S01]  /*c170*/  @!P5 STG.E.U8 desc[UR48][R10.64+0x121], R73 ;  /* 0x000121490a00d986 */ /* 0x000fe2000c101130 */
[----:B-1----:R-:W-:Y:S01]  /*c180*/  @!P4 IMAD R7, R74, R2, RZ ;  /* 0x000000024a07c224 */ /* 0x002fe200078e02ff */
[----:B------:R-:W-:-:S02]  /*c190*/  ISETP.LT.OR P5, PT, R0, 0x9, !P0 ;  /* 0x000000090000780c */ /* 0x000fc400047a1670 */
[----:B------:R0:W-:Y:S01]  /*c1a0*/  @!P3 STG.E.U8 desc[UR48][R10.64+0x120], R5 ;  /* 0x000120050a00b986 */ /* 0x0001e2000c101130 */
        /* <DEDUP_REMOVED lines=51> */
[----:B------:R-:W-:Y:S01]  /*c4e0*/  @!P6 STG.E.U8 desc[UR48][R10.64+0x140], R13 ;  /* 0x0001400d0a00e986 */ /* 0x000fe2000c101130 */
        /* <DEDUP_REMOVED lines=9> */
[----:B------:R-:W-:Y:S02]  /*c580*/  ISETP.GE.AND P2, PT, R3, 0x152, PT ;  /* 0x000001520300780c */ /* 0x000fe40003f46270 */
        /* <DEDUP_REMOVED lines=9> */
[C---:B------:R-:W-:Y:S01]  /*c620*/  ISETP.GE.AND P6, PT, R3.reuse, 0x159, PT ;  /* 0x000001590300780c */ /* 0x040fe20003fc6270 */
[-C--:B0-----:R-:W-:Y:S02]  /*c630*/  @!P0 IMAD R5, R94, R2.reuse, RZ ;  /* 0x000000025e058224 */ /* 0x081fe400078e02ff */
[----:B------:R-:W-:Y:S01]  /*c640*/  @!P3 STG.E.U8 desc[UR48][R8.64+0x149], R95 ;  /* 0x0001495f0800b986 */ /* 0x000fe2000c101130 */
[----:B------:R-:W-:Y:S01]  /*c650*/  ISETP.GE.AND P3, PT, R3, 0x15a, PT ;  /* 0x0000015a0300780c */ /* 0x000fe20003f66270 */
[-C--:B-1----:R-:W-:Y:S02]  /*c660*/  @!P5 IMAD R7, R96, R2.reuse, RZ ;  /* 0x000000026007d224 */ /* 0x082fe400078e02ff */
[----:B------:R0:W-:Y:S01]  /*c670*/  @!P0 STG.E.U8 desc[UR48][R8.64+0x148], R5 ;  /* 0x0001480508008986 */ /* 0x0001e2000c101130 */
[C---:B------:R-:W-:Y:S01]  /*c680*/  ISETP.LT.OR P0, PT, R0.reuse, 0x1, !P6 ;  /* 0x000000010000780c */ /* 0x040fe20007701670 */
[-C--:B------:R-:W-:Y:S01]  /*c690*/  @!P1 IMAD R97, R97, R2.reuse, RZ ;  /* 0x0000000261619224 */ /* 0x080fe200078e02ff */
[----:B------:R-:W-:Y:S01]  /*c6a0*/  ISETP.LT.OR P6, PT, R0, 0x9, !P6 ;  /* 0x000000090000780c */ /* 0x000fe200077c1670 */
[-C--:B------:R-:W-:Y:S01]  /*c6b0*/  @!P2 IMAD R99, R99, R2.reuse, RZ ;  /* 0x000000026363a224 */ /* 0x080fe200078e02ff */
[----:B------:R1:W-:Y:S01]  /*c6c0*/  @!P5 STG.E.U8 desc[UR48][R10.64+0x150], R7 ;  /* 0x000150070a00d986 */ /* 0x0003e2000c101130 */
[----:B------:R-:W-:Y:S01]  /*c6d0*/  @!P4 IMAD R13, R98, R2, RZ ;  /* 0x00000002620dc224 */ /* 0x000fe200078e02ff */
[----:B------:R-:W-:-:S02]  /*c6e0*/  ISETP.LT.OR P5, PT, R0, 0x1, !P3 ;  /* 0x000000010000780c */ /* 0x000fc40005fa1670 */
[----:B------:R-:W-:Y:S01]  /*c6f0*/  @!P1 STG.E.U8 desc[UR48][R10.64+0x151], R97 ;  /* 0x000151610a009986 */ /* 0x000fe2000c101130 */
[C---:B------:R-:W-:Y:S02]  /*c700*/  ISETP.GE.AND P1, PT, R3.reuse, 0x161, PT ;  /* 0x000001610300780c */ /* 0x040fe40003f26270 */
[----:B------:R-:W-:Y:S01]  /*c710*/  ISETP.LT.OR P3, PT, R0, 0x9, !P3 ;  /* 0x000000090000780c */ /* 0x000fe20005f61670 */
[----:B------:R-:W-:Y:S01]  /*c720*/  @!P2 STG.E.U8 desc[UR48][R8.64+0x151], R99 ;  /* 0x000151630800a986 */ /* 0x000fe2000c101130 */
[-C--:B0-----:R-:W-:Y:S01]  /*c730*/  @!P0 IMAD R5, R100, R2.reuse, RZ ;  /* 0x0000000264058224 */ /* 0x081fe200078e02ff */
[----:B------:R-:W-:Y:S02]  /*c740*/  ISETP.GE.AND P2, PT, R3, 0x162, PT ;  /* 0x000001620300780c */ /* 0x000fe40003f46270 */
[----:B------:R0:W-:Y:S01]  /*c750*/  @!P4 STG.E.U8 desc[UR48][R8.64+0x150], R13 ;  /* 0x0001500d0800c986 */ /* 0x0001e2000c101130 */
[----:B------:R-:W-:Y:S01]  /*c760*/  ISETP.LT.OR P4, PT, R0, 0x1, !P1 ;  /* 0x000000010000780c */ /* 0x000fe20004f81670 */
[-C--:B-1----:R-:W-:Y:S01]  /*c770*/  @!P6 IMAD R7, R102, R2.reuse, RZ ;  /* 0x000000026607e224 */ /* 0x082fe200078e02ff */
        /* <DEDUP_REMOVED lines=8> */
[----:B------:R0:W-:Y:S01]  /*c800*/  @!P6 STG.E.U8 desc[UR48][R8.64+0x158], R7 ;  /* 0x000158070800e986 */ /* 0x0001e2000c101130 */
[-C--:B-1----:R-:W-:Y:S02]  /*c810*/  @!P1 IMAD R5, R106, R2.reuse, RZ ;  /* 0x000000026a059224 */ /* 0x082fe400078e02ff */
[-C--:B------:R-:W-:Y:S01]  /*c820*/  @!P0 IMAD R105, R105, R2.reuse, RZ ;  /* 0x0000000269698224 */ /* 0x080fe200078e02ff */
[----:B------:R-:W-:Y:S01]  /*c830*/  @!P3 STG.E.U8 desc[UR48][R8.64+0x159], R103 ;  /* 0x000159670800b986 */ /* 0x000fe2000c101130 */
[----:B------:R-:W-:Y:S01]  /*c840*/  ISETP.GE.AND P3, PT, R3, 0x169, PT ;  /* 0x000001690300780c */ /* 0x000fe20003f66270 */
[----:B------:R-:W-:-:S02]  /*c850*/  @!P2 IMAD R107, R107, R2, RZ ;  /* 0x000000026b6ba224 */ /* 0x000fc400078e02ff */
[----:B------:R-:W-:Y:S01]  /*c860*/  @!P4 STG.E.U8 desc[UR48][R10.64+0x160], R13 ;  /* 0x0001600d0a00c986 */ /* 0x000fe2000c101130 */
[C---:B------:R-:W-:Y:S02]  /*c870*/  ISETP.GE.AND P4, PT, R3.reuse, 0x16a, PT ;  /* 0x0000016a0300780c */ /* 0x040fe40003f86270 */
[C---:B------:R-:W-:Y:S01]  /*c880*/  ISETP.LT.OR P5, PT, R0.reuse, 0x1, !P3 ;  /* 0x000000010000780c */ /* 0x040fe20005fa1670 */
[----:B------:R-:W-:Y:S01]  /*c890*/  @!P0 STG.E.U8 desc[UR48][R10.64+0x161], R105 ;  /* 0x000161690a008986 */ /* 0x000fe2000c101130 */
[----:B------:R-:W-:Y:S02]  /*c8a0*/  ISETP.GE.AND P0, PT, R3, 0x171, PT ;  /* 0x000001710300780c */ /* 0x000fe40003f06270 */
[C---:B------:R-:W-:Y:S01]  /*c8b0*/  ISETP.LT.OR P6, PT, R0.reuse, 0x1, !P4 ;  /* 0x000000010000780c */ /* 0x040fe200067c1670 */
[----:B------:R1:W-:Y:S01]  /*c8c0*/  @!P1 STG.E.U8 desc[UR48][R8.64+0x160], R5 ;  /* 0x0001600508009986 */ /* 0x0003e2000c101130 */
[C---:B------:R-:W-:Y:S02]  /*c8d0*/  ISETP.LT.OR P3, PT, R0.reuse, 0x9, !P3 ;  /* 0x000000090000780c */ /* 0x040fe40005f61670 */
[C---:B------:R-:W-:Y:S01]  /*c8e0*/  ISETP.LT.OR P4, PT, R0.reuse, 0x9, !P4 ;  /* 0x000000090000780c */ /* 0x040fe20006781670 */
[----:B------:R-:W-:Y:S01]  /*c8f0*/  @!P2 STG.E.U8 desc[UR48][R8.64+0x161], R107 ;  /* 0x0001616b0800a986 */ /* 0x000fe2000c101130 */
[----:B------:R-:W-:-:S02]  /*c900*/  ISETP.LT.OR P1, PT, R0, 0x1, !P0 ;  /* 0x000000010000780c */ /* 0x000fc40004721670 */
[----:B------:R-:W-:Y:S01]  /*c910*/  ISETP.GE.AND P2, PT, R3, 0x172, PT ;  /* 0x000001720300780c */ /* 0x000fe20003f46270 */
[----:B0-----:R-:W-:Y:S01]  /*c920*/  @!P5 IMAD R7, R108, R2, RZ ;  /* 0x000000026c07d224 */ /* 0x001fe200078e02ff */
[----:B------:R-:W-:-:S03]  /*c930*/  ISETP.LT.OR P0, PT, R0, 0x9, !P0 ;  /* 0x000000090000780c */ /* 0x000fc60004701670 */
[-C--:B------:R-:W-:Y:S01]  /*c940*/  @!P6 IMAD R109, R109, R2.reuse, RZ ;  /* 0x000000026d6de224 */ /* 0x080fe200078e02ff */
[----:B------:R-:W-:Y:S01]  /*c950*/  @!P5 STG.E.U8 desc[UR48][R10.64+0x168], R7 ;  /* 0x000168070a00d986 */ /* 0x000fe2000c101130 */
[-C--:B-1----:R-:W-:Y:S01]  /*c960*/  @!P3 IMAD R5, R110, R2.reuse, RZ ;  /* 0x000000026e05b224 */ /* 0x082fe200078e02ff */
[----:B------:R-:W-:Y:S01]  /*c970*/  ISETP.GE.AND P5, PT, R3, 0x17a, PT ;  /* 0x0000017a0300780c */ /* 0x000fe20003fa6270 */
[-C--:B------:R-:W-:Y:S01]  /*c980*/  @!P4 IMAD R111, R111, R2.reuse, RZ ;  /* 0x000000026f6fc224 */ /* 0x080fe200078e02ff */
[----:B------:R-:W-:Y:S01]  /*c990*/  @!P6 STG.E.U8 desc[UR48][R10.64+0x169], R109 ;  /* 0x0001696d0a00e986 */ /* 0x000fe2000c101130 */
[-C--:B------:R-:W-:Y:S01]  /*c9a0*/  @!P1 IMAD R13, R112, R2.reuse, RZ ;  /* 0x00000002700d9224 */ /* 0x080fe200078e02ff */
[----:B------:R-:W-:Y:S02]  /*c9b0*/  ISETP.GE.AND P6, PT, R3, 0x179, PT ;  /* 0x000001790300780c */ /* 0x000fe40003fc6270 */
[----:B------:R0:W-:Y:S01]  /*c9c0*/  @!P3 STG.E.U8 desc[UR48][R8.64+0x168], R5 ;  /* 0x000168050800b986 */ /* 0x0001e2000c101130 */
[----:B------:R-:W-:Y:S01]  /*c9d0*/  @!P0 IMAD R3, R114, R2, RZ ;  /* 0x0000000272038224 */ /* 0x000fe200078e02ff */
[----:B------:R-:W-:-:S02]  /*c9e0*/  ISETP.LT.OR P3, PT, R0, 0x1, !P6 ;  /* 0x000000010000780c */ /* 0x000fc40007761670 */
[----:B------:R1:W-:Y:S01]  /*c9f0*/  @!P4 STG.E.U8 desc[UR48][R8.64+0x169], R111 ;  /* 0x0001696f0800c986 */ /* 0x0003e2000c101130 */
[C---:B------:R-:W-:Y:S02]  /*ca00*/  ISETP.LT.OR P4, PT, R0.reuse, 0x1, !P5 ;  /* 0x000000010000780c */ /* 0x040fe40006f81670 */
[C---:B------:R-:W-:Y:S01]  /*ca10*/  ISETP.LT.OR P6, PT, R0.reuse, 0x9, !P6 ;  /* 0x000000090000780c */ /* 0x040fe200077c1670 */
[----:B------:R1:W-:Y:S01]  /*ca20*/  @!P1 STG.E.U8 desc[UR48][R10.64+0x170], R13 ;  /* 0x0001700d0a009986 */ /* 0x0003e2000c101130 */
[C---:B------:R-:W-:Y:S02]  /*ca30*/  ISETP.LT.OR P1, PT, R0.reuse, 0x1, !P2 ;  /* 0x000000010000780c */ /* 0x040fe40005721670 */
[C---:B------:R-:W-:Y:S02]  /*ca40*/  ISETP.LT.OR P2, PT, R0.reuse, 0x9, !P2 ;  /* 0x000000090000780c */ /* 0x040fe40005741670 */
[----:B------:R-:W-:Y:S02]  /*ca50*/  ISETP.LT.OR P5, PT, R0, 0x9, !P5 ;  /* 0x000000090000780c */ /* 0x000fe40006fa1670 */
[----:B0-----:R-:W-:-:S03]  /*ca60*/  @!P3 IMAD R5, R116, R2, RZ ;  /* 0x000000027405b224 */ /* 0x001fc600078e02ff */
[-C--:B------:R-:W-:Y:S02]  /*ca70*/  @!P4 IMAD R117, R117, R2.reuse, RZ ;  /* 0x000000027575c224 */ /* 0x080fe400078e02ff */
[-C--:B------:R-:W-:Y:S02]  /*ca80*/  @!P6 IMAD R7, R118, R2.reuse, RZ ;  /* 0x000000027607e224 */ /* 0x080fe400078e02ff */
[-C--:B------:R-:W-:Y:S02]  /*ca90*/  @!P1 IMAD R113, R113, R2.reuse, RZ ;  /* 0x0000000271719224 */ /* 0x080fe400078e02ff */
[-C--:B------:R-:W-:Y:S02]  /*caa0*/  @!P2 IMAD R115, R115, R2.reuse, RZ ;  /* 0x000000027373a224 */ /* 0x080fe400078e02ff */
[----:B------:R-:W-:Y:S01]  /*cab0*/  @!P5 IMAD R119, R119, R2, RZ ;  /* 0x000000027777d224 */ /* 0x000fe200078e02ff */
[----:B------:R1:W-:Y:S04]  /*cac0*/  @!P1 STG.E.U8 desc[UR48][R10.64+0x171], R113 ;  /* 0x000171710a009986 */ /* 0x0003e8000c101130 */
[----:B------:R1:W-:Y:S04]  /*cad0*/  @!P0 STG.E.U8 desc[UR48][R8.64+0x170], R3 ;  /* 0x0001700308008986 */ /* 0x0003e8000c101130 */
[----:B------:R1:W-:Y:S04]  /*cae0*/  @!P2 STG.E.U8 desc[UR48][R8.64+0x171], R115 ;  /* 0x000171730800a986 */ /* 0x0003e8000c101130 */
[----:B------:R1:W-:Y:S04]  /*caf0*/  @!P4 STG.E.U8 desc[UR48][R10.64+0x179], R117 ;  /* 0x000179750a00c986 */ /* 0x0003e8000c101130 */
[----:B------:R1:W-:Y:S04]  /*cb00*/  @!P3 STG.E.U8 desc[UR48][R10.64+0x178], R5 ;  /* 0x000178050a00b986 */ /* 0x0003e8000c101130 */
[----:B------:R1:W-:Y:S04]  /*cb10*/  @!P6 STG.E.U8 desc[UR48][R8.64+0x178], R7 ;  /* 0x000178070800e986 */ /* 0x0003e8000c101130 */
[----:B------:R1:W-:Y:S02]  /*cb20*/  @!P5 STG.E.U8 desc[UR48][R8.64+0x179], R119 ;  /* 0x000179770800d986 */ /* 0x0003e4000c101130 */
.L_x_421:
[----:B------:R-:W-:Y:S05]  /*cb30*/  BSYNC B0 ;  /* 0x0000000000007941 */ /* 0x000fea0003800000 */
.L_x_35:
[----:B------:R-:W-:Y:S01]  /*cb40*/  IMAD.U32 R4, RZ, RZ, UR38 ;  /* 0x00000026ff047e24 */ /* 0x000fe2000f8e00ff */
[----:B------:R-:W-:Y:S01]  /*cb50*/  ULDC.64 UR4, c[0x0][0x650] ;  /* 0x0001940000047ab9 */ /* 0x000fe20000000a00 */
[----:B01----:R-:W-:Y:S01]  /*cb60*/  IMAD.U32 R3, RZ, RZ, UR41 ;  /* 0x00000029ff037e24 */ /* 0x003fe2000f8e00ff */
[----:B------:R0:W-:Y:S01]  /*cb70*/  SYNCS.ARRIVE.TRANS64.A1T0 RZ, [R224+UR45], RZ ;  /* 0x000000ffe0ff79a7 */ /* 0x0001e2000810002d */
[----:B------:R-:W-:Y:S01]  /*cb80*/  IMAD.U32 R5, RZ, RZ, UR39 ;  /* 0x00000027ff057e24 */ /* 0x000fe2000f8e00ff */
[C---:B------:R-:W-:Y:S01]  /*cb90*/  LEA R23, P0, R4.reuse, R23, 0x1 ;  /* 0x0000001704177211 */ /* 0x040fe200078008ff */
[----:B------:R-:W-:Y:S01]  /*cba0*/  IMAD.MOV.U32 R18, RZ, RZ, -0x1 ;  /* 0xffffffffff127424 */ /* 0x000fe200078e00ff */
[----:B------:R-:W-:Y:S02]  /*cbb0*/  PRMT R0, RZ, 0x7610, R0 ;  /* 0x00007610ff007816 */ /* 0x000fe40000000000 */
[----:B------:R-:W-:Y:S01]  /*cbc0*/  LEA.HI.X R22, R4, R22, R3, 0x1, P0 ;  /* 0x0000001604167211 */ /* 0x000fe200000f0c03 */
[----:B------:R-:W-:Y:S01]  /*cbd0*/  IMAD.MOV.U32 R4, RZ, RZ, -0x1 ;  /* 0xffffffffff047424 */ /* 0x000fe200078e00ff */
[----:B------:R-:W-:Y:S01]  /*cbe0*/  ISETP.GE.U32.AND P0, PT, R23, UR4, PT ;  /* 0x0000000417007c0c */ /* 0x000fe2000bf06070 */
[----:B------:R-:W-:-:S03]  /*cbf0*/  IMAD.MOV.U32 R3, RZ, RZ, -0x1 ;  /* 0xffffffffff037424 */ /* 0x000fc600078e00ff */
[----:B------:R0:W-:Y:S01]  /*cc00*/  STL [R1], R4 ;  /* 0x0000000401007387 */ /* 0x0001e20000100800 */
[----:B------:R-:W-:-:S03]  /*cc10*/  ISETP.GE.U32.AND.EX P0, PT, R22, UR5, PT, P0 ;  /* 0x0000000516007c0c */ /* 0x000fc6000bf06100 */
[----:B------:R0:W-:Y:S10]  /*cc20*/  STL [R1+0x4], R3 ;  /* 0x0000040301007387 */ /* 0x0001f40000100800 */
[----:B0-----:R-:W-:Y:S05]  /*cc30*/  @P0 BRA `(.L_x_422) ;  /* 0x0000000400940947 */ /* 0x001fea0003800000 */
[----:B------:R-:W0:Y:S01]  /*cc40*/  S2UR UR7, SR_CTAID.X ;  /* 0x00000000000779c3 */ /* 0x000e220000002500 */
[----:B------:R-:W-:Y:S01]  /*cc50*/  ULDC.64 UR4, c[0x0][0x628] ;  /* 0x00018a0000047ab9 */ /* 0x000fe20000000a00 */
[----:B------:R-:W-:Y:S01]  /*cc60*/  ULDC UR6, c[0x0][0x150] ;  /* 0x0000540000067ab9 */ /* 0x000fe20000000800 */
[----:B------:R-:W-:Y:S01]  /*cc70*/  ISETP.NE.U32.AND P0, PT, RZ, UR4, PT ;  /* 0x00000004ff007c0c */ /* 0x000fe2000bf05070 */
[----:B------:R-:W-:Y:S01]  /*cc80*/  ULDC UR15, c[0x0][0x630] ;  /* 0x00018c00000f7ab9 */ /* 0x000fe20000000800 */
[C---:B------:R-:W-:Y:S01]  /*cc90*/  R2UR UR16, R23.reuse ;  /* 0x00000000171072ca */ /* 0x040fe200000e0000 */
[----:B------:R-:W-:Y:S01]  /*cca0*/  ULDC UR18, c[0x0][0x154] ;  /* 0x0000550000127ab9 */ /* 0x000fe20000000800 */
[----:B------:R-:W-:Y:S01]  /*ccb0*/  ISETP.NE.AND.EX P0, PT, RZ, UR5, PT, P0 ;  /* 0x00000005ff007c0c */ /* 0x000fe2000bf05300 */
[----:B------:R-:W1:Y:S01]  /*ccc0*/  S2UR UR19, SR_CTAID.Y ;  /* 0x00000000001379c3 */ /* 0x000e620000002600 */
[----:B------:R-:W-:Y:S02]  /*ccd0*/  R2UR UR17, R22 ;  /* 0x00000000161172ca */ /* 0x000fe400000e0000 */
[----:B------:R-:W-:-:S02]  /*cce0*/  R2UR UR12, R23 ;  /* 0x00000000170c72ca */ /* 0x000fc400000e0000 */
[----:B------:R-:W-:Y:S02]  /*ccf0*/  R2UR UR13, R22 ;  /* 0x00000000160d72ca */ /* 0x000fe400000e0000 */
[----:B0-----:R-:W-:-:S05]  /*cd00*/  I2FP.F32.U32 R0, UR7 ;  /* 0x0000000700007c45 */ /* 0x001fca0008201000 */
[----:B------:R-:W-:-:S04]  /*cd10*/  FMUL R0, R0, UR6 ;  /* 0x0000000600007c20 */ /* 0x000fc80008400000 */
[----:B------:R0:W0:Y:S01]  /*cd20*/  F2I.U32.TRUNC.NTZ R3, R0 ;  /* 0x0000000000037305 */ /* 0x000022000020f000 */
[----:B-1----:R-:W-:Y:S05]  /*cd30*/  @!P0 BRA `(.L_x_423) ;  /* 0x0000000000308947 */ /* 0x002fea0003800000 */
        /* <DEDUP_REMOVED lines=12> */
.L_x_423:
[----:B------:R-:W-:Y:S01]  /*ce00*/  USHF.R.U64 UR6, UR12, UR15, UR13 ;  /* 0x0000000f0c067299 */ /* 0x000fe2000800120d */
[----:B0-----:R-:W-:Y:S01]  /*ce10*/  I2FP.F32.U32 R0, UR19 ;  /* 0x0000001300007c45 */ /* 0x001fe20008201000 */
[----:B------:R-:W-:Y:S01]  /*ce20*/  USHF.R.U32.HI UR4, URZ, UR15, UR13 ;  /* 0x0000000f3f047299 */ /* 0x000fe2000801160d */
[----:B------:R-:W-:Y:S01]  /*ce30*/  R2UR UR14, R3 ;  /* 0x00000000030e72ca */ /* 0x000fe200000e0000 */
[----:B------:R-:W-:Y:S02]  /*ce40*/  UIADD3 UR12, UP0, URZ, -UR6, URZ ;  /* 0x800000063f0c7290 */ /* 0x000fe4000ff1e03f */
[----:B------:R-:W-:Y:S01]  /*ce50*/  FMUL R0, R0, UR18 ;  /* 0x0000001200007c20 */ /* 0x000fe20008400000 */
[----:B------:R-:W-:Y:S01]  /*ce60*/  ULDC.64 UR8, c[0x0][0x620] ;  /* 0x0001880000087ab9 */ /* 0x000fe20000000a00 */
[----:B------:R-:W-:Y:S01]  /*ce70*/  UIADD3.X UR4, URZ, ~UR4, URZ, UP0, !UPT ;  /* 0x800000043f047290 */ /* 0x000fe200087fe43f */
[----:B------:R-:W-:Y:S01]  /*ce80*/  UMOV UR10, UR16 ;  /* 0x00000010000a7c82 */ /* 0x000fe20008000000 */
[----:B------:R-:W-:-:S02]  /*ce90*/  UMOV UR11, UR17 ;  /* 0x00000011000b7c82 */ /* 0x000fc40008000000 */
[----:B------:R-:W0:Y:S01]  /*cea0*/  F2I.U32.TRUNC.NTZ R0, R0 ;  /* 0x0000000000007305 */ /* 0x000e22000020f000 */
[----:B------:R-:W-:Y:S02]  /*ceb0*/  UIMAD UR4, UR4, UR8, URZ ;  /* 0x00000008040472a4 */ /* 0x000fe4000f8e023f */
[----:B------:R-:W-:Y:S02]  /*cec0*/  UIMAD.WIDE.U32 UR10, UR12, UR8, UR10 ;  /* 0x000000080c0a72a5 */ /* 0x000fe4000f8e000a */
[----:B------:R-:W-:Y:S01]  /*ced0*/  UIMAD UR12, UR12, UR9, UR4 ;  /* 0x000000090c0c72a4 */ /* 0x000fe2000f8e0204 */
[----:B------:R-:W-:Y:S01]  /*cee0*/  ULDC UR13, c[0x0][0x618] ;  /* 0x00018600000d7ab9 */ /* 0x000fe20000000800 */
[----:B------:R-:W-:Y:S02]  /*cef0*/  ULDC UR22, c[0x0][0x658] ;  /* 0x0001960000167ab9 */ /* 0x000fe40000000800 */
[----:B------:R-:W-:Y:S01]  /*cf00*/  UIADD3 UR12, UR11, UR12, URZ ;  /* 0x0000000c0b0c7290 */ /* 0x000fe2000fffe03f */
[----:B------:R-:W-:Y:S01]  /*cf10*/  UMOV UR18, 0xffffffff ;  /* 0xffffffff00127882 */ /* 0x000fe20000000000 */
[----:B------:R-:W-:Y:S01]  /*cf20*/  ULDC.64 UR4, c[0x0][0x640] ;  /* 0x0001900000047ab9 */ /* 0x000fe20000000a00 */
[----:B------:R-:W-:Y:S01]  /*cf30*/  USHF.L.U32 UR18, UR18, UR22, URZ ;  /* 0x0000001612127299 */ /* 0x000fe2000800063f */
[----:B------:R-:W-:Y:S01]  /*cf40*/  ISETP.NE.U32.AND P0, PT, RZ, UR4, PT ;  /* 0x00000004ff007c0c */ /* 0x000fe2000bf05070 */
[----:B------:R-:W-:Y:S01]  /*cf50*/  USHF.R.U64 UR10, UR10, UR13, UR12 ;  /* 0x0000000d0a0a7299 */ /* 0x000fe2000800120c */
[----:B0-----:R-:W-:Y:S01]  /*cf60*/  R2UR UR16, R0 ;  /* 0x00000000001072ca */ /* 0x001fe200000e0000 */
[----:B------:R-:W-:Y:S01]  /*cf70*/  USHF.R.U32.HI UR12, URZ, UR13, UR12 ;  /* 0x0000000d3f0c7299 */ /* 0x000fe2000801160c */
[----:B------:R-:W-:Y:S01]  /*cf80*/  ISETP.NE.AND.EX P0, PT, RZ, UR5, PT, P0 ;  /* 0x00000005ff007c0c */ /* 0x000fe2000bf05300 */
[----:B------:R-:W-:Y:S01]  /*cf90*/  ULDC UR17, c[0x0][0x608] ;  /* 0x0001820000117ab9 */ /* 0x000fe20000000800 */
[----:B------:R-:W-:-:S02]  /*cfa0*/  ULOP3.LUT UR23, URZ, UR18, URZ, 0x33, !UPT ;  /* 0x000000123f177292 */ /* 0x000fc4000f8e333f */
[----:B------:R-:W-:Y:S02]  /*cfb0*/  USHF.R.U64 UR18, UR10, UR17, UR12 ;  /* 0x000000110a127299 */ /* 0x000fe4000800120c */
[----:B------:R-:W-:Y:S01]  /*cfc0*/  USHF.R.U32.HI UR12, URZ, UR17, UR12 ;  /* 0x000000113f0c7299 */ /* 0x000fe2000801160c */
[----:B------:R-:W-:Y:S01]  /*cfd0*/  UMOV UR20, 0x1 ;  /* 0x0000000100147882 */ /* 0x000fe20000000000 */
[----:B------:R-:W-:Y:S02]  /*cfe0*/  UIADD3 UR14, -UR14, URZ, URZ ;  /* 0x0000003f0e0e7290 */ /* 0x000fe4000fffe13f */
[----:B------:R-:W-:Y:S02]  /*cff0*/  USHF.L.U32 UR11, UR20, UR22, URZ ;  /* 0x00000016140b7299 */ /* 0x000fe4000800063f */
[----:B------:R-:W-:Y:S01]  /*d000*/  USHF.R.U64 UR20, UR18, UR22, UR12 ;  /* 0x0000001612147299 */ /* 0x000fe2000800120c */
[----:B------:R-:W-:Y:S01]  /*d010*/  ULDC UR15, c[0x0][0x144] ;  /* 0x00005100000f7ab9 */ /* 0x000fe20000000800 */
[----:B------:R-:W-:Y:S01]  /*d020*/  ULDC UR8, c[0x0][0x600] ;  /* 0x0001800000087ab9 */ /* 0x000fe20000000800 */
[----:B------:R-:W-:-:S02]  /*d030*/  UIADD3 UR21, -UR16, URZ, URZ ;  /* 0x0000003f10157290 */ /* 0x000fc4000fffe13f */
[----:B------:R-:W-:Y:S02]  /*d040*/  USHF.R.U32.HI UR17, URZ, UR22, UR12 ;  /* 0x000000163f117299 */ /* 0x000fe4000801160c */
[----:B------:R-:W-:Y:S02]  /*d050*/  UIADD3 UR9, UR8, -0x1, URZ ;  /* 0xffffffff08097890 */ /* 0x000fe4000fffe03f */
[----:B------:R-:W-:Y:S01]  /*d060*/  UIMAD UR22, UR15, UR14, UR7 ;  /* 0x0000000e0f1672a4 */ /* 0x000fe2000f8e0207 */
[----:B------:R-:W-:Y:S01]  /*d070*/  ULDC UR26, c[0x0][0x148] ;  /* 0x00005200001a7ab9 */ /* 0x000fe20000000800 */
[----:B------:R-:W-:Y:S01]  /*d080*/  ULDC UR24, c[0x0][0x648] ;  /* 0x0001920000187ab9 */ /* 0x000fe20000000800 */
[----:B------:R-:W-:Y:S01]  /*d090*/  ULDC UR25, c[0x0][0x638] ;  /* 0x00018e0000197ab9 */ /* 0x000fe20000000800 */
        /* <DEDUP_REMOVED lines=12> */
.L_x_424:
[----:B------:R-:W-:Y:S01]  /*d160*/  UISETP.NE.AND UP0, UPT, UR40, URZ, UPT ;  /* 0x0000003f2800728c */ /* 0x000fe2000bf05270 */
[----:B------:R-:W-:Y:S01]  /*d170*/  IMAD.MOV.U32 R0, RZ, RZ, 0x1 ;  /* 0x00000001ff007424 */ /* 0x000fe200078e00ff */
[----:B------:R-:W-:Y:S01]  /*d180*/  USHF.R.U64 UR4, UR16, UR24, UR17 ;  /* 0x0000001810047299 */ /* 0x000fe20008001211 */
[----:B------:R-:W-:Y:S01]  /*d190*/  IMAD.U32 R18, RZ, RZ, UR6 ;  /* 0x00000006ff127e24 */ /* 0x000fe2000f8e00ff */
[----:B------:R-:W-:Y:S02]  /*d1a0*/  ULOP3.LUT UR18, UR18, UR23, URZ, 0xc0, !UPT ;  /* 0x0000001712127292 */ /* 0x000fe4000f8ec03f */
[----:B------:R-:W-:Y:S02]  /*d1b0*/  UIADD3 UR5, -UR4, URZ, URZ ;  /* 0x0000003f04057290 */ /* 0x000fe4000fffe13f */
[----:B------:R-:W-:Y:S02]  /*d1c0*/  ULOP3.LUT UR9, UR10, UR9, URZ, 0xc0, !UPT ;  /* 0x000000090a097292 */ /* 0x000fe4000f8ec03f */
[----:B------:R-:W-:-:S02]  /*d1d0*/  UIMAD UR4, UR11, UR4, UR18 ;  /* 0x000000040b0472a4 */ /* 0x000fc4000f8e0212 */
[----:B------:R-:W-:Y:S02]  /*d1e0*/  @UP0 UIMAD UR22, UR26, UR21, UR19 ;  /* 0x000000151a1602a4 */ /* 0x000fe4000f8e0213 */
[----:B------:R-:W-:Y:S01]  /*d1f0*/  UIMAD UR5, UR5, UR25, UR20 ;  /* 0x00000019050572a4 */ /* 0x000fe2000f8e0214 */
[----:B------:R-:W-:Y:S02]  /*d200*/  ULDC UR7, c[0x0][0x610] ;  /* 0x0001840000077ab9 */ /* 0x000fe40000000800 */
[----:B------:R-:W-:Y:S02]  /*d210*/  UIMAD UR4, UR4, UR7, UR22 ;  /* 0x00000007040472a4 */ /* 0x000fe4000f8e0216 */
[----:B------:R-:W-:-:S04]  /*d220*/  UIMAD UR5, UR5, UR8, UR9 ;  /* 0x00000008050572a4 */ /* 0x000fc8000f8e0209 */
[----:B------:R-:W-:Y:S02]  /*d230*/  USEL UR7, UR5, UR4, !UP0 ;  /* 0x0000000405077287 */ /* 0x000fe4000c000000 */
[----:B------:R-:W-:-:S04]  /*d240*/  USEL UR4, UR4, UR5, !UP0 ;  /* 0x0000000504047287 */ /* 0x000fc8000c000000 */
[----:B------:R-:W-:Y:S02]  /*d250*/  IMAD.U32 R4, RZ, RZ, UR7 ;  /* 0x00000007ff047e24 */ /* 0x000fe4000f8e00ff */
[----:B------:R-:W-:-:S05]  /*d260*/  IMAD.U32 R3, RZ, RZ, UR4 ;  /* 0x00000004ff037e24 */ /* 0x000fca000f8e00ff */
[----:B------:R0:W-:Y:S04]  /*d270*/  STL [R1], R3 ;  /* 0x0000000301007387 */ /* 0x0001e80000100800 */
[----:B------:R0:W-:Y:S02]  /*d280*/  STL [R1+0x4], R4 ;  /* 0x0000040401007387 */ /* 0x0001e40000100800 */
.L_x_422:
[----:B------:R-:W-:Y:S02]  /*d290*/  LOP3.LUT P0, RZ, R0, 0xff, RZ, 0xc0, !PT ;  /* 0x000000ff00ff7812 */ /* 0x000fe4000780c0ff */
[----:B------:R-:W-:-:S11]  /*d2a0*/  LOP3.LUT R218, R218, 0x1, RZ, 0x3c, !PT ;  /* 0x00000001dada7812 */ /* 0x000fd600078e3cff */
[----:B------:R-:W-:Y:S05]  /*d2b0*/  @P0 BRA `(.L_x_425) ;  /* 0xffffff4400300947 */ /* 0x000fea000383ffff */
[----:B------:R-:W-:Y:S05]  /*d2c0*/  EXIT ;  /* 0x000000000000794d */ /* 0x000fea0003800000 */
.L_x_16:
[----:B------:R-:W-:-:S08]  /*d2d0*/  ISETP.NE.AND P0, PT, RZ, UR6, PT ;  /* 0x00000006ff007c0c */ /* 0x000fd0000bf05270 */
[----:B01---5:R-:W0:-:S00]  /*d2e0*/  USETMAXREG.DEALLOC.CTAPOOL 0x28 ;  /* 0x00000028000079c8 */ /* 0x023e0000080e0500 */
[----:B------:R-:W-:Y:S05]  /*d2f0*/  @P0 EXIT ;  /* 0x000000000000094d */ /* 0x000fea0003800000 */
[----:B0-----:R-:W-:Y:S01]  /*d300*/  LOP3.LUT P0, RZ, R0, 0xff, RZ, 0xc0, !PT ;  /* 0x000000ff00ff7812 */ /* 0x001fe2000780c0ff */
[----:B------:R-:W-:Y:S02]  /*d310*/  IMAD.MOV.U32 R0, RZ, RZ, 0x1 ;  /* 0x00000001ff007424 */ /* 0x000fe400078e00ff */
[----:B------:R-:W-:-:S10]  /*d320*/  IMAD.MOV.U32 R8, RZ, RZ, RZ ;  /* 0x000000ffff087224 */ /* 0x000fd400078e00ff */
[----:B------:R-:W-:Y:S05]  /*d330*/  @!P0 BRA `(.L_x_426) ;  /* 0x0000000c00848947 */ /* 0x000fea0003800000 */
[----:B------:R-:W0:Y:S01]  /*d340*/  S2R R11, SR_CgaCtaId ;  /* 0x00000000000b7919 */ /* 0x000e220000008800 */
[----:B------:R-:W-:Y:S01]  /*d350*/  LOP3.LUT P0, RZ, R3, 0x1f, RZ, 0xc0, !PT ;  /* 0x0000001f03ff7812 */ /* 0x000fe2000780c0ff */
[----:B------:R-:W-:Y:S01]  /*d360*/  IMAD.MOV.U32 R2, RZ, RZ, 0x6000 ;  /* 0x00006000ff027424 */ /* 0x000fe200078e00ff */
[----:B------:R-:W-:Y:S01]  /*d370*/  ULDC UR5, c[0x0][0x658] ;  /* 0x0001960000057ab9 */ /* 0x000fe20000000800 */
[----:B------:R-:W-:Y:S01]  /*d380*/  UMOV UR6, 0xffffffff ;  /* 0xffffffff00067882 */ /* 0x000fe20000000000 */
[----:B------:R-:W-:Y:S01]  /*d390*/  BSSY B0, `(.L_x_426) ;  /* 0x00000db000007945 */ /* 0x000fe20003800000 */
[----:B------:R-:W-:Y:S01]  /*d3a0*/  USHF.L.U32 UR6, UR6, UR5, URZ ;  /* 0x0000000506067299 */ /* 0x000fe2000800063f */
[C---:B------:R-:W-:Y:S01]  /*d3b0*/  ISETP.NE.AND P3, PT, R4.reuse, RZ, PT ;  /* 0x000000ff0400720c */ /* 0x040fe20003f65270 */
[----:B------:R-:W-:Y:S01]  /*d3c0*/  IMAD.MOV.U32 R10, RZ, RZ, 0x1 ;  /* 0x00000001ff0a7424 */ /* 0x000fe200078e00ff */
[----:B------:R-:W-:Y:S01]  /*d3d0*/  ISETP.NE.OR P0, PT, R4, RZ, !P0 ;  /* 0x000000ff0400720c */ /* 0x000fe20004705670 */
[----:B------:R-:W-:Y:S01]  /*d3e0*/  IMAD.MOV.U32 R0, RZ, RZ, 0x1 ;  /* 0x00000001ff007424 */ /* 0x000fe200078e00ff */
[----:B------:R-:W-:Y:S01]  /*d3f0*/  ULDC UR4, c[0x0][0x600] ;  /* 0x0001800000047ab9 */ /* 0x000fe20000000800 */
[----:B------:R-:W-:Y:S01]  /*d400*/  IMAD.MOV.U32 R8, RZ, RZ, RZ ;  /* 0x000000ffff087224 */ /* 0x000fe200078e00ff */
[----:B------:R-:W-:Y:S01]  /*d410*/  UMOV UR7, 0x1 ;  /* 0x0000000100077882 */ /* 0x000fe20000000000 */
[----:B------:R-:W-:-:S02]  /*d420*/  UIADD3 UR21, UR37, 0x1, URZ ;  /* 0x0000000125157890 */ /* 0x000fc4000fffe03f */
[----:B------:R-:W-:Y:S02]  /*d430*/  ULOP3.LUT UR13, UR42, 0x2, URZ, 0xfc, !UPT ;  /* 0x000000022a0d7892 */ /* 0x000fe4000f8efc3f */
[----:B------:R-:W-:Y:S02]  /*d440*/  UIADD3 UR4, UR4, -0x1, URZ ;  /* 0xffffffff04047890 */ /* 0x000fe4000fffe03f */
[----:B------:R-:W-:Y:S02]  /*d450*/  USHF.L.U32 UR5, UR7, UR5, URZ ;  /* 0x0000000507057299 */ /* 0x000fe4000800063f */
[----:B------:R-:W-:Y:S01]  /*d460*/  ULOP3.LUT UR6, URZ, UR6, URZ, 0x33, !UPT ;  /* 0x000000063f067292 */ /* 0x000fe2000f8e333f */
[----:B------:R-:W-:Y:S01]  /*d470*/  ULDC.64 UR30, c[0x0][0x198] ;  /* 0x00006600001e7ab9 */ /* 0x000fe20000000a00 */
[----:B0-----:R-:W-:-:S05]  /*d480*/  LOP3.LUT R11, R11, 0x1, RZ, 0xc0, !PT ;  /* 0x000000010b0b7812 */ /* 0x001fca00078ec0ff */
[----:B------:R-:W-:-:S07]  /*d490*/  IMAD R9, R11, R2, 0x8100 ;  /* 0x000081000b097424 */ /* 0x000fce00078e0202 */
.L_x_438:
[----:B------:R-:W-:-:S03]  /*d4a0*/  UMOV UR7, 0xffffffff ;  /* 0xffffffff00077882 */ /* 0x000fc60000000000 */
[----:B01----:R-:W-:Y:S05]  /*d4b0*/  BRA.DIV UR7, `(.L_x_427) ;  /* 0x0000000e07f47947 */ /* 0x003fea000b800000 */
[----:B------:R-:W-:-:S13]  /*d4c0*/  ELECT P6, URZ, PT ;  /* 0x00000000003f782f */ /* 0x000fda00038c0000 */
.L_x_449:
[----:B------:R-:W0:Y:S01]  /*d4d0*/  LDC R2, c[0x0][0x28c] ;  /* 0x0000a300ff027b82 */ /* 0x000e220000000800 */
[----:B------:R-:W-:Y:S01]  /*d4e0*/  BSSY B1, `(.L_x_428) ;  /* 0x0000049000017945 */ /* 0x000fe20003800000 */
[----:B0-----:R-:W-:-:S13]  /*d4f0*/  ISETP.LT.OR P6, PT, R2, 0x1, !P6 ;  /* 0x000000010200780c */ /* 0x001fda00077c1670 */
[----:B------:R-:W-:Y:S05]  /*d500*/  @P6 BRA `(.L_x_429) ;  /* 0x0000000400186947 */ /* 0x000fea0003800000 */
[----:B------:R-:W2:Y:S04]  /*d510*/  LDL.LU R4, [R1] ;  /* 0x0000000001047983 */ /* 0x000ea80000300800 */
[----:B------:R-:W3:Y:S01]  /*d520*/  LDL.LU R3, [R1+0x4] ;  /* 0x0000040001037983 */ /* 0x000ee20000300800 */
[----:B------:R-:W-:Y:S02]  /*d530*/  IMAD.MOV.U32 R14, RZ, RZ, RZ ;  /* 0x000000ffff0e7224 */ /* 0x000fe400078e00ff */
[----:B------:R-:W-:Y:S02]  /*d540*/  IMAD.U32 R15, RZ, RZ, UR21 ;  /* 0x00000015ff0f7e24 */ /* 0x000fe4000f8e00ff */
[----:B------:R-:W-:Y:S02]  /*d550*/  IMAD.MOV.U32 R2, RZ, RZ, R0 ;  /* 0x000000ffff027224 */ /* 0x000fe400078e0000 */
[----:B--2---:R-:W-:-:S02]  /*d560*/  IMAD.SHL.U32 R6, R4, 0x40, RZ ;  /* 0x0000004004067824 */ /* 0x004fc400078e00ff */
[----:B------:R-:W-:Y:S02]  /*d570*/  IMAD.MOV.U32 R4, RZ, RZ, R8 ;  /* 0x000000ffff047224 */ /* 0x000fe400078e0008 */
[----:B---3--:R-:W-:-:S04]  /*d580*/  IMAD R3, R3, 0x2, R11 ;  /* 0x0000000203037824 */ /* 0x008fc800078e020b */
[----:B------:R-:W-:-:S07]  /*d590*/  IMAD R7, R3, 0xc0, RZ ;  /* 0x000000c003077824 */ /* 0x000fce00078e02ff */
.L_x_433:
[----:B------:R-:W0:Y:S01]  /*d5a0*/  S2R R12, SR_CgaCtaId ;  /* 0x00000000000c7919 */ /* 0x000e220000008800 */
[----:B------:R-:W-:Y:S01]  /*d5b0*/  MOV R3, 0x400 ;  /* 0x0000040000037802 */ /* 0x000fe20000000f00 */
[----:B------:R-:W1:Y:S03]  /*d5c0*/  @!P3 LDC R5, c[0x0][0x500] ;  /* 0x00014000ff05bb82 */ /* 0x000e660000000800 */
[----:B0-----:R-:W-:Y:S02]  /*d5d0*/  LEA R13, R12, R3, 0x18 ;  /* 0x000000030c0d7211 */ /* 0x001fe400078ec0ff */
[----:B------:R-:W-:-:S03]  /*d5e0*/  SHF.L.U32 R3, R2, 0x1f, RZ ;  /* 0x0000001f02037819 */ /* 0x000fc600000006ff */
[----:B------:R-:W-:-:S04]  /*d5f0*/  IMAD R12, R4, 0x8, R13 ;  /* 0x00000008040c7824 */ /* 0x000fc800078e020d */
[----:B------:R-:W0:Y:S02]  /*d600*/  SYNCS.PHASECHK.TRANS64.TRYWAIT P1, [R12+URZ+0x10], R3 ;  /* 0x000010030c0075a7 */ /* 0x000e24000802017f */
[----:B01----:R-:W-:Y:S05]  /*d610*/  @!P1 BRA `(.L_x_430) ;  /* 0x0000000c00bc9947 */ /* 0x003fea0003800000 */
.L_x_450:
[----:B------:R-:W-:Y:S01]  /*d620*/  UPRMT UR7, UR13, 0x9910, URZ ;  /* 0x000099100d077896 */ /* 0x000fe2000800003f */
[----:B------:R1:W-:Y:S03]  /*d630*/  @!P3 SYNCS.ARRIVE.TRANS64 RZ, [R12+URZ], R5 ;  /* 0x000000050cffb9a7 */ /* 0x0003e6000800003f */
[----:B------:R-:W-:-:S06]  /*d640*/  UISETP.NE.AND UP0, UPT, UR7, 0x2, UPT ;  /* 0x000000020700788c */ /* 0x000fcc000bf05270 */
[----:B------:R-:W-:-:S13]  /*d650*/  PLOP3.LUT P1, PT, PT, PT, UP0, 0x80, 0x0 ;  /* 0x000000000000781c */ /* 0x000fda0003f2f008 */
[----:B-1----:R-:W-:Y:S05]  /*d660*/  @P1 BRA `(.L_x_431) ;  /* 0x0000000000041947 */ /* 0x002fea0003800000 */
[----:B------:R-:W-:Y:S01]  /*d670*/  BPT.TRAP 0x1 ;  /* 0x000000040000795c */ /* 0x000fe20000300000 */
.L_x_431:
[----:B------:R-:W-:Y:S05]  /*d680*/  @P0 BRA `(.L_x_432) ;  /* 0x0000000000040947 */ /* 0x000fea0003800000 */
[----:B------:R-:W-:Y:S01]  /*d690*/  BPT.TRAP 0x1 ;  /* 0x000000040000795c */ /* 0x000fe20000300000 */
.L_x_432:
[----:B------:R-:W-:Y:S01]  /*d6a0*/  R2UR UR7, R13 ;  /* 0x000000000d0772ca */ /* 0x000fe200000e0000 */
[----:B0-----:R-:W-:Y:S01]  /*d6b0*/  IMAD R3, R4, 0x18000, R9 ;  /* 0x0001800004037824 */ /* 0x001fe200078e0209 */
[----:B------:R-:W-:Y:S01]  /*d6c0*/  R2UR UR26, R14 ;  /* 0x000000000e1a72ca */ /* 0x000fe200000e0000 */
[----:B------:R-:W-:Y:S01]  /*d6d0*/  IMAD R13, R4, 0x4000, R13 ;  /* 0x00004000040d7824 */ /* 0x000fe200078e020d */
[----:B------:R-:W-:Y:S01]  /*d6e0*/  R2UR UR25, R12 ;  /* 0x000000000c1972ca */ /* 0x000fe200000e0000 */
[----:B------:R-:W-:Y:S01]  /*d6f0*/  VIADD R15, R15, 0xffffffff ;  /* 0xffffffff0f0f7836 */ /* 0x000fe20000000000 */
[----:B------:R-:W-:Y:S01]  /*d700*/  R2UR UR32, R3 ;  /* 0x00000000032072ca */ /* 0x000fe200000e0000 */
[----:B------:R-:W-:Y:S01]  /*d710*/  UIADD3 UR14, UP0, UR30, 0xf0, URZ ;  /* 0x000000f01e0e7890 */ /* 0x000fe2000ff1e03f */
[----:B------:R-:W-:Y:S01]  /*d720*/  R2UR UR16, R13 ;  /* 0x000000000d1072ca */ /* 0x000fe200000e0000 */
[----:B------:R-:W-:Y:S01]  /*d730*/  UIADD3 UR44, UP1, UR30, 0x1f0, URZ ;  /* 0x000001f01e2c7890 */ /* 0x000fe2000ff3e03f */
[----:B------:R-:W-:Y:S01]  /*d740*/  R2UR UR28, R18 ;  /* 0x00000000121c72ca */ /* 0x000fe200000e0000 */
[----:B------:R-:W-:Y:S01]  /*d750*/  UIADD3.X UR15, URZ, UR31, URZ, UP0, !UPT ;  /* 0x0000001f3f0f7290 */ /* 0x000fe200087fe43f */
[----:B------:R-:W-:Y:S01]  /*d760*/  R2UR UR27, R6 ;  /* 0x00000000061b72ca */ /* 0x000fe200000e0000 */
[----:B------:R-:W-:Y:S01]  /*d770*/  UIADD3.X UR45, URZ, UR31, URZ, UP1, !UPT ;  /* 0x0000001f3f2d7290 */ /* 0x000fe20008ffe43f */
[----:B------:R-:W-:Y:S01]  /*d780*/  R2UR UR35, R7 ;  /* 0x00000000072372ca */ /* 0x000fe200000e0000 */
[----:B------:R-:W-:Y:S01]  /*d790*/  UIADD3 UR18, UR26, 0x80, URZ ;  /* 0x000000801a127890 */ /* 0x000fe2000fffe03f */
[----:B------:R-:W-:Y:S01]  /*d7a0*/  ISETP.GT.AND P2, PT, R15, 0x1, PT ;  /* 0x000000010f00780c */ /* 0x000fe20003f44270 */
[----:B------:R-:W-:Y:S01]  /*d7b0*/  VIADD R4, R4, 0x1 ;  /* 0x0000000104047836 */ /* 0x000fe20000000000 */
[----:B------:R-:W-:Y:S01]  /*d7c0*/  UMOV UR22, 0x0 ;  /* 0x0000000000167882 */ /* 0x000fe20000000000 */
[----:B------:R-:W-:Y:S01]  /*d7d0*/  UIADD3 UR32, UR7, UR32, URZ ;  /* 0x0000002007207290 */ /* 0x000fe2000fffe03f */
[----:B------:R-:W-:Y:S01]  /*d7e0*/  VIADD R14, R14, 0x100 ;  /* 0x000001000e0e7836 */ /* 0x000fe20000000000 */
[----:B------:R-:W-:Y:S01]  /*d7f0*/  UIADD3 UR24, UR16, 0x100, URZ ;  /* 0x0000010010187890 */ /* 0x000fe2000fffe03f */
[----:B------:R-:W-:Y:S01]  /*d800*/  ISETP.NE.AND P1, PT, R4, 0x2, PT ;  /* 0x000000020400780c */ /* 0x000fe20003f25270 */
[----:B------:R-:W-:-:S02]  /*d810*/  UIADD3 UR16, UR16, 0x2100, URZ ;  /* 0x0000210010107890 */ /* 0x000fc4000fffe03f */
[----:B------:R-:W-:Y:S01]  /*d820*/  UIADD3 UR8, UR32, 0xc000, URZ ;  /* 0x0000c00020087890 */ /* 0x000fe2000fffe03f */
[----:B------:R-:W-:Y:S01]  /*d830*/  SEL R3, RZ, 0x1, P1 ;  /* 0x00000001ff037807 */ /* 0x000fe20000800000 */
[----:B------:R-:W-:Y:S01]  /*d840*/  UMOV UR23, 0x10000000 ;  /* 0x1000000000177882 */ /* 0x000fe20000000000 */
[----:B------:R-:W-:Y:S01]  /*d850*/  UMOV UR17, UR25 ;  /* 0x0000001900117c82 */ /* 0x000fe20008000000 */
[----:B------:R-:W-:Y:S01]  /*d860*/  UMOV UR20, UR28 ;  /* 0x0000001c00147c82 */ /* 0x000fe20008000000 */
[----:B------:R-:W-:Y:S01]  /*d870*/  UMOV UR19, UR27 ;  /* 0x0000001b00137c82 */ /* 0x000fe20008000000 */
[----:B------:R-:W-:Y:S01]  /*d880*/  UMOV UR29, 0x30000 ;  /* 0x00030000001d7882 */ /* 0x000fe20000000000 */
[----:B------:R-:W-:Y:S01]  /*d890*/  UMOV UR33, UR25 ;  /* 0x0000001900217c82 */ /* 0x000fe20008000000 */
[----:B------:R-:W-:Y:S01]  /*d8a0*/  UMOV UR34, UR26 ;  /* 0x0000001a00227c82 */ /* 0x000fe20008000000 */
[----:B------:R-:W-:Y:S01]  /*d8b0*/  UMOV UR36, UR28 ;  /* 0x0000001c00247c82 */ /* 0x000fe20008000000 */
[----:B------:R0:W-:Y:S01]  /*d8c0*/  UTMALDG.3D [UR24], [UR14], desc[UR22] ;  /* 0x000016180e0075b4 */ /* 0x0001e20008011000 */
[----:B------:R-:W-:Y:S01]  /*d8d0*/  UMOV UR9, UR25 ;  /* 0x0000001900097c82 */ /* 0x000fe20008000000 */
[----:B------:R-:W-:Y:S01]  /*d8e0*/  UMOV UR12, UR28 ;  /* 0x0000001c000c7c82 */ /* 0x000fe20008000000 */
[----:B------:R-:W-:Y:S01]  /*d8f0*/  UMOV UR11, UR35 ;  /* 0x00000023000b7c82 */ /* 0x000fe20008000000 */
[----:B------:R-:W-:Y:S01]  /*d900*/  UMOV UR10, UR18 ;  /* 0x00000012000a7c82 */ /* 0x000fe20008000000 */
[----:B------:R-:W-:-:S02]  /*d910*/  LOP3.LUT R2, R2, R3, RZ, 0x3c, !PT ;  /* 0x0000000302027212 */ /* 0x000fc400078e3cff */
[----:B------:R-:W-:Y:S01]  /*d920*/  SEL R4, R4, RZ, P1 ;  /* 0x000000ff04047207 */ /* 0x000fe20000800000 */
[----:B------:R0:W-:Y:S01]  /*d930*/  UTMALDG.3D [UR16], [UR14], desc[UR22] ;  /* 0x000016100e0075b4 */ /* 0x0001e20008011000 */
[----:B------:R0:W-:Y:S01]  /*d940*/  UTMALDG.3D.MULTICAST [UR32], [UR44], UR29, desc[UR22] ;  /* 0x000016202c0073b4 */ /* 0x0001e2000801181d */
[----:B------:R0:W-:Y:S02]  /*d950*/  UTMALDG.3D.MULTICAST [UR8], [UR44], UR29, desc[UR22] ;  /* 0x000016082c0073b4 */ /* 0x0001e4000801181d */
[----:B0-----:R-:W-:Y:S05]  /*d960*/  @P2 BRA `(.L_x_433) ;  /* 0xfffffffc000c2947 */ /* 0x001fea000383ffff */
.L_x_429:
[----:B------:R-:W-:Y:S05]  /*d970*/  BSYNC B1 ;  /* 0x0000000000017941 */ /* 0x000fea0003800000 */
.L_x_428:
[----:B------:R-:W-:Y:S01]  /*d980*/  LOP3.LUT P4, RZ, R10, 0xff, RZ, 0xc0, !PT ;  /* 0x000000ff0aff7812 */ /* 0x000fe2000788c0ff */
[----:B------:R-:W-:Y:S01]  /*d990*/  VIADD R8, R8, UR37 ;  /* 0x0000002508087c36 */ /* 0x000fe20008000000 */
[----:B------:R-:W-:Y:S01]  /*d9a0*/  ULDC.64 UR8, c[0x0][0x650] ;  /* 0x0001940000087ab9 */ /* 0x000fe20000000a00 */
[----:B------:R-:W-:Y:S01]  /*d9b0*/  BSSY B1, `(.L_x_434) ;  /* 0x0000076000017945 */ /* 0x000fe20003800000 */
[----:B------:R-:W-:Y:S01]  /*d9c0*/  IMAD.MOV.U32 R18, RZ, RZ, -0x1 ;  /* 0xffffffffff127424 */ /* 0x000fe200078e00ff */
[----:B------:R-:W-:Y:S02]  /*d9d0*/  PRMT R10, RZ, 0x7610, R10 ;  /* 0x00007610ff0a7816 */ /* 0x000fe4000000000a */
[----:B------:R-:W-:Y:S02]  /*d9e0*/  SHF.R.U32.HI R2, RZ, 0x1, R8 ;  /* 0x00000001ff027819 */ /* 0x000fe40000011608 */
[----:B------:R-:W-:Y:S02]  /*d9f0*/  ISETP.GT.U32.AND P1, PT, R8, 0x1, PT ;  /* 0x000000010800780c */ /* 0x000fe40003f24070 */
[----:B------:R-:W-:-:S02]  /*da00*/  LOP3.LUT R2, R2, 0x1, RZ, 0xc0, !PT ;  /* 0x0000000102027812 */ /* 0x000fc400078ec0ff */
[----:B------:R-:W0:Y:S01]  /*da10*/  @P4 S2R R4, SR_CgaCtaId ;  /* 0x0000000000044919 */ /* 0x000e220000008800 */
[----:B------:R-:W-:Y:S02]  /*da20*/  @P4 MOV R3, 0x400 ;  /* 0x0000040000034802 */ /* 0x000fe40000000f00 */
[----:B------:R-:W-:Y:S02]  /*da30*/  ISETP.NE.U32.AND P2, PT, R2, 0x1, PT ;  /* 0x000000010200780c */ /* 0x000fe40003f45070 */
[----:B------:R-:W-:Y:S02]  /*da40*/  LOP3.LUT R8, R8, 0x1, RZ, 0xc0, !PT ;  /* 0x0000000108087812 */ /* 0x000fe400078ec0ff */
[----:B0-----:R-:W-:Y:S01]  /*da50*/  @P4 LEA R3, R4, R3, 0x18 ;  /* 0x0000000304034211 */ /* 0x001fe200078ec0ff */
[----:B------:R-:W-:-:S03]  /*da60*/  IMAD.U32 R4, RZ, RZ, UR37 ;  /* 0x00000025ff047e24 */ /* 0x000fc6000f8e00ff */
[----:B------:R0:W-:Y:S01]  /*da70*/  @P4 SYNCS.ARRIVE.TRANS64.A1T0 RZ, [R3+URZ+0x58], RZ ;  /* 0x000058ff03ff49a7 */ /* 0x0001e2000810003f */
[----:B------:R-:W-:Y:S02]  /*da80*/  IADD3 R23, P4, R23, UR38, RZ ;  /* 0x0000002617177c10 */ /* 0x000fe4000ff9e0ff */
[C---:B------:R-:W-:Y:S02]  /*da90*/  ISETP.LT.U32.AND P1, PT, R4.reuse, 0x2, P1 ;  /* 0x000000020400780c */ /* 0x040fe40000f21070 */
[----:B------:R-:W-:Y:S01]  /*daa0*/  ISETP.GT.U32.AND P2, PT, R4, 0x1, !P2 ;  /* 0x000000010400780c */ /* 0x000fe20005744070 */
[----:B------:R-:W-:Y:S01]  /*dab0*/  IMAD.MOV.U32 R4, RZ, RZ, -0x1 ;  /* 0xffffffffff047424 */ /* 0x000fe200078e00ff */
[----:B------:R-:W-:Y:S02]  /*dac0*/  IADD3.X R22, R22, UR41, RZ, P4, !PT ;  /* 0x0000002916167c10 */ /* 0x000fe4000a7fe4ff */
[----:B0-----:R-:W-:Y:S02]  /*dad0*/  SEL R3, RZ, 0x1, !P1 ;  /* 0x00000001ff037807 */ /* 0x001fe40004800000 */
[----:B------:R-:W-:Y:S01]  /*dae0*/  SEL R2, RZ, 0x1, !P2 ;  /* 0x00000001ff027807 */ /* 0x000fe20005000000 */
[----:B------:R0:W-:Y:S01]  /*daf0*/  STL [R1], R4 ;  /* 0x0000000401007387 */ /* 0x0001e20000100800 */
[----:B------:R-:W-:-:S02]  /*db00*/  ISETP.GE.U32.AND P4, PT, R23, UR8, PT ;  /* 0x0000000817007c0c */ /* 0x000fc4000bf86070 */
[----:B------:R-:W-:Y:S01]  /*db10*/  LOP3.LUT R0, R2, R0, R3, 0x96, !PT ;  /* 0x0000000002007212 */ /* 0x000fe200078e9603 */
[----:B------:R-:W-:Y:S01]  /*db20*/  IMAD.MOV.U32 R3, RZ, RZ, -0x1 ;  /* 0xffffffffff037424 */ /* 0x000fe200078e00ff */
[----:B------:R-:W-:Y:S02]  /*db30*/  ISETP.GE.U32.AND.EX P1, PT, R22, UR9, PT, P4 ;  /* 0x0000000916007c0c */ /* 0x000fe4000bf26140 */
[----:B------:R-:W-:Y:S02]  /*db40*/  PRMT R2, RZ, 0x7610, R2 ;  /* 0x00007610ff027816 */ /* 0x000fe40000000002 */
[----:B------:R0:W-:Y:S09]  /*db50*/  STL [R1+0x4], R3 ;  /* 0x0000040301007387 */ /* 0x0001f20000100800 */
[----:B------:R-:W-:Y:S05]  /*db60*/  @P1 BRA `(.L_x_435) ;  /* 0x0000000400681947 */ /* 0x000fea0003800000 */
[----:B------:R-:W0:Y:S01]  /*db70*/  S2UR UR7, SR_CTAID.X ;  /* 0x00000000000779c3 */ /* 0x000e220000002500 */
[----:B------:R-:W-:Y:S01]  /*db80*/  ULDC.64 UR8, c[0x0][0x628] ;  /* 0x00018a0000087ab9 */ /* 0x000fe20000000a00 */
[----:B------:R-:W-:Y:S01]  /*db90*/  ULDC UR10, c[0x0][0x150] ;  /* 0x00005400000a7ab9 */ /* 0x000fe20000000800 */
[----:B------:R-:W-:Y:S01]  /*dba0*/  ISETP.NE.U32.AND P1, PT, RZ, UR8, PT ;  /* 0x00000008ff007c0c */ /* 0x000fe2000bf25070 */
[----:B------:R-:W-:Y:S01]  /*dbb0*/  ULDC UR11, c[0x0][0x630] ;  /* 0x00018c00000b7ab9 */ /* 0x000fe20000000800 */
[----:B------:R-:W-:Y:S01]  /*dbc0*/  ULDC UR14, c[0x0][0x154] ;  /* 0x00005500000e7ab9 */ /* 0x000fe20000000800 */
[----:B------:R-:W-:Y:S01]  /*dbd0*/  IMAD.MOV.U32 R2, RZ, RZ, R23 ;  /* 0x000000ffff027224 */ /* 0x000fe200078e0017 */
[----:B------:R-:W-:Y:S01]  /*dbe0*/  ISETP.NE.AND.EX P1, PT, RZ, UR9, PT, P1 ;  /* 0x00000009ff007c0c */ /* 0x000fe2000bf25310 */
[----:B------:R-:W1:Y:S01]  /*dbf0*/  S2UR UR12, SR_CTAID.Y ;  /* 0x00000000000c79c3 */ /* 0x000e620000002600 */
[----:B0-----:R-:W-:-:S05]  /*dc00*/  I2FP.F32.U32 R3, UR7 ;  /* 0x0000000700037c45 */ /* 0x001fca0008201000 */
[----:B------:R-:W-:Y:S01]  /*dc10*/  FMUL R12, R3, UR10 ;  /* 0x0000000a030c7c20 */ /* 0x000fe20008400000 */
[----:B------:R-:W-:-:S05]  /*dc20*/  IMAD.MOV.U32 R3, RZ, RZ, R22 ;  /* 0x000000ffff037224 */ /* 0x000fca00078e0016 */
[----:B------:R-:W-:Y:S05]  /*dc30*/  @!P1 BRA `(.L_x_436) ;  /* 0x0000000000289947 */ /* 0x000fea0003800000 */
[----:B------:R-:W-:Y:S02]  /*dc40*/  ULDC UR10, c[0x0][0x634] ;  /* 0x00018d00000a7ab9 */ /* 0x000fe40000000800 */
[----:B------:R-:W-:-:S05]  /*dc50*/  IADD3 R7, P1, R23, UR10, RZ ;  /* 0x0000000a17077c10 */ /* 0x000fca000ff3e0ff */
[----:B------:R-:W-:-:S04]  /*dc60*/  IMAD.X R13, RZ, RZ, R22, P1 ;  /* 0x000000ffff0d7224 */ /* 0x000fc800008e0616 */
[----:B------:R-:W-:-:S04]  /*dc70*/  IMAD.WIDE.U32 R4, R13, UR8, RZ ;  /* 0x000000080d047c25 */ /* 0x000fc8000f8e00ff */
[----:B------:R-:W-:-:S04]  /*dc80*/  IMAD.WIDE.U32 R4, P1, R7, UR9, R4 ;  /* 0x0000000907047c25 */ /* 0x000fc8000f820004 */
[----:B------:R-:W-:-:S04]  /*dc90*/  IMAD.WIDE.U32 R6, R7, UR8, RZ ;  /* 0x0000000807067c25 */ /* 0x000fc8000f8e00ff */
[----:B------:R-:W-:Y:S01]  /*dca0*/  IMAD.X R3, RZ, RZ, RZ, P1 ;  /* 0x000000ffff037224 */ /* 0x000fe200008e06ff */
[----:B------:R-:W-:Y:S01]  /*dcb0*/  IADD3 RZ, P1, R7, R4, RZ ;  /* 0x0000000407ff7210 */ /* 0x000fe20007f3e0ff */
[----:B------:R-:W-:-:S04]  /*dcc0*/  IMAD.MOV.U32 R2, RZ, RZ, R5 ;  /* 0x000000ffff027224 */ /* 0x000fc800078e0005 */
[----:B------:R-:W-:-:S08]  /*dcd0*/  IMAD.WIDE.U32.X R2, R13, UR9, R2, P1 ;  /* 0x000000090d027c25 */ /* 0x000fd000088e0402 */
.L_x_436:
[--C-:B------:R-:W-:Y:S01]  /*dce0*/  SHF.R.U64 R18, R2, UR11, R3.reuse ;  /* 0x0000000b02127c19 */ /* 0x100fe20008001203 */
[----:B------:R-:W0:Y:S01]  /*dcf0*/  F2I.U32.TRUNC.NTZ R12, R12 ;  /* 0x0000000c000c7305 */ /* 0x000e22000020f000 */
[----:B------:R-:W-:Y:S01]  /*dd00*/  SHF.R.U32.HI R2, RZ, UR11, R3 ;  /* 0x0000000bff027c19 */ /* 0x000fe20008011603 */
[----:B------:R-:W-:Y:S01]  /*dd10*/  ULDC.64 UR8, c[0x0][0x620] ;  /* 0x0001880000087ab9 */ /* 0x000fe20000000a00 */
[----:B------:R-:W-:Y:S01]  /*dd20*/  IADD3 R5, P1, RZ, -R18, RZ ;  /* 0x80000012ff057210 */ /* 0x000fe20007f3e0ff */
[----:B------:R-:W-:Y:S01]  /*dd30*/  IMAD.MOV.U32 R3, RZ, RZ, R22 ;  /* 0x000000ffff037224 */ /* 0x000fe200078e0016 */
[----:B-1----:R-:W-:Y:S01]  /*dd40*/  I2FP.F32.U32 R4, UR12 ;  /* 0x0000000c00047c45 */ /* 0x002fe20008201000 */
[----:B------:R-:W-:Y:S01]  /*dd50*/  ULDC UR11, c[0x0][0x658] ;  /* 0x00019600000b7ab9 */ /* 0x000fe20000000800 */
[----:B------:R-:W-:Y:S01]  /*dd60*/  ULDC UR16, c[0x0][0x648] ;  /* 0x0001920000107ab9 */ /* 0x000fe20000000800 */
[----:B------:R-:W-:Y:S02]  /*dd70*/  IMAD.X R2, RZ, RZ, ~R2, P1 ;  /* 0x000000ffff027224 */ /* 0x000fe400008e0e02 */
[----:B------:R-:W-:Y:S01]  /*dd80*/  FMUL R6, R4, UR14 ;  /* 0x0000000e04067c20 */ /* 0x000fe20008400000 */
[----:B------:R-:W-:Y:S01]  /*dd90*/  ULDC.64 UR14, c[0x0][0x640] ;  /* 0x00019000000e7ab9 */ /* 0x000fe20000000a00 */
[----:B------:R-:W-:Y:S01]  /*dda0*/  IMAD R4, R2, UR8, RZ ;  /* 0x0000000802047c24 */ /* 0x000fe2000f8e02ff */
[----:B------:R-:W-:Y:S01]  /*ddb0*/  ISETP.NE.U32.AND P1, PT, RZ, UR14, PT ;  /* 0x0000000eff007c0c */ /* 0x000fe2000bf25070 */
[----:B------:R-:W-:-:S02]  /*ddc0*/  IMAD.MOV.U32 R2, RZ, RZ, R23 ;  /* 0x000000ffff027224 */ /* 0x000fc400078e0017 */
[----:B------:R-:W1:Y:S01]  /*ddd0*/  F2I.U32.TRUNC.NTZ R6, R6 ;  /* 0x0000000600067305 */ /* 0x000e62000020f000 */
[----:B------:R-:W-:Y:S01]  /*dde0*/  ISETP.NE.AND.EX P1, PT, RZ, UR15, PT, P1 ;  /* 0x0000000fff007c0c */ /* 0x000fe2000bf25310 */
[C---:B------:R-:W-:Y:S01]  /*ddf0*/  IMAD.WIDE.U32 R2, R5.reuse, UR8, R2 ;  /* 0x0000000805027c25 */ /* 0x040fe2000f8e0002 */
[----:B0-----:R-:W-:Y:S02]  /*de00*/  R2UR UR8, R12 ;  /* 0x000000000c0872ca */ /* 0x001fe400000e0000 */
[----:B------:R-:W0:Y:S01]  /*de10*/  LDC R12, c[0x0][0x610] ;  /* 0x00018400ff0c7b82 */ /* 0x000e220000000800 */
[----:B------:R-:W-:Y:S01]  /*de20*/  IMAD R5, R5, UR9, R4 ;  /* 0x0000000905057c24 */ /* 0x000fe2000f8e0204 */
[----:B------:R-:W-:-:S03]  /*de30*/  ULDC UR9, c[0x0][0x618] ;  /* 0x0001860000097ab9 */ /* 0x000fc60000000800 */
[----:B------:R-:W-:-:S05]  /*de40*/  IMAD.IADD R3, R3, 0x1, R5 ;  /* 0x0000000103037824 */ /* 0x000fca00078e0205 */
[--C-:B------:R-:W-:Y:S02]  /*de50*/  SHF.R.U64 R14, R2, UR9, R3.reuse ;  /* 0x00000009020e7c19 */ /* 0x100fe40008001203 */
[----:B------:R-:W-:Y:S01]  /*de60*/  SHF.R.U32.HI R3, RZ, UR9, R3 ;  /* 0x00000009ff037c19 */ /* 0x000fe20008011603 */
[----:B------:R-:W-:Y:S01]  /*de70*/  ULDC UR9, c[0x0][0x608] ;  /* 0x0001820000097ab9 */ /* 0x000fe20000000800 */
[----:B-1----:R-:W-:Y:S02]  /*de80*/  R2UR UR10, R6 ;  /* 0x00000000060a72ca */ /* 0x002fe400000e0000 */
[--C-:B------:R-:W-:Y:S02]  /*de90*/  SHF.R.U64 R15, R14, UR9, R3.reuse ;  /* 0x000000090e0f7c19 */ /* 0x100fe40008001203 */
[----:B------:R-:W-:Y:S01]  /*dea0*/  SHF.R.U32.HI R2, RZ, UR9, R3 ;  /* 0x00000009ff027c19 */ /* 0x000fe20008011603 */
[----:B------:R-:W-:-:S03]  /*deb0*/  UIADD3 UR9, -UR8, URZ, URZ ;  /* 0x0000003f08097290 */ /* 0x000fc6000fffe13f */
[--C-:B------:R-:W-:Y:S01]  /*dec0*/  SHF.R.U64 R17, R15, UR11, R2.reuse ;  /* 0x0000000b0f117c19 */ /* 0x100fe20008001202 */
[----:B------:R-:W-:Y:S01]  /*ded0*/  ULDC UR8, c[0x0][0x144] ;  /* 0x0000510000087ab9 */ /* 0x000fe20000000800 */
[----:B------:R-:W-:-:S03]  /*dee0*/  SHF.R.U32.HI R3, RZ, UR11, R2 ;  /* 0x0000000bff037c19 */ /* 0x000fc60008011602 */
[----:B------:R-:W-:Y:S01]  /*def0*/  IMAD.MOV.U32 R2, RZ, RZ, R17 ;  /* 0x000000ffff027224 */ /* 0x000fe200078e0011 */
[----:B------:R-:W-:Y:S06]  /*df00*/  @!P1 BRA `(.L_x_437) ;  /* 0x0000000000289947 */ /* 0x000fec0003800000 */
        /* <DEDUP_REMOVED lines=10> */
.L_x_437:
[----:B------:R-:W-:Y:S01]  /*dfb0*/  UISETP.NE.AND UP0, UPT, UR40, URZ, UPT ;  /* 0x0000003f2800728c */ /* 0x000fe2000bf05270 */
[----:B------:R-:W-:Y:S01]  /*dfc0*/  SHF.R.U64 R3, R2, UR16, R3 ;  /* 0x0000001002037c19 */ /* 0x000fe20008001203 */
[----:B------:R-:W-:Y:S01]  /*dfd0*/  UIADD3 UR10, -UR10, URZ, URZ ;  /* 0x0000003f0a0a7290 */ /* 0x000fe2000fffe13f */
[----:B------:R-:W-:Y:S01]  /*dfe0*/  LOP3.LUT R2, R15, UR6, RZ, 0xc0, !PT ;  /* 0x000000060f027c12 */ /* 0x000fe2000f8ec0ff */
[----:B------:R-:W-:Y:S01]  /*dff0*/  UIMAD UR7, UR8, UR9, UR7 ;  /* 0x00000009080772a4 */ /* 0x000fe2000f8e0207 */
[----:B------:R-:W-:Y:S01]  /*e000*/  LOP3.LUT R5, R14, UR4, RZ, 0xc0, !PT ;  /* 0x000000040e057c12 */ /* 0x000fe2000f8ec0ff */
[----:B------:R-:W-:Y:S01]  /*e010*/  IMAD.MOV R4, RZ, RZ, -R3 ;  /* 0x000000ffff047224 */ /* 0x000fe200078e0a03 */
[----:B------:R-:W-:Y:S01]  /*e020*/  ULDC UR8, c[0x0][0x148] ;  /* 0x0000520000087ab9 */ /* 0x000fe20000000800 */
[----:B------:R-:W-:Y:S01]  /*e030*/  IMAD R3, R3, UR5, R2 ;  /* 0x0000000503037c24 */ /* 0x000fe2000f8e0202 */
[----:B------:R-:W-:Y:S02]  /*e040*/  PLOP3.LUT P1, PT, PT, PT, UP0, 0x80, 0x0 ;  /* 0x000000000000781c */ /* 0x000fe40003f2f008 */
[----:B------:R-:W-:-:S03]  /*e050*/  @UP0 UIMAD UR7, UR8, UR10, UR12 ;  /* 0x0000000a080702a4 */ /* 0x000fc6000f8e020c */
[----:B------:R-:W-:Y:S02]  /*e060*/  ULDC UR8, c[0x0][0x638] ;  /* 0x00018e0000087ab9 */ /* 0x000fe40000000800 */
[----:B------:R-:W-:Y:S02]  /*e070*/  IMAD R2, R4, UR8, R17 ;  /* 0x0000000804027c24 */ /* 0x000fe4000f8e0211 */
[----:B0-----:R-:W-:Y:S01]  /*e080*/  IMAD R12, R3, R12, UR7 ;  /* 0x00000007030c7e24 */ /* 0x001fe2000f8e020c */
[----:B------:R-:W-:Y:S01]  /*e090*/  ULDC UR7, c[0x0][0x600] ;  /* 0x0001800000077ab9 */ /* 0x000fe20000000800 */
[----:B------:R-:W-:Y:S02]  /*e0a0*/  IMAD.MOV.U32 R4, RZ, RZ, 0x1 ;  /* 0x00000001ff047424 */ /* 0x000fe400078e00ff */
[----:B------:R-:W-:-:S03]  /*e0b0*/  IMAD R3, R2, UR7, R5 ;  /* 0x0000000702037c24 */ /* 0x000fc6000f8e0205 */
[----:B------:R-:W-:Y:S02]  /*e0c0*/  PRMT R2, R4, 0x7610, R2 ;  /* 0x0000761004027816 */ /* 0x000fe40000000002 */
[----:B------:R-:W-:Y:S02]  /*e0d0*/  SEL R4, R3, R12, !P1 ;  /* 0x0000000c03047207 */ /* 0x000fe40004800000 */
[----:B------:R-:W-:-:S03]  /*e0e0*/  SEL R3, R12, R3, !P1 ;  /* 0x000000030c037207 */ /* 0x000fc60004800000 */
[----:B------:R1:W-:Y:S04]  /*e0f0*/  STL [R1+0x4], R4 ;  /* 0x0000040401007387 */ /* 0x0003e80000100800 */
[----:B------:R1:W-:Y:S02]  /*e100*/  STL [R1], R3 ;  /* 0x0000000301007387 */ /* 0x0003e40000100800 */
.L_x_435:
[----:B------:R-:W-:Y:S05]  /*e110*/  BSYNC B1 ;  /* 0x0000000000017941 */ /* 0x000fea0003800000 */
.L_x_434:
[----:B------:R-:W-:-:S13]  /*e120*/  LOP3.LUT P1, RZ, R2, 0xff, RZ, 0xc0, !PT ;  /* 0x000000ff02ff7812 */ /* 0x000fda000782c0ff */
[----:B------:R-:W-:Y:S05]  /*e130*/  @P1 BRA `(.L_x_438) ;  /* 0xfffffff000d81947 */ /* 0x000fea000383ffff */
[----:B------:R-:W-:Y:S05]  /*e140*/  BSYNC B0 ;  /* 0x0000000000007941 */ /* 0x000fea0003800000 */
.L_x_426:
[----:B------:R-:W-:-:S03]  /*e150*/  UMOV UR7, 0xffffffff ;  /* 0xffffffff00077882 */ /* 0x000fc60000000000 */
[----:B------:R-:W-:Y:S05]  /*e160*/  BRA.DIV UR7, `(.L_x_439) ;  /* 0x0000000207fc7947 */ /* 0x000fea000b800000 */
[----:B------:R-:W-:-:S13]  /*e170*/  ELECT P6, URZ, PT ;  /* 0x00000000003f782f */ /* 0x000fda00038c0000 */
.L_x_453:
[----:B------:R-:W-:Y:S04]  /*e180*/  BSSY B0, `(.L_x_440) ;  /* 0x000001a000007945 */ /* 0x000fe80003800000 */
[----:B------:R-:W-:Y:S05]  /*e190*/  @!P6 BRA `(.L_x_441) ;  /* 0x000000000060e947 */ /* 0x000fea0003800000 */
[----:B------:R-:W-:-:S04]  /*e1a0*/  ULOP3.LUT UR7, UR42, 0x2, URZ, 0xfc, !UPT ;  /* 0x000000022a077892 */ /* 0x000fc8000f8efc3f */
[----:B------:R-:W-:-:S06]  /*e1b0*/  UISETP.NE.AND UP0, UPT, UR7, 0x3, UPT ;  /* 0x000000030700788c */ /* 0x000fcc000bf05270 */
[----:B------:R-:W-:-:S13]  /*e1c0*/  PLOP3.LUT P0, PT, PT, PT, UP0, 0x80, 0x0 ;  /* 0x000000000000781c */ /* 0x000fda0003f0f008 */
[----:B------:R-:W-:Y:S05]  /*e1d0*/  @!P0 BRA `(.L_x_442) ;  /* 0x0000000000048947 */ /* 0x000fea0003800000 */
[----:B------:R-:W-:Y:S01]  /*e1e0*/  BPT.TRAP 0x1 ;  /* 0x000000040000795c */ /* 0x000fe20000300000 */
.L_x_442:
[----:B01----:R-:W0:Y:S01]  /*e1f0*/  S2R R3, SR_CgaCtaId ;  /* 0x0000000000037919 */ /* 0x003e220000008800 */
[----:B------:R-:W-:-:S04]  /*e200*/  MOV R2, 0x400 ;  /* 0x0000040000027802 */ /* 0x000fc80000000f00 */
[----:B0-----:R-:W-:Y:S02]  /*e210*/  LEA R3, R3, R2, 0x18 ;  /* 0x0000000203037211 */ /* 0x001fe400078ec0ff */
[----:B------:R-:W-:-:S03]  /*e220*/  SHF.L.U32 R2, R0, 0x1f, RZ ;  /* 0x0000001f00027819 */ /* 0x000fc600000006ff */
[----:B------:R-:W-:-:S04]  /*e230*/  VIADD R3, R3, 0x10 ;  /* 0x0000001003037836 */ /* 0x000fc80000000000 */
[C---:B------:R-:W-:Y:S02]  /*e240*/  IMAD R7, R8.reuse, 0x8, R3 ;  /* 0x0000000808077824 */ /* 0x040fe400078e0203 */
[----:B------:R-:W-:Y:S02]  /*e250*/  VIADD R8, R8, 0x1 ;  /* 0x0000000108087836 */ /* 0x000fe40000000000 */
[----:B------:R-:W0:Y:S03]  /*e260*/  SYNCS.PHASECHK.TRANS64.TRYWAIT P0, [R7+URZ], R2 ;  /* 0x00000002070075a7 */ /* 0x000e26000800017f */
[----:B------:R-:W-:-:S04]  /*e270*/  ISETP.NE.AND P1, PT, R8, 0x2, PT ;  /* 0x000000020800780c */ /* 0x000fc80003f25270 */
[----:B------:R-:W-:Y:S02]  /*e280*/  SEL R5, RZ, 0x1, P1 ;  /* 0x00000001ff057807 */ /* 0x000fe40000800000 */
[----:B------:R-:W-:Y:S02]  /*e290*/  SEL R8, R8, RZ, P1 ;  /* 0x000000ff08087207 */ /* 0x000fe40000800000 */
[----:B------:R-:W-:Y:S01]  /*e2a0*/  LOP3.LUT R0, R0, R5, RZ, 0x3c, !PT ;  /* 0x0000000500007212 */ /* 0x000fe200078e3cff */
[----:B0-----:R-:W-:Y:S06]  /*e2b0*/  @!P0 BRA `(.L_x_443) ;  /* 0x0000000000c88947 */ /* 0x001fec0003800000 */
.L_x_454:
[----:B------:R-:W-:Y:S01]  /*e2c0*/  IMAD R3, R8, 0x8, R3 ;  /* 0x0000000808037824 */ /* 0x000fe200078e0203 */
[----:B------:R-:W-:-:S07]  /*e2d0*/  SHF.L.U32 R0, R0, 0x1f, RZ ;  /* 0x0000001f00007819 */ /* 0x000fce00000006ff */
.L_x_444:
[----:B-1----:R1:W2:Y:S02]  /*e2e0*/  SYNCS.PHASECHK.TRANS64.TRYWAIT P0, [R3+URZ], R0 ;  /* 0x00000000030075a7 */ /* 0x0022a4000800017f */
[----:B--2---:R-:W-:Y:S05]  /*e2f0*/  @!P0 NANOSLEEP.SYNCS 0x989680 ;  /* 0x009896800000895d */ /* 0x004fea0003900000 */
[----:B------:R-:W2:Y:S02]  /*e300*/  @!P0 SYNCS.PHASECHK.TRANS64 P0, [R3+URZ], R0 ;  /* 0x00000000030085a7 */ /* 0x000ea4000800007f */
[----:B--2---:R-:W-:Y:S05]  /*e310*/  @!P0 BRA `(.L_x_444) ;  /* 0xfffffffc00f08947 */ /* 0x004fea000383ffff */
.L_x_441:
[----:B------:R-:W-:Y:S05]  /*e320*/  BSYNC B0 ;  /* 0x0000000000007941 */ /* 0x000fea0003800000 */
.L_x_440:
[----:B------:R-:W-:Y:S05]  /*e330*/  EXIT ;  /* 0x000000000000794d */ /* 0x000fea0003800000 */
.L_x_18:
[----:B--2---:R2:W3:Y:S02]  /*e340*/  SYNCS.PHASECHK.TRANS64.TRYWAIT P0, [R228+URZ], R0 ;  /* 0x00000000e40075a7 */ /* 0x0044e4000800017f */
[----:B---3--:R-:W-:Y:S05]  /*e350*/  @!P0 NANOSLEEP.SYNCS 0x989680 ;  /* 0x009896800000895d */ /* 0x008fea0003900000 */
[----:B------:R-:W3:Y:S02]  /*e360*/  @!P0 SYNCS.PHASECHK.TRANS64 P0, [R228+URZ], R0 ;  /* 0x00000000e40085a7 */ /* 0x000ee4000800007f */
[----:B---3--:R-:W-:Y:S05]  /*e370*/  @!P0 BRA `(.L_x_18) ;  /* 0xfffffffc00f08947 */ /* 0x008fea000383ffff */
[----:B------:R-:W-:Y:S05]  /*e380*/  BRA `(.L_x_445) ;  /* 0xffffff3400107947 */ /* 0x000fea000383ffff */
.L_x_23:
[----:B---3--:R3:W4:Y:S02]  /*e390*/  SYNCS.PHASECHK.TRANS64.TRYWAIT P1, [R3+URZ], R0 ;  /* 0x00000000030075a7 */ /* 0x008724000802017f */
[----:B----4-:R-:W-:Y:S05]  /*e3a0*/  @!P1 NANOSLEEP.SYNCS 0x989680 ;  /* 0x009896800000995d */ /* 0x010fea0003900000 */
[----:B------:R-:W4:Y:S02]  /*e3b0*/  @!P1 SYNCS.PHASECHK.TRANS64 P1, [R3+URZ], R0 ;  /* 0x00000000030095a7 */ /* 0x000f24000802007f */
[----:B----4-:R-:W-:Y:S05]  /*e3c0*/  @!P1 BRA `(.L_x_23) ;  /* 0xfffffffc00f09947 */ /* 0x010fea000383ffff */
[----:B------:R-:W-:Y:S05]  /*e3d0*/  BRA `(.L_x_22) ;  /* 0xffffff3400847947 */ /* 0x000fea000383ffff */
.L_x_28:
[----:B-1----:R-:W-:-:S04]  /*e3e0*/  IMAD.U32 R5, RZ, RZ, UR7 ;  /* 0x00000007ff057e24 */ /* 0x002fc8000f8e00ff */
[----:B------:R1:W2:Y:S03]  /*e3f0*/  SYNCS.PHASECHK.TRANS64.TRYWAIT P1, [R5+URZ], R4 ;  /* 0x00000004050075a7 */ /* 0x0002a6000802017f */
[----:B--2---:R-:W-:Y:S05]  /*e400*/  @!P1 NANOSLEEP.SYNCS 0x989680 ;  /* 0x009896800000995d */ /* 0x004fea0003900000 */
[----:B------:R-:W2:Y:S02]  /*e410*/  @!P1 SYNCS.PHASECHK.TRANS64 P1, [R5+URZ], R4 ;  /* 0x00000004050095a7 */ /* 0x000ea4000802007f */
[----:B--2---:R-:W-:Y:S05]  /*e420*/  @!P1 BRA `(.L_x_28) ;  /* 0xfffffffc00ec9947 */ /* 0x004fea000383ffff */
[----:B------:R-:W-:Y:S05]  /*e430*/  BRA `(.L_x_27) ;  /* 0xffffff3c00647947 */ /* 0x000fea000383ffff */
.L_x_34:
[----:B--2---:R2:W3:Y:S02]  /*e440*/  SYNCS.PHASECHK.TRANS64.TRYWAIT P0, [R228+URZ+0x10], R0 ;  /* 0x00001000e40075a7 */ /* 0x0044e4000800017f */
[----:B---3--:R-:W-:Y:S05]  /*e450*/  @!P0 NANOSLEEP.SYNCS 0x989680 ;  /* 0x009896800000895d */ /* 0x008fea0003900000 */
[----:B------:R-:W3:Y:S02]  /*e460*/  @!P0 SYNCS.PHASECHK.TRANS64 P0, [R228+URZ+0x10], R0 ;  /* 0x00001000e40085a7 */ /* 0x000ee4000800007f */
[----:B---3--:R-:W-:Y:S05]  /*e470*/  @!P0 BRA `(.L_x_34) ;  /* 0xfffffffc00f08947 */ /* 0x008fea000383ffff */
[----:B------:R-:W-:Y:S05]  /*e480*/  BRA `(.L_x_446) ;  /* 0xffffff4400bc7947 */ /* 0x000fea000383ffff */
.L_x_427:
[----:B------:R-:W-:Y:S01]  /*e490*/  BSSY B1, `(.L_x_447) ;  /* 0x0000006000017945 */ /* 0x000fe20003800000 */
[----:B------:R-:W-:-:S07]  /*e4a0*/  IMAD.MOV.U32 R15, RZ, RZ, -0x1 ;  /* 0xffffffffff0f7424 */ /* 0x000fce00078e00ff */
[----:B------:R-:W-:Y:S05]  /*e4b0*/  WARPSYNC.COLLECTIVE R15, `(.L_x_448) ;  /* 0x000000000f0c7348 */ /* 0x000fea0003c00000 */
[----:B------:R-:W-:Y:S02]  /*e4c0*/  ELECT P6, UR62, PT ;  /* 0x00000000003e782f */ /* 0x000fe400038c0000 */
[----:B------:R-:W-:Y:S01]  /*e4d0*/  MOV R14, UR62 ;  /* 0x0000003e000e7c02 */ /* 0x000fe20008000f00 */
[----:B------:R-:W-:Y:S10]  /*e4e0*/  ENDCOLLECTIVE ;  /* 0x000000000000791b */ /* 0x000ff40003800000 */
.L_x_448:
[----:B------:R-:W-:Y:S05]  /*e4f0*/  BSYNC B1 ;  /* 0x0000000000017941 */ /* 0x000fea0003800000 */
.L_x_447:
[----:B------:R-:W-:Y:S05]  /*e500*/  BRA `(.L_x_449) ;  /* 0xffffffec00f07947 */ /* 0x000fea000383ffff */
.L_x_430:
[----:B0-----:R0:W1:Y:S02]  /*e510*/  SYNCS.PHASECHK.TRANS64.TRYWAIT P1, [R12+URZ+0x10], R3 ;  /* 0x000010030c0075a7 */ /* 0x001064000802017f */
[----:B-1----:R-:W-:Y:S05]  /*e520*/  @!P1 NANOSLEEP.SYNCS 0x989680 ;  /* 0x009896800000995d */ /* 0x002fea0003900000 */
[----:B------:R-:W1:Y:S02]  /*e530*/  @!P1 SYNCS.PHASECHK.TRANS64 P1, [R12+URZ+0x10], R3 ;  /* 0x000010030c0095a7 */ /* 0x000e64000802007f */
[----:B-1----:R-:W-:Y:S05]  /*e540*/  @!P1 BRA `(.L_x_430) ;  /* 0xfffffffc00f09947 */ /* 0x002fea000383ffff */
[----:B------:R-:W-:Y:S05]  /*e550*/  BRA `(.L_x_450) ;  /* 0xfffffff000307947 */ /* 0x000fea000383ffff */
.L_x_439:
[----:B------:R-:W-:Y:S01]  /*e560*/  BSSY B0, `(.L_x_451) ;  /* 0x0000006000007945 */ /* 0x000fe20003800000 */
[----:B------:R-:W-:-:S07]  /*e570*/  IMAD.MOV.U32 R15, RZ, RZ, -0x1 ;  /* 0xffffffffff0f7424 */ /* 0x000fce00078e00ff */
[----:B01----:R-:W-:Y:S05]  /*e580*/  WARPSYNC.COLLECTIVE R15, `(.L_x_452) ;  /* 0x000000000f0c7348 */ /* 0x003fea0003c00000 */
[----:B------:R-:W-:Y:S02]  /*e590*/  ELECT P6, UR62, PT ;  /* 0x00000000003e782f */ /* 0x000fe400038c0000 */
[----:B------:R-:W-:Y:S01]  /*e5a0*/  MOV R14, UR62 ;  /* 0x0000003e000e7c02 */ /* 0x000fe20008000f00 */
[----:B01----:R-:W-:Y:S10]  /*e5b0*/  ENDCOLLECTIVE ;  /* 0x000000000000791b */ /* 0x003ff40003800000 */
.L_x_452:
[----:B------:R-:W-:Y:S05]  /*e5c0*/  BSYNC B0 ;  /* 0x0000000000007941 */ /* 0x000fea0003800000 */
.L_x_451:
[----:B------:R-:W-:Y:S05]  /*e5d0*/  BRA `(.L_x_453) ;  /* 0xfffffff800e87947 */ /* 0x000fea000383ffff */
.L_x_443:
[----:B0-----:R0:W1:Y:S02]  /*e5e0*/  SYNCS.PHASECHK.TRANS64.TRYWAIT P0, [R7+URZ], R2 ;  /* 0x00000002070075a7 */ /* 0x001064000800017f */
[----:B-1----:R-:W-:Y:S05]  /*e5f0*/  @!P0 NANOSLEEP.SYNCS 0x989680 ;  /* 0x009896800000895d */ /* 0x002fea0003900000 */
[----:B------:R-:W1:Y:S02]  /*e600*/  @!P0 SYNCS.PHASECHK.TRANS64 P0, [R7+URZ], R2 ;  /* 0x00000002070085a7 */ /* 0x000e64000800007f */
[----:B-1----:R-:W-:Y:S05]  /*e610*/  @!P0 BRA `(.L_x_443) ;  /* 0xfffffffc00f08947 */ /* 0x002fea000383ffff */
[----:B------:R-:W-:Y:S05]  /*e620*/  BRA `(.L_x_454) ;  /* 0xfffffffc00247947 */ /* 0x000fea000383ffff */
.L_x_455:
[----:B------:R-:W-:-:S00]  /*e630*/  BRA `(.L_x_455) ;  /* 0xfffffffc00fc7947 */ /* 0x000fc0000383ffff */
[----:B------:R-:W-:-:S00]  /*e640*/  NOP ;  /* 0x0000000000007918 */ /* 0x000fc00000000000 */
        /* <DEDUP_REMOVED lines=11> */
.L_x_456:


//--------------------- .nv.global.init           --------------------------
	.section	.nv.global.init,"aw",@progbits
.nv.global.init:
	.type		$str$22,@object
	.size		$str$22,($str$23 - $str$22)
$str$22:
        /*0000*/ 	.byte	0x6b, 0x5f, 0x74, 0x69, 0x6c, 0x65, 0x5f, 0x63, 0x6f, 0x75, 0x6e, 0x74, 0x20, 0x3e, 0x3d, 0x20
        /*0010*/ 	.byte	0x31, 0x00
	.type		$str$23,@object
	.size		$str$23,(__unnamed_1 - $str$23)
$str$23:
        /*0012*/ 	.byte	0x2f, 0x74, 0x6d, 0x70, 0x2f, 0x63, 0x75, 0x74, 0x6c, 0x61, 0x73, 0x73, 0x5f, 0x73, 0x77, 0x65
        /*0022*/ 	.byte	0x65, 0x70, 0x5f, 0x73, 0x72, 0x63, 0x2f, 0x69, 0x6e, 0x63, 0x6c, 0x75, 0x64, 0x65, 0x2f, 0x63
        /*0032*/ 	.byte	0x75, 0x74, 0x6c, 0x61, 0x73, 0x73, 0x2f, 0x67, 0x65, 0x6d, 0x6d, 0x2f, 0x63, 0x6f, 0x6c, 0x6c
        /*0042*/ 	.byte	0x65, 0x63, 0x74, 0x69, 0x76, 0x65, 0x2f, 0x73, 0x6d, 0x39, 0x30, 0x5f, 0x6d, 0x6d, 0x61, 0x5f
        /*0052*/ 	.byte	0x74, 0x6d, 0x61, 0x5f, 0x67, 0x6d, 0x6d, 0x61, 0x5f, 0x73, 0x73, 0x5f, 0x77, 0x61, 0x72, 0x70
        /*0062*/ 	.byte	0x73, 0x70, 0x65, 0x63, 0x69, 0x61, 0x6c, 0x69, 0x7a, 0x65, 0x64, 0x2e, 0x68, 0x70, 0x70, 0x00
	.type		__unnamed_1,@object
	.size		__unnamed_1,(.L_0 - __unnamed_1)
__unnamed_1:
        /*0072*/ 	.byte	0x76, 0x6f, 0x69, 0x64, 0x20, 0x63, 0x75, 0x74, 0x6c, 0x61, 0x73, 0x73, 0x3a, 0x3a, 0x67, 0x65
        /* <DEDUP_REMOVED lines=173> */
.L_0:


//--------------------- .nv.shared._ZN7cutlass13device_kernelINS_4gemm6kernel13GemmUniversalIN4cute5tupleIJiiiiEEENS1_10collective13CollectiveMmaINS1_34MainloopSm90TmaGmmaWarpSpecializedILi2ENS5_IJNS4_1CILi2EEENSA_ILi1EEESC_EEENS1_32KernelTmaWarpSpecializedPingpongEEENS5_IJNSA_ILi64EEENSA_ILi384EEENSA_ILi256EEEEEEaNS5_IJlSC_lEEEaSK_NS4_8TiledMMAINS4_8MMA_AtomIJNS4_4SM904GMMA27MMA_64x192x32_S32S8S8_SS_TNEEEENS4_6LayoutINS5_IJSC_SC_SC_EEENS5_IJNSA_ILi0EEEST_ST_EEEEENS5_IJNS4_10UnderscoreESW_SW_EEEEENS4_13SM90_TMA_LOADENS4_14ComposedLayoutINS4_7SwizzleILi3ELi4ELi3EEENS4_18smem_ptr_flag_bitsILi8EEENSR_INS5_IJNSA_ILi8EEENSA_ILi128EEEEEENS5_IJS16_SC_EEEEEEEvNS4_8identityENS4_23SM90_TMA_LOAD_MULTICASTES1A_vS1B_EENS_8epilogue10collective6detail29Sm90TmaWarpSpecializedAdapterINS1F_15DefaultEpilogueIaSK_SK_NS1E_6thread17LinearCombinationIaLi1EiiLNS1J_9ScaleType4KindE0ELNS_15FloatRoundStyleE2EaEENS1_15EpilogueDefaultEEEEEvvEEEEvNT_6ParamsE --------------------------
	.section	.nv.shared._ZN7cutlass13device_kernelINS_4gemm6kernel13GemmUniversalIN4cute5tupleIJiiiiEEENS1_10collective13CollectiveMmaINS1_34MainloopSm90TmaGmmaWarpSpecializedILi2ENS5_IJNS4_1CILi2EEENSA_ILi1EEESC_EEENS1_32KernelTmaWarpSpecializedPingpongEEENS5_IJNSA_ILi64EEENSA_ILi384EEENSA_ILi256EEEEEEaNS5_IJlSC_lEEEaSK_NS4_8TiledMMAINS4_8MMA_AtomIJNS4_4SM904GMMA27MMA_64x192x32_S32S8S8_SS_TNEEEENS4_6LayoutINS5_IJSC_SC_SC_EEENS5_IJNSA_ILi0EEEST_ST_EEEEENS5_IJNS4_10UnderscoreESW_SW_EEEEENS4_13SM90_TMA_LOADENS4_14ComposedLayoutINS4_7SwizzleILi3ELi4ELi3EEENS4_18smem_ptr_flag_bitsILi8EEENSR_INS5_IJNSA_ILi8EEENSA_ILi128EEEEEENS5_IJS16_SC_EEEEEEEvNS4_8identityENS4_23SM90_TMA_LOAD_MULTICASTES1A_vS1B_EENS_8epilogue10collective6detail29Sm90TmaWarpSpecializedAdapterINS1F_15DefaultEpilogueIaSK_SK_NS1E_6thread17LinearCombinationIaLi1EiiLNS1J_9ScaleType4KindE0ELNS_15FloatRoundStyleE2EaEENS1_15EpilogueDefaultEEEEEvvEEEEvNT_6ParamsE,"aw",@nobits
	.sectionflags	@""
	.align	16
	.zero		1024


//--------------------- .nv.shared.reserved.0     --------------------------
	.section	.nv.shared.reserved.0,"aw",@nobits
	.weak		__nv_reservedSMEM_offset_0_alias
	.size		__nv_reservedSMEM_offset_0_alias, 0, 0
	.other		__nv_reservedSMEM_offset_0_alias,@"STO_CUDA_RESERVED_SHARED STV_DEFAULT"
__nv_reservedSMEM_offset_0_alias:
	.zero		0


//--------------------- .nv.global                --------------------------
	.section	.nv.global,"aw",@nobits
.nv.global:
	.type		_ZN40_INTERNAL_87ab8754_4_k_cu_75f0f3aa_125714cute1_E,@object
	.size		_ZN40_INTERNAL_87ab8754_4_k_cu_75f0f3aa_125714cute1_E,(_ZN40_INTERNAL_87ab8754_4_k_cu_75f0f3aa_125714cuda3std3__45__cpo6cbeginE - _ZN40_INTERNAL_87ab8754_4_k_cu_75f0f3aa_125714cute1_E)
_ZN40_INTERNAL_87ab8754_4_k_cu_75f0f3aa_125714cute1_E:
	.zero		1
	.type		_ZN40_INTERNAL_87ab8754_4_k_cu_75f0f3aa_125714cuda3std3__45__cpo6cbeginE,@object
	.size		_ZN40_INTERNAL_87ab8754_4_k_cu_75f0f3aa_125714cuda3std3__45__cpo6cbeginE,(_ZN40_INTERNAL_87ab8754_4_k_cu_75f0f3aa_125714cuda3std3__48in_placeE - _ZN40_INTERNAL_87ab8754_4_k_cu_75f0f3aa_125714cuda3std3__45__cpo6cbeginE)
_ZN40_INTERNAL_87ab8754_4_k_cu_75f0f3aa_125714cuda3std3__45__cpo6cbeginE:
	.zero		1
	.type		_ZN40_INTERNAL_87ab8754_4_k_cu_75f0f3aa_125714cuda3std3__48in_placeE,@object
	.size		_ZN40_INTERNAL_87ab8754_4_k_cu_75f0f3aa_125714cuda3std3__48in_placeE,(_ZN40_INTERNAL_87ab8754_4_k_cu_75f0f3aa_125714cuda3std6ranges3__45__cpo9iter_moveE - _ZN40_INTERNAL_87ab8754_4_k_cu_75f0f3aa_125714cuda3std3__48in_placeE)
_ZN40_INTERNAL_87ab8754_4_k_cu_75f0f3aa_125714cuda3std3__48in_placeE:
	.zero		1
	.type		_ZN40_INTERNAL_87ab8754_4_k_cu_75f0f3aa_125714cuda3std6ranges3__45__cpo9iter_moveE,@object
	.size		_ZN40_INTERNAL_87ab8754_4_k_cu_75f0f3aa_125714cuda3std6ranges3__45__cpo9iter_moveE,(_ZN40_INTERNAL_87ab8754_4_k_cu_75f0f3aa_125714cuda3std3__45__cpo5beginE - _ZN40_INTERNAL_87ab8754_4_k_cu_75f0f3aa_125714cuda3std6ranges3__45__cpo9iter_moveE)
_ZN40_INTERNAL_87ab8754_4_k_cu_75f0f3aa_125714cuda3std6ranges3__45__cpo9iter_moveE:
	.zero		1
	.type		_ZN40_INTERNAL_87ab8754_4_k_cu_75f0f3aa_125714cuda3std3__45__cpo5beginE,@object
	.size		_ZN40_INTERNAL_87ab8754_4_k_cu_75f0f3aa_125714cuda3std3__45__cpo5beginE,(_ZN40_INTERNAL_87ab8754_4_k_cu_75f0f3aa_125714cuda3std3__442_GLOBAL__N__87ab8754_4_k_cu_75f0f3aa_125716ignoreE - _ZN40_INTERNAL_87ab8754_4_k_cu_75f0f3aa_125714cuda3std3__45__cpo5beginE)
_ZN40_INTERNAL_87ab8754_4_k_cu_75f0f3aa_125714cuda3std3__45__cpo5beginE:
	.zero		1
	.type		_ZN40_INTERNAL_87ab8754_4_k_cu_75f0f3aa_125714cuda3std3__442_GLOBAL__N__87ab8754_4_k_cu_75f0f3aa_125716ignoreE,@object
	.size		_ZN40_INTERNAL_87ab8754_4_k_cu_75f0f3aa_125714cuda3std3__442_GLOBAL__N__87ab8754_4_k_cu_75f0f3aa_125716ignoreE,(_ZN40_INTERNAL_87ab8754_4_k_cu_75f0f3aa_125714cute7productE - _ZN40_INTERNAL_87ab8754_4_k_cu_75f0f3aa_125714cuda3std3__442_GLOBAL__N__87ab8754_4_k_cu_75f0f3aa_125716ignoreE)
_ZN40_INTERNAL_87ab8754_4_k_cu_75f0f3aa_125714cuda3std3__442_GLOBAL__N__87ab8754_4_k_cu_75f0f3aa_125716ignoreE:
	.zero		1
	.type		_ZN40_INTERNAL_87ab8754_4_k_cu_75f0f3aa_125714cute7productE,@object
	.size		_ZN40_INTERNAL_87ab8754_4_k_cu_75f0f3aa_125714cute7productE,(_ZN40_INTERNAL_87ab8754_4_k_cu_75f0f3aa_125714cuda3std3__45__cpo3endE - _ZN40_INTERNAL_87ab8754_4_k_cu_75f0f3aa_125714cute7productE)
_ZN40_INTERNAL_87ab8754_4_k_cu_75f0f3aa_125714cute7productE:
	.zero		1
	.type		_ZN40_INTERNAL_87ab8754_4_k_cu_75f0f3aa_125714cuda3std3__45__cpo3endE,@object
	.size		_ZN40_INTERNAL_87ab8754_4_k_cu_75f0f3aa_125714cuda3std3__45__cpo3endE,(_ZN40_INTERNAL_87ab8754_4_k_cu_75f0f3aa_125714cuda3std3__419piecewise_constructE - _ZN40_INTERNAL_87ab8754_4_k_cu_75f0f3aa_125714cuda3std3__45__cpo3endE)
_ZN40_INTERNAL_87ab8754_4_k_cu_75f0f3aa_125714cuda3std3__45__cpo3endE:
	.zero		1
	.type		_ZN40_INTERNAL_87ab8754_4_k_cu_75f0f3aa_125714cuda3std3__419piecewise_constructE,@object
	.size		_ZN40_INTERNAL_87ab8754_4_k_cu_75f0f3aa_125714cuda3std3__419piecewise_constructE,(_ZN40_INTERNAL_87ab8754_4_k_cu_75f0f3aa_125714cuda3std3__45__cpo4cendE - _ZN40_INTERNAL_87ab8754_4_k_cu_75f0f3aa_125714cuda3std3__419piecewise_constructE)
_ZN40_INTERNAL_87ab8754_4_k_cu_75f0f3aa_125714cuda3std3__419piecewise_constructE:
	.zero		1
	.type		_ZN40_INTERNAL_87ab8754_4_k_cu_75f0f3aa_125714cuda3std3__45__cpo4cendE,@object
	.size		_ZN40_INTERNAL_87ab8754_4_k_cu_75f0f3aa_125714cuda3std3__45__cpo4cendE,(_ZN40_INTERNAL_87ab8754_4_k_cu_75f0f3aa_125714cuda3std6ranges3__45__cpo4swapE - _ZN40_INTERNAL_87ab8754_4_k_cu_75f0f3aa_125714cuda3std3__45__cpo4cendE)
_ZN40_INTERNAL_87ab8754_4_k_cu_75f0f3aa_125714cuda3std3__45__cpo4cendE:
	.zero		1
	.type		_ZN40_INTERNAL_87ab8754_4_k_cu_75f0f3aa_125714cuda3std6ranges3__45__cpo4swapE,@object
	.size		_ZN40_INTERNAL_87ab8754_4_k_cu_75f0f3aa_125714cuda3std6ranges3__45__cpo4swapE,(.L_8 - _ZN40_INTERNAL_87ab8754_4_k_cu_75f0f3aa_125714cuda3std6ranges3__45__cpo4swapE)
_ZN40_INTERNAL_87ab8754_4_k_cu_75f0f3aa_125714cuda3std6ranges3__45__cpo4swapE:
	.zero		1
.L_8:


//--------------------- .nv.constant0._ZN7cutlass13device_kernelINS_4gemm6kernel13GemmUniversalIN4cute5tupleIJiiiiEEENS1_10collective13CollectiveMmaINS1_34MainloopSm90TmaGmmaWarpSpecializedILi2ENS5_IJNS4_1CILi2EEENSA_ILi1EEESC_EEENS1_32KernelTmaWarpSpecializedPingpongEEENS5_IJNSA_ILi64EEENSA_ILi384EEENSA_ILi256EEEEEEaNS5_IJlSC_lEEEaSK_NS4_8TiledMMAINS4_8MMA_AtomIJNS4_4SM904GMMA27MMA_64x192x32_S32S8S8_SS_TNEEEENS4_6LayoutINS5_IJSC_SC_SC_EEENS5_IJNSA_ILi0EEEST_ST_EEEEENS5_IJNS4_10UnderscoreESW_SW_EEEEENS4_13SM90_TMA_LOADENS4_14ComposedLayoutINS4_7SwizzleILi3ELi4ELi3EEENS4_18smem_ptr_flag_bitsILi8EEENSR_INS5_IJNSA_ILi8EEENSA_ILi128EEEEEENS5_IJS16_SC_EEEEEEEvNS4_8identityENS4_23SM90_TMA_LOAD_MULTICASTES1A_vS1B_EENS_8epilogue10collective6detail29Sm90TmaWarpSpecializedAdapterINS1F_15DefaultEpilogueIaSK_SK_NS1E_6thread17LinearCombinationIaLi1EiiLNS1J_9ScaleType4KindE0ELNS_15FloatRoundStyleE2EaEENS1_15EpilogueDefaultEEEEEvvEEEEvNT_6ParamsE --------------------------
	.section	.nv.constant0._ZN7cutlass13device_kernelINS_4gemm6kernel13GemmUniversalIN4cute5tupleIJiiiiEEENS1_10collective13CollectiveMmaINS1_34MainloopSm90TmaGmmaWarpSpecializedILi2ENS5_IJNS4_1CILi2EEENSA_ILi1EEESC_EEENS1_32KernelTmaWarpSpecializedPingpongEEENS5_IJNSA_ILi64EEENSA_ILi384EEENSA_ILi256EEEEEEaNS5_IJlSC_lEEEaSK_NS4_8TiledMMAINS4_8MMA_AtomIJNS4_4SM904GMMA27MMA_64x192x32_S32S8S8_SS_TNEEEENS4_6LayoutINS5_IJSC_SC_SC_EEENS5_IJNSA_ILi0EEEST_ST_EEEEENS5_IJNS4_10UnderscoreESW_SW_EEEEENS4_13SM90_TMA_LOADENS4_14ComposedLayoutINS4_7SwizzleILi3ELi4ELi3EEENS4_18smem_ptr_flag_bitsILi8EEENSR_INS5_IJNSA_ILi8EEENSA_ILi128EEEEEENS5_IJS16_SC_EEEEEEEvNS4_8identityENS4_23SM90_TMA_LOAD_MULTICASTES1A_vS1B_EENS_8epilogue10collective6detail29Sm90TmaWarpSpecializedAdapterINS1F_15DefaultEpilogueIaSK_SK_NS1E_6thread17LinearCombinationIaLi1EiiLNS1J_9ScaleType4KindE0ELNS_15FloatRoundStyleE2EaEENS1_15EpilogueDefaultEEEEEvvEEEEvNT_6ParamsE,"a",@progbits
	.sectionflags	@""
	.align	4
.nv.constant0._ZN7cutlass13device_kernelINS_4gemm6kernel13GemmUniversalIN4cute5tupleIJiiiiEEENS1_10collective13CollectiveMmaINS1_34MainloopSm90TmaGmmaWarpSpecializedILi2ENS5_IJNS4_1CILi2EEENSA_ILi1EEESC_EEENS1_32KernelTmaWarpSpecializedPingpongEEENS5_IJNSA_ILi64EEENSA_ILi384EEENSA_ILi256EEEEEEaNS5_IJlSC_lEEEaSK_NS4_8TiledMMAINS4_8MMA_AtomIJNS4_4SM904GMMA27MMA_64x192x32_S32S8S8_SS_TNEEEENS4_6LayoutINS5_IJSC_SC_SC_EEENS5_IJNSA_ILi0EEEST_ST_EEEEENS5_IJNS4_10UnderscoreESW_SW_EEEEENS4_13SM90_TMA_LOADENS4_14ComposedLayoutINS4_7SwizzleILi3ELi4ELi3EEENS4_18smem_ptr_flag_bitsILi8EEENSR_INS5_IJNSA_ILi8EEENSA_ILi128EEEEEENS5_IJS16_SC_EEEEEEEvNS4_8identityENS4_23SM90_TMA_LOAD_MULTICASTES1A_vS1B_EENS_8epilogue10collective6detail29Sm90TmaWarpSpecializedAdapterINS1F_15DefaultEpilogueIaSK_SK_NS1E_6thread17LinearCombinationIaLi1EiiLNS1J_9ScaleType4KindE0ELNS_15FloatRoundStyleE2EaEENS1_15EpilogueDefaultEEEEEvvEEEEvNT_6ParamsE:
	.zero		1664


//--------------------- SYMBOLS --------------------------

	.type		.nv.reservedSmem.offset0,@object
	.size		.nv.reservedSmem.offset0,0x4
	.type		__assertfail,@function
